def matmul_kernel(
    a_ptr,
    b_ptr,
    c_ptr,
    M,
    N,
    K,
    stride_am,
    stride_ak,
    stride_bk,
    stride_bn,
    stride_cm,
    stride_cn,
    BLOCK_M: tl.constexpr,
    BLOCK_N: tl.constexpr,
    BLOCK_K: tl.constexpr,
    GROUP_M: tl.constexpr,
):
    pid = tl.program_id(axis=0)
    num_pid_m = tl.cdiv(M, BLOCK_M)
    num_pid_n = tl.cdiv(N, BLOCK_N)
    num_pid_in_group = GROUP_M * num_pid_n
    group_id = pid // num_pid_in_group
    first_pid_m = group_id * GROUP_M
    group_size_m = min(num_pid_m - first_pid_m, GROUP_M)
    pid_m = first_pid_m + ((pid % num_pid_in_group) % group_size_m)
    pid_n = (pid % num_pid_in_group) // group_size_m

    offs_am = (pid_m * BLOCK_M + tl.arange(0, BLOCK_M)) % M
    offs_bn = (pid_n * BLOCK_N + tl.arange(0, BLOCK_N)) % N
    offs_k = tl.arange(0, BLOCK_K)
    a_ptrs = a_ptr + offs_am[:, None] * stride_am + offs_k[None, :] * stride_ak
    b_ptrs = b_ptr + offs_k[:, None] * stride_bk + offs_bn[None, :] * stride_bn

    acc = tl.zeros((BLOCK_M, BLOCK_N), dtype=tl.float32)
    for kk in range(0, tl.cdiv(K, BLOCK_K)):
        a = tl.load(a_ptrs, mask=offs_k[None, :] < K - kk * BLOCK_K, other=0.0)
        b = tl.load(b_ptrs, mask=offs_k[:, None] < K - kk * BLOCK_K, other=0.0)
        acc = tl.dot(a, b, acc)
        a_ptrs += BLOCK_K * stride_ak
        b_ptrs += BLOCK_K * stride_bk

    c = acc.to(c_ptr.dtype.element_ty)
    offs_cm = pid_m * BLOCK_M + tl.arange(0, BLOCK_M)
    offs_cn = pid_n * BLOCK_N + tl.arange(0, BLOCK_N)
    c_ptrs = c_ptr + offs_cm[:, None] * stride_cm + offs_cn[None, :] * stride_cn
    mask = (offs_cm[:, None] < M) & (offs_cn[None, :] < N)
    tl.store(c_ptrs, c, mask=mask)

# config = {"BLOCK_K": 128, "BLOCK_M": 256, "BLOCK_N": 256, "GROUP_M": 8, "arch": "sm_90", "dtype": "fp32", "num_ctas": 1, "num_stages": 8, "num_warps": 4}
# arch = sm_90


// ===== COMPILED SASS (sm_90a) =====

	.target	sm_90a

	.elftype	@"ET_EXEC"


//--------------------- .note.nv.tkinfo           --------------------------
	.section	.note.nv.tkinfo,"",@"SHT_NOTE"
	.sectionflags	@"SHF_NOTE_NV_TKINFO"
	.tkinfo
        /*0018*/ 	.word	0x00000002
        /*0030*/ 	.string	""
        /*0030*/ 	.string	"ptxas"
        /*0030*/ 	.string	"Cuda compilation tools, release 13.0, V13.0.88"
        /*0030*/ 	.string	"Build cuda_13.0.r13.0/compiler.36424714_0"
        /*0030*/ 	.string	"-v  -suppress-debug-info  -lineinfo  -arch sm_90a "



//--------------------- .note.nv.cuinfo           --------------------------
	.section	.note.nv.cuinfo,"",@"SHT_NOTE"
	.sectionflags	@"SHF_NOTE_NV_CUINFO"
        /*0018*/ 	.short	0x0002
        /*001a*/ 	.short	0x005a
        /*001c*/ 	.short	0x0082
	.zero		2


//--------------------- .nv.info                  --------------------------
	.section	.nv.info,"",@"SHT_CUDA_INFO"
	.align	4


	//----- nvinfo : EIATTR_REGCOUNT
	.align		4
        /*0000*/ 	.byte	0x04, 0x2f
        /*0002*/ 	.short	(.L_1 - .L_0)
	.align		4
.L_0:
        /*0004*/ 	.word	index@(matmul_kernel)
        /*0008*/ 	.word	0x000000ff


	//----- nvinfo : EIATTR_FRAME_SIZE
	.align		4
.L_1:
        /*000c*/ 	.byte	0x04, 0x11
        /*000e*/ 	.short	(.L_3 - .L_2)
	.align		4
.L_2:
        /*0010*/ 	.word	index@(matmul_kernel)
        /*0014*/ 	.word	0x00001b58


	//----- nvinfo : EIATTR_MIN_STACK_SIZE
	.align		4
.L_3:
        /*0018*/ 	.byte	0x04, 0x12
        /*001a*/ 	.short	(.L_5 - .L_4)
	.align		4
.L_4:
        /*001c*/ 	.word	index@(matmul_kernel)
        /*0020*/ 	.word	0x00001b58
.L_5:


//--------------------- .nv.compat                --------------------------
	.section	.nv.compat,"",@"SHT_CUDA_COMPAT_INFO"
	.align	4
        /*0000*/ 	.byte	0x02, 0x09, 0x01, 0x00, 0x02, 0x02, 0x04, 0x00, 0x02, 0x05, 0x05, 0x00, 0x03, 0x07, 0x01, 0x01
        /*0010*/ 	.byte	0x02, 0x03, 0x00, 0x00, 0x02, 0x06, 0x01, 0x00, 0x04, 0x0b, 0x08, 0x00, 0x00, 0x00, 0x00, 0x00
        /*0020*/ 	.byte	0x00, 0x00, 0x00, 0x00


//--------------------- .nv.info.matmul_kernel    --------------------------
	.section	.nv.info.matmul_kernel,"",@"SHT_CUDA_INFO"
	.sectionflags	@""
	.align	4


	//----- nvinfo : EIATTR_CUDA_API_VERSION
	.align		4
        /*0000*/ 	.byte	0x04, 0x37
        /*0002*/ 	.short	(.L_7 - .L_6)
.L_6:
        /*0004*/ 	.word	0x00000082


	//----- nvinfo : EIATTR_KPARAM_INFO
	.align		4
.L_7:
        /*0008*/ 	.byte	0x04, 0x17
        /*000a*/ 	.short	(.L_9 - .L_8)
.L_8:
        /*000c*/ 	.word	0x00000000
        /*0010*/ 	.short	0x000d
        /*0012*/ 	.short	0x0048
        /*0014*/ 	.byte	0x00, 0xf4, 0x21, 0x00


	//----- nvinfo : EIATTR_KPARAM_INFO
	.align		4
.L_9:
        /*0018*/ 	.byte	0x04, 0x17
        /*001a*/ 	.short	(.L_11 - .L_10)
.L_10:
        /*001c*/ 	.word	0x00000000
        /*0020*/ 	.short	0x000c
        /*0022*/ 	.short	0x0040
        /*0024*/ 	.byte	0x00, 0xf4, 0x21, 0x00


	//----- nvinfo : EIATTR_KPARAM_INFO
	.align		4
.L_11:
        /*0028*/ 	.byte	0x04, 0x17
        /*002a*/ 	.short	(.L_13 - .L_12)
.L_12:
        /*002c*/ 	.word	0x00000000
        /*0030*/ 	.short	0x000b
        /*0032*/ 	.short	0x0038
        /*0034*/ 	.byte	0x00, 0xf0, 0x11, 0x00


	//----- nvinfo : EIATTR_KPARAM_INFO
	.align		4
.L_13:
        /*0038*/ 	.byte	0x04, 0x17
        /*003a*/ 	.short	(.L_15 - .L_14)
.L_14:
        /*003c*/ 	.word	0x00000000
        /*0040*/ 	.short	0x000a
        /*0042*/ 	.short	0x0034
        /*0044*/ 	.byte	0x00, 0xf0, 0x11, 0x00


	//----- nvinfo : EIATTR_KPARAM_INFO
	.align		4
.L_15:
        /*0048*/ 	.byte	0x04, 0x17
        /*004a*/ 	.short	(.L_17 - .L_16)
.L_16:
        /*004c*/ 	.word	0x00000000
        /*0050*/ 	.short	0x0009
        /*0052*/ 	.short	0x0030
        /*0054*/ 	.byte	0x00, 0xf0, 0x11, 0x00


	//----- nvinfo : EIATTR_KPARAM_INFO
	.align		4
.L_17:
        /*0058*/ 	.byte	0x04, 0x17
        /*005a*/ 	.short	(.L_19 - .L_18)
.L_18:
        /*005c*/ 	.word	0x00000000
        /*0060*/ 	.short	0x0008
        /*0062*/ 	.short	0x002c
        /*0064*/ 	.byte	0x00, 0xf0, 0x11, 0x00


	//----- nvinfo : EIATTR_KPARAM_INFO
	.align		4
.L_19:
        /*0068*/ 	.byte	0x04, 0x17
        /*006a*/ 	.short	(.L_21 - .L_20)
.L_20:
        /*006c*/ 	.word	0x00000000
        /*0070*/ 	.short	0x0007
        /*0072*/ 	.short	0x0028
        /*0074*/ 	.byte	0x00, 0xf0, 0x11, 0x00


	//----- nvinfo : EIATTR_KPARAM_INFO
	.align		4
.L_21:
        /*0078*/ 	.byte	0x04, 0x17
        /*007a*/ 	.short	(.L_23 - .L_22)
.L_22:
        /*007c*/ 	.word	0x00000000
        /*0080*/ 	.short	0x0006
        /*0082*/ 	.short	0x0024
        /*0084*/ 	.byte	0x00, 0xf0, 0x11, 0x00


	//----- nvinfo : EIATTR_KPARAM_INFO
	.align		4
.L_23:
        /*0088*/ 	.byte	0x04, 0x17
        /*008a*/ 	.short	(.L_25 - .L_24)
.L_24:
        /*008c*/ 	.word	0x00000000
        /*0090*/ 	.short	0x0005
        /*0092*/ 	.short	0x0020
        /*0094*/ 	.byte	0x00, 0xf0, 0x11, 0x00


	//----- nvinfo : EIATTR_KPARAM_INFO
	.align		4
.L_25:
        /*0098*/ 	.byte	0x04, 0x17
        /*009a*/ 	.short	(.L_27 - .L_26)
.L_26:
        /*009c*/ 	.word	0x00000000
        /*00a0*/ 	.short	0x0004
        /*00a2*/ 	.short	0x001c
        /*00a4*/ 	.byte	0x00, 0xf0, 0x11, 0x00


	//----- nvinfo : EIATTR_KPARAM_INFO
	.align		4
.L_27:
        /*00a8*/ 	.byte	0x04, 0x17
        /*00aa*/ 	.short	(.L_29 - .L_28)
.L_28:
        /*00ac*/ 	.word	0x00000000
        /*00b0*/ 	.short	0x0003
        /*00b2*/ 	.short	0x0018
        /*00b4*/ 	.byte	0x00, 0xf0, 0x11, 0x00


	//----- nvinfo : EIATTR_KPARAM_INFO
	.align		4
.L_29:
        /*00b8*/ 	.byte	0x04, 0x17
        /*00ba*/ 	.short	(.L_31 - .L_30)
.L_30:
        /*00bc*/ 	.word	0x00000000
        /*00c0*/ 	.short	0x0002
        /*00c2*/ 	.short	0x0010
        /*00c4*/ 	.byte	0x00, 0xf4, 0x21, 0x00


	//----- nvinfo : EIATTR_KPARAM_INFO
	.align		4
.L_31:
        /*00c8*/ 	.byte	0x04, 0x17
        /*00ca*/ 	.short	(.L_33 - .L_32)
.L_32:
        /*00cc*/ 	.word	0x00000000
        /*00d0*/ 	.short	0x0001
        /*00d2*/ 	.short	0x0008
        /*00d4*/ 	.byte	0x00, 0xf4, 0x21, 0x00


	//----- nvinfo : EIATTR_KPARAM_INFO
	.align		4
.L_33:
        /*00d8*/ 	.byte	0x04, 0x17
        /*00da*/ 	.short	(.L_35 - .L_34)
.L_34:
        /*00dc*/ 	.word	0x00000000
        /*00e0*/ 	.short	0x0000
        /*00e2*/ 	.short	0x0000
        /*00e4*/ 	.byte	0x00, 0xf4, 0x21, 0x00


	//----- nvinfo : EIATTR_SPARSE_MMA_MASK
	.align		4
.L_35:
        /*00e8*/ 	.byte	0x03, 0x50
        /*00ea*/ 	.short	0x0000


	//----- nvinfo : EIATTR_MAXREG_COUNT
	.align		4
        /*00ec*/ 	.byte	0x03, 0x1b
        /*00ee*/ 	.short	0x00ff


	//----- nvinfo : EIATTR_NUM_BARRIERS
	.align		4
        /*00f0*/ 	.byte	0x02, 0x4c
        /*00f2*/ 	.byte	0x01
	.zero		1


	//----- nvinfo : EIATTR_ANNOTATIONS
	.align		4
        /*00f4*/ 	.byte	0x04, 0x55
        /*00f6*/ 	.short	(.L_37 - .L_36)


	//   ....[0]....
.L_36:
        /*00f8*/ 	.word	0x00000001
        /*00fc*/ 	.byte	0x80, 0x00, 0x00, 0x00, 0x01, 0x00, 0x00, 0x00, 0x50, 0x09, 0x00, 0x00, 0x01, 0x00, 0x00, 0x00
        /* <DEDUP_REMOVED lines=1787> */
        /*70bc*/ 	.byte	0xb0, 0x82, 0x03, 0x00, 0x01, 0x00, 0x00, 0x00, 0x80, 0x83, 0x03, 0x00


	//----- nvinfo : EIATTR_MERCURY_ISA_VERSION
	.align		4
.L_37:
        /*70c8*/ 	.byte	0x03, 0x5f
        /*70ca*/ 	.short	0x0101


	//----- nvinfo : EIATTR_EXIT_INSTR_OFFSETS
	.align		4
        /*70cc*/ 	.byte	0x04, 0x1c
        /*70ce*/ 	.short	(.L_39 - .L_38)


	//   ....[0]....
.L_38:
        /*70d0*/ 	.word	0x00087fd0


	//   ....[1]....
        /*70d4*/ 	.word	0x00087ff0


	//----- nvinfo : EIATTR_REQNTID
	.align		4
.L_39:
        /*70d8*/ 	.byte	0x04, 0x10
        /*70da*/ 	.short	(.L_41 - .L_40)
.L_40:
        /*70dc*/ 	.word	0x00000080
        /*70e0*/ 	.word	0x00000001
        /*70e4*/ 	.word	0x00000001


	//----- nvinfo : EIATTR_CBANK_PARAM_SIZE
	.align		4
.L_41:
        /*70e8*/ 	.byte	0x03, 0x19
        /*70ea*/ 	.short	0x0050


	//----- nvinfo : EIATTR_PARAM_CBANK
	.align		4
        /*70ec*/ 	.byte	0x04, 0x0a
        /*70ee*/ 	.short	(.L_43 - .L_42)
	.align		4
.L_42:
        /*70f0*/ 	.word	index@(.nv.constant0.matmul_kernel)
        /*70f4*/ 	.short	0x0210
        /*70f6*/ 	.short	0x0050


	//----- nvinfo : EIATTR_SW_WAR
	.align		4
.L_43:
        /*70f8*/ 	.byte	0x04, 0x36
        /*70fa*/ 	.short	(.L_45 - .L_44)
.L_44:
        /*70fc*/ 	.word	0x00000008
.L_45:


//--------------------- .nv.callgraph             --------------------------
	.section	.nv.callgraph,"",@"SHT_CUDA_CALLGRAPH"
	.align	4
	.sectionentsize	8
	.align		4
        /*0000*/ 	.word	0x00000000
	.align		4
        /*0004*/ 	.word	0xffffffff
	.align		4
        /*0008*/ 	.word	0x00000000
	.align		4
        /*000c*/ 	.word	0xfffffffe
	.align		4
        /*0010*/ 	.word	0x00000000
	.align		4
        /*0014*/ 	.word	0xfffffffd
	.align		4
        /*0018*/ 	.word	0x00000000
	.align		4
        /*001c*/ 	.word	0xfffffffc


//--------------------- .text.matmul_kernel       --------------------------
	.section	.text.matmul_kernel,"ax",@progbits
	.align	128
        .global         matmul_kernel
        .type           matmul_kernel,@function
        .size           matmul_kernel,(.L_x_3 - matmul_kernel)
        .other          matmul_kernel,@"STO_CUDA_ENTRY STV_DEFAULT"
matmul_kernel:
.text.matmul_kernel:
[----:B------:R-:W1:Y:S08]  /*0000*/  LDC R1, c[0x0][0x28] ;  /* 0x00000a00ff017b82 */ /* 0x000e700000000800 */
[----:B------:R-:W2:Y:S01]  /*0010*/  LDC.64 R2, c[0x0][0x228] ;  /* 0x00008a00ff027b82 */ /* 0x000ea20000000a00 */
[----:B-1----:R-:W-:Y:S01]  /*0020*/  VIADD R1, R1, 0xffffe4a8 ;  /* 0xffffe4a801017836 */ /* 0x002fe20000000000 */
[----:B------:R-:W1:Y:S01]  /*0030*/  S2R R5, SR_CTAID.X ;  /* 0x0000000000057919 */ /* 0x000e620000002500 */
[----:B------:R-:W-:Y:S01]  /*0040*/  ULDC UR4, c[0x0][0x234] ;  /* 0x00008d0000047ab9 */ /* 0x000fe20000000800 */
[----:B------:R-:W-:Y:S01]  /*0050*/  ULDC.64 UR6, c[0x0][0x210] ;  /* 0x0000840000067ab9 */ /* 0x000fe20000000a00 */
[----:B------:R-:W3:Y:S01]  /*0060*/  S2R R18, SR_TID.X ;  /* 0x0000000000127919 */ /* 0x000ee20000002100 */
[----:B--2---:R-:W-:Y:S01]  /*0070*/  IMAD.MOV.U32 R14, RZ, RZ, R3 ;  /* 0x000000ffff0e7224 */ /* 0x004fe200078e0003 */
[----:B------:R2:W-:Y:S01]  /*0080*/  STL [R1+0x167c], R3 ;  /* 0x00167c0301007387 */ /* 0x0005e20000100800 */
[----:B------:R-:W-:-:S02]  /*0090*/  MOV R17, R2 ;  /* 0x0000000200117202 */ /* 0x000fc40000000f00 */
[----:B------:R-:W-:Y:S01]  /*00a0*/  VIADD R0, R14, 0xff ;  /* 0x000000ff0e007836 */ /* 0x000fe20000000000 */
[----:B------:R-:W-:Y:S02]  /*00b0*/  IABS R146, R14 ;  /* 0x0000000e00927213 */ /* 0x000fe40000000000 */
[----:B------:R-:W-:Y:S02]  /*00c0*/  IABS R13, R17 ;  /* 0x00000011000d7213 */ /* 0x000fe40000000000 */
[----:B-1----:R-:W-:Y:S02]  /*00d0*/  IABS R8, R5 ;  /* 0x0000000500087213 */ /* 0x002fe40000000000 */
[----:B--2---:R-:W-:-:S04]  /*00e0*/  SHF.R.S32.HI R3, RZ, 0x1f, R0 ;  /* 0x0000001fff037819 */ /* 0x004fc80000011400 */
[----:B------:R-:W-:-:S04]  /*00f0*/  LEA.HI R3, R3, R0, RZ, 0x8 ;  /* 0x0000000003037211 */ /* 0x000fc800078f40ff */
[----:B------:R-:W-:-:S05]  /*0100*/  SHF.R.S32.HI R3, RZ, 0x8, R3 ;  /* 0x00000008ff037819 */ /* 0x000fca0000011403 */
[----:B------:R-:W-:-:S05]  /*0110*/  IMAD.SHL.U32 R4, R3, 0x8, RZ ;  /* 0x0000000803047824 */ /* 0x000fca00078e00ff */
[-C--:B------:R-:W-:Y:S02]  /*0120*/  IABS R7, R4.reuse ;  /* 0x0000000400077213 */ /* 0x080fe40000000000 */
[----:B------:R-:W-:Y:S02]  /*0130*/  IABS R10, R4 ;  /* 0x00000004000a7213 */ /* 0x000fe40000000000 */
[----:B------:R-:W1:Y:S08]  /*0140*/  I2F.RP R0, R7 ;  /* 0x0000000700007306 */ /* 0x000e700000209400 */
[----:B-1----:R-:W1:Y:S02]  /*0150*/  MUFU.RCP R0, R0 ;  /* 0x0000000000007308 */ /* 0x002e640000001000 */
[----:B-1----:R-:W-:Y:S01]  /*0160*/  IADD3 R2, R0, 0xffffffe, RZ ;  /* 0x0ffffffe00027810 */ /* 0x002fe20007ffe0ff */
[----:B------:R-:W-:-:S05]  /*0170*/  IMAD.MOV R0, RZ, RZ, -R10 ;  /* 0x000000ffff007224 */ /* 0x000fca00078e0a0a */
[----:B------:R1:W2:Y:S02]  /*0180*/  F2I.FTZ.U32.TRUNC.NTZ R3, R2 ;  /* 0x0000000200037305 */ /* 0x0002a4000021f000 */
[----:B-1----:R-:W-:Y:S01]  /*0190*/  MOV R2, RZ ;  /* 0x000000ff00027202 */ /* 0x002fe20000000f00 */
[----:B--2---:R-:W-:-:S04]  /*01a0*/  IMAD.MOV R6, RZ, RZ, -R3 ;  /* 0x000000ffff067224 */ /* 0x004fc800078e0a03 */
[----:B------:R-:W-:Y:S02]  /*01b0*/  IMAD R9, R6, R7, RZ ;  /* 0x0000000706097224 */ /* 0x000fe400078e02ff */
[----:B------:R-:W-:Y:S02]  /*01c0*/  IMAD.MOV.U32 R6, RZ, RZ, R8 ;  /* 0x000000ffff067224 */ /* 0x000fe400078e0008 */
[----:B------:R-:W-:-:S06]  /*01d0*/  IMAD.HI.U32 R3, R3, R9, R2 ;  /* 0x0000000903037227 */ /* 0x000fcc00078e0002 */
[----:B------:R-:W-:-:S04]  /*01e0*/  IMAD.HI.U32 R3, R3, R6, RZ ;  /* 0x0000000603037227 */ /* 0x000fc800078e00ff */
[----:B------:R-:W-:-:S05]  /*01f0*/  IMAD R0, R3, R0, R6 ;  /* 0x0000000003007224 */ /* 0x000fca00078e0206 */
[----:B------:R-:W-:-:S13]  /*0200*/  ISETP.GT.U32.AND P1, PT, R7, R0, PT ;  /* 0x000000000700720c */ /* 0x000fda0003f24070 */
[----:B------:R-:W-:Y:S01]  /*0210*/  @!P1 IMAD.IADD R0, R0, 0x1, -R7 ;  /* 0x0000000100009824 */ /* 0x000fe200078e0a07 */
[----:B------:R-:W-:Y:S02]  /*0220*/  @!P1 IADD3 R3, R3, 0x1, RZ ;  /* 0x0000000103039810 */ /* 0x000fe40007ffe0ff */
[----:B------:R-:W-:Y:S02]  /*0230*/  ISETP.NE.AND P1, PT, R4, RZ, PT ;  /* 0x000000ff0400720c */ /* 0x000fe40003f25270 */
[----:B------:R-:W-:Y:S02]  /*0240*/  ISETP.GE.U32.AND P0, PT, R0, R7, PT ;  /* 0x000000070000720c */ /* 0x000fe40003f06070 */
[----:B------:R-:W-:-:S04]  /*0250*/  LOP3.LUT R0, R5, R4, RZ, 0x3c, !PT ;  /* 0x0000000405007212 */ /* 0x000fc800078e3cff */
[----:B------:R-:W-:Y:S02]  /*0260*/  ISETP.GE.AND P2, PT, R0, RZ, PT ;  /* 0x000000ff0000720c */ /* 0x000fe40003f46270 */
[----:B------:R-:W-:-:S05]  /*0270*/  IADD3 R0, R17, 0xff, RZ ;  /* 0x000000ff11007810 */ /* 0x000fca0007ffe0ff */
[----:B------:R-:W-:-:S04]  /*0280*/  @P0 VIADD R3, R3, 0x1 ;  /* 0x0000000103030836 */ /* 0x000fc80000000000 */
[----:B------:R-:W-:Y:S01]  /*0290*/  IMAD.MOV.U32 R2, RZ, RZ, R3 ;  /* 0x000000ffff027224 */ /* 0x000fe200078e0003 */
[----:B------:R-:W-:-:S03]  /*02a0*/  SHF.R.S32.HI R3, RZ, 0x1f, R0 ;  /* 0x0000001fff037819 */ /* 0x000fc60000011400 */
[----:B------:R-:W-:Y:S01]  /*02b0*/  @!P2 IMAD.MOV R2, RZ, RZ, -R2 ;  /* 0x000000ffff02a224 */ /* 0x000fe200078e0a02 */
[----:B------:R-:W-:Y:S02]  /*02c0*/  @!P1 LOP3.LUT R2, RZ, R4, RZ, 0x33, !PT ;  /* 0x00000004ff029212 */ /* 0x000fe400078e33ff */
[----:B------:R-:W-:-:S03]  /*02d0*/  LEA.HI R3, R3, R0, RZ, 0x8 ;  /* 0x0000000003037211 */ /* 0x000fc600078f40ff */
[----:B------:R-:W-:Y:S02]  /*02e0*/  IMAD.SHL.U32 R10, R2, 0x8, RZ ;  /* 0x00000008020a7824 */ /* 0x000fe400078e00ff */
[----:B------:R-:W-:-:S03]  /*02f0*/  IMAD.MOV R2, RZ, RZ, -R2 ;  /* 0x000000ffff027224 */ /* 0x000fc600078e0a02 */
[----:B------:R-:W-:Y:S01]  /*0300*/  LEA.HI.SX32 R3, R3, -R10, 0x18 ;  /* 0x8000000a03037211 */ /* 0x000fe200078fc2ff */
[----:B------:R-:W-:-:S03]  /*0310*/  IMAD R12, R4, R2, R5 ;  /* 0x00000002040c7224 */ /* 0x000fc600078e0205 */
[----:B------:R-:W-:Y:S02]  /*0320*/  VIMNMX R11, R3, 0x8, PT ;  /* 0x00000008030b7848 */ /* 0x000fe40003fe0100 */
[----:B------:R-:W-:Y:S02]  /*0330*/  IABS R9, R12 ;  /* 0x0000000c00097213 */ /* 0x000fe40000000000 */
[-C--:B------:R-:W-:Y:S02]  /*0340*/  IABS R7, R11.reuse ;  /* 0x0000000b00077213 */ /* 0x080fe40000000000 */
[----:B------:R-:W-:Y:S02]  /*0350*/  IABS R4, R11 ;  /* 0x0000000b00047213 */ /* 0x000fe40000000000 */
[----:B------:R-:W1:Y:S08]  /*0360*/  I2F.RP R0, R7 ;  /* 0x0000000700007306 */ /* 0x000e700000209400 */
[----:B-1----:R-:W1:Y:S02]  /*0370*/  MUFU.RCP R0, R0 ;  /* 0x0000000000007308 */ /* 0x002e640000001000 */
[----:B-1----:R-:W-:Y:S01]  /*0380*/  IADD3 R3, R0, 0xffffffe, RZ ;  /* 0x0ffffffe00037810 */ /* 0x002fe20007ffe0ff */
[----:B------:R-:W-:-:S05]  /*0390*/  IMAD.MOV R0, RZ, RZ, -R4 ;  /* 0x000000ffff007224 */ /* 0x000fca00078e0a04 */
[----:B------:R-:W1:Y:S08]  /*03a0*/  I2F.RP R4, R146 ;  /* 0x0000009200047306 */ /* 0x000e700000209400 */
[----:B------:R-:W2:Y:S08]  /*03b0*/  F2I.FTZ.U32.TRUNC.NTZ R3, R3 ;  /* 0x0000000300037305 */ /* 0x000eb0000021f000 */
[----:B-1----:R-:W1:Y:S01]  /*03c0*/  MUFU.RCP R4, R4 ;  /* 0x0000000400047308 */ /* 0x002e620000001000 */
[----:B--2---:R-:W-:-:S05]  /*03d0*/  IMAD.MOV R6, RZ, RZ, -R3 ;  /* 0x000000ffff067224 */ /* 0x004fca00078e0a03 */
[----:B------:R-:W-:-:S05]  /*03e0*/  MOV R2, R6 ;  /* 0x0000000600027202 */ /* 0x000fca0000000f00 */
[----:B------:R-:W-:Y:S02]  /*03f0*/  IMAD R5, R2, R7, RZ ;  /* 0x0000000702057224 */ /* 0x000fe400078e02ff */
[----:B------:R-:W-:Y:S02]  /*0400*/  IMAD.MOV.U32 R2, RZ, RZ, RZ ;  /* 0x000000ffff027224 */ /* 0x000fe400078e00ff */
[----:B-1----:R-:W-:Y:S02]  /*0410*/  VIADD R8, R4, 0xffffffe ;  /* 0x0ffffffe04087836 */ /* 0x002fe40000000000 */
[----:B------:R-:W-:Y:S01]  /*0420*/  IMAD.HI.U32 R2, R3, R5, R2 ;  /* 0x0000000503027227 */ /* 0x000fe200078e0002 */
[----:B---3--:R-:W-:Y:S01]  /*0430*/  LOP3.LUT R5, R18, 0x7f, RZ, 0xc0, !PT ;  /* 0x0000007f12057812 */ /* 0x008fe200078ec0ff */
[----:B------:R-:W1:Y:S04]  /*0440*/  I2F.RP R3, R13 ;  /* 0x0000000d00037306 */ /* 0x000e680000209400 */
[----:B------:R-:W-:-:S04]  /*0450*/  IMAD.HI.U32 R2, R2, R9, RZ ;  /* 0x0000000902027227 */ /* 0x000fc800078e00ff */
[----:B------:R-:W-:Y:S02]  /*0460*/  IMAD R0, R2, R0, R9 ;  /* 0x0000000002007224 */ /* 0x000fe400078e0209 */
[----:B------:R2:W-:Y:S03]  /*0470*/  F2I.FTZ.U32.TRUNC.NTZ R9, R8 ;  /* 0x0000000800097305 */ /* 0x0005e6000021f000 */
[----:B------:R-:W-:-:S05]  /*0480*/  ISETP.GT.U32.AND P1, PT, R7, R0, PT ;  /* 0x000000000700720c */ /* 0x000fca0003f24070 */
[----:B-1----:R-:W1:Y:S01]  /*0490*/  MUFU.RCP R3, R3 ;  /* 0x0000000300037308 */ /* 0x002e620000001000 */
[----:B--2---:R-:W-:-:S07]  /*04a0*/  MOV R8, RZ ;  /* 0x000000ff00087202 */ /* 0x004fce0000000f00 */
[-C--:B------:R-:W-:Y:S01]  /*04b0*/  @!P1 IADD3 R0, R0, -R7.reuse, RZ ;  /* 0x8000000700009210 */ /* 0x080fe20007ffe0ff */
[----:B------:R-:W-:Y:S01]  /*04c0*/  @!P1 VIADD R2, R2, 0x1 ;  /* 0x0000000102029836 */ /* 0x000fe20000000000 */
[----:B------:R-:W-:Y:S02]  /*04d0*/  ISETP.NE.AND P1, PT, R11, RZ, PT ;  /* 0x000000ff0b00720c */ /* 0x000fe40003f25270 */
[----:B------:R-:W-:Y:S02]  /*04e0*/  ISETP.GE.U32.AND P0, PT, R0, R7, PT ;  /* 0x000000070000720c */ /* 0x000fe40003f06070 */
[----:B------:R-:W-:Y:S02]  /*04f0*/  LOP3.LUT R0, R12, R11, RZ, 0x3c, !PT ;  /* 0x0000000b0c007212 */ /* 0x000fe400078e3cff */
[----:B-1----:R-:W-:Y:S02]  /*0500*/  IADD3 R6, R3, 0xffffffe, RZ ;  /* 0x0ffffffe03067810 */ /* 0x002fe40007ffe0ff */
[----:B------:R-:W-:-:S02]  /*0510*/  ISETP.GE.AND P2, PT, R0, RZ, PT ;  /* 0x000000ff0000720c */ /* 0x000fc40003f46270 */
[----:B------:R1:W2:Y:S05]  /*0520*/  F2I.FTZ.U32.TRUNC.NTZ R7, R6 ;  /* 0x0000000600077305 */ /* 0x0002aa000021f000 */
[----:B------:R-:W-:Y:S02]  /*0530*/  @P0 VIADD R2, R2, 0x1 ;  /* 0x0000000102020836 */ /* 0x000fe40000000000 */
[----:B-1----:R-:W-:-:S04]  /*0540*/  IMAD.MOV.U32 R6, RZ, RZ, RZ ;  /* 0x000000ffff067224 */ /* 0x002fc800078e00ff */
[----:B------:R-:W-:Y:S01]  /*0550*/  @!P2 IMAD.MOV R2, RZ, RZ, -R2 ;  /* 0x000000ffff02a224 */ /* 0x000fe200078e0a02 */
[----:B------:R-:W-:Y:S01]  /*0560*/  @!P1 LOP3.LUT R2, RZ, R11, RZ, 0x33, !PT ;  /* 0x0000000bff029212 */ /* 0x000fe200078e33ff */
[----:B--2---:R-:W-:-:S03]  /*0570*/  IMAD.MOV R4, RZ, RZ, -R7 ;  /* 0x000000ffff047224 */ /* 0x004fc600078e0a07 */
[----:B------:R-:W-:-:S05]  /*0580*/  IADD3 R0, -R2, RZ, RZ ;  /* 0x000000ff02007210 */ /* 0x000fca0007ffe1ff */
[----:B------:R-:W-:Y:S02]  /*0590*/  IMAD R0, R11, R0, R12 ;  /* 0x000000000b007224 */ /* 0x000fe400078e020c */
[----:B------:R-:W-:Y:S02]  /*05a0*/  IMAD.MOV R11, RZ, RZ, -R9 ;  /* 0x000000ffff0b7224 */ /* 0x000fe400078e0a09 */
[----:B------:R-:W-:Y:S02]  /*05b0*/  IMAD.IADD R0, R10, 0x1, R0 ;  /* 0x000000010a007824 */ /* 0x000fe400078e0200 */
[----:B------:R-:W-:-:S03]  /*05c0*/  IMAD R11, R11, R146, RZ ;  /* 0x000000920b0b7224 */ /* 0x000fc600078e02ff */
[----:B------:R-:W-:Y:S01]  /*05d0*/  LEA R3, R0, R5, 0x8 ;  /* 0x0000000500037211 */ /* 0x000fe200078e40ff */
[----:B------:R-:W-:Y:S02]  /*05e0*/  IMAD R5, R4, R13, RZ ;  /* 0x0000000d04057224 */ /* 0x000fe400078e02ff */
[----:B------:R-:W-:Y:S01]  /*05f0*/  IMAD.SHL.U32 R0, R2, 0x100, RZ ;  /* 0x0000010002007824 */ /* 0x000fe200078e00ff */
[----:B------:R-:W-:Y:S01]  /*0600*/  IADD3 R4, R3, 0x80, RZ ;  /* 0x0000008003047810 */ /* 0x000fe20007ffe0ff */
[----:B------:R-:W-:Y:S01]  /*0610*/  IMAD.HI.U32 R6, R7, R5, R6 ;  /* 0x0000000507067227 */ /* 0x000fe200078e0006 */
[----:B------:R-:W-:Y:S02]  /*0620*/  IABS R7, R3 ;  /* 0x0000000300077213 */ /* 0x000fe40000000000 */
[----:B------:R-:W-:Y:S01]  /*0630*/  IABS R10, R4 ;  /* 0x00000004000a7213 */ /* 0x000fe20000000000 */
[----:B------:R-:W-:Y:S01]  /*0640*/  IMAD.HI.U32 R2, R9, R11, R8 ;  /* 0x0000000b09027227 */ /* 0x000fe200078e0008 */
[----:B------:R-:W-:-:S02]  /*0650*/  IADD3 R14, R0, 0x2, RZ ;  /* 0x00000002000e7810 */ /* 0x000fc40007ffe0ff */
[----:B------:R-:W-:Y:S01]  /*0660*/  ISETP.GE.AND P6, PT, R3, RZ, PT ;  /* 0x000000ff0300720c */ /* 0x000fe20003fc6270 */
[----:B------:R-:W-:Y:S01]  /*0670*/  IMAD.HI.U32 R5, R6, R7, RZ ;  /* 0x0000000706057227 */ /* 0x000fe200078e00ff */
[----:B------:R-:W-:Y:S02]  /*0680*/  IABS R15, R14 ;  /* 0x0000000e000f7213 */ /* 0x000fe40000000000 */
[----:B------:R-:W-:Y:S01]  /*0690*/  ISETP.GE.AND P5, PT, R14, RZ, PT ;  /* 0x000000ff0e00720c */ /* 0x000fe20003fa6270 */
[----:B------:R-:W-:Y:S01]  /*06a0*/  IMAD.HI.U32 R6, R6, R10, RZ ;  /* 0x0000000a06067227 */ /* 0x000fe200078e00ff */
[C---:B------:R-:W-:Y:S02]  /*06b0*/  IADD3 R20, R0.reuse, 0xe, RZ ;  /* 0x0000000e00147810 */ /* 0x040fe40007ffe0ff */
[----:B------:R-:W-:Y:S01]  /*06c0*/  IADD3 R249, R0, 0xed, RZ ;  /* 0x000000ed00f97810 */ /* 0x000fe20007ffe0ff */
[----:B------:R-:W-:Y:S01]  /*06d0*/  IMAD.MOV R8, RZ, RZ, -R5 ;  /* 0x000000ffff087224 */ /* 0x000fe200078e0a05 */
[----:B------:R-:W-:Y:S01]  /*06e0*/  IADD3 R9, -R6, RZ, RZ ;  /* 0x000000ff06097210 */ /* 0x000fe20007ffe1ff */
[C---:B------:R-:W-:Y:S01]  /*06f0*/  VIADD R16, R0.reuse, 0xff ;  /* 0x000000ff00107836 */ /* 0x040fe20000000000 */
[C---:B------:R-:W-:Y:S01]  /*0700*/  IADD3 R149, R0.reuse, 0xf7, RZ ;  /* 0x000000f700957810 */ /* 0x040fe20007ffe0ff */
[C---:B------:R-:W-:Y:S01]  /*0710*/  IMAD R6, R13.reuse, R8, R7 ;  /* 0x000000080d067224 */ /* 0x040fe200078e0207 */
[----:B------:R-:W-:Y:S01]  /*0720*/  IADD3 R147, R0, 0xfa, RZ ;  /* 0x000000fa00937810 */ /* 0x000fe20007ffe0ff */
[C---:B------:R-:W-:Y:S01]  /*0730*/  IMAD R8, R13.reuse, R9, R10 ;  /* 0x000000090d087224 */ /* 0x040fe200078e020a */
[----:B------:R-:W-:Y:S01]  /*0740*/  IABS R12, R16 ;  /* 0x00000010000c7213 */ /* 0x000fe20000000000 */
[----:B------:R-:W-:Y:S01]  /*0750*/  IMAD.SHL.U32 R7, R18, 0x4, RZ ;  /* 0x0000000412077824 */ /* 0x000fe200078e00ff */
[C---:B------:R-:W-:Y:S01]  /*0760*/  ISETP.GT.U32.AND P0, PT, R13.reuse, R6, PT ;  /* 0x000000060d00720c */ /* 0x040fe20003f04070 */
[----:B------:R-:W-:Y:S01]  /*0770*/  IMAD.HI.U32 R9, R2, R15, RZ ;  /* 0x0000000f02097227 */ /* 0x000fe200078e00ff */
[----:B------:R-:W-:-:S02]  /*0780*/  ISETP.GT.U32.AND P1, PT, R13, R8, PT ;  /* 0x000000080d00720c */ /* 0x000fc40003f24070 */
[----:B------:R-:W-:Y:S01]  /*0790*/  LOP3.LUT R10, R7, 0x7c, RZ, 0xc0, !PT ;  /* 0x0000007c070a7812 */ /* 0x000fe200078ec0ff */
[----:B------:R-:W-:Y:S01]  /*07a0*/  IMAD.MOV.U32 R11, RZ, RZ, R12 ;  /* 0x000000ffff0b7224 */ /* 0x000fe200078e000c */
[C---:B------:R-:W-:Y:S01]  /*07b0*/  IADD3 R148, R0.reuse, 0xfc, RZ ;  /* 0x000000fc00947810 */ /* 0x040fe20007ffe0ff */
[----:B------:R-:W-:Y:S02]  /*07c0*/  VIADD R12, R0, 0x1 ;  /* 0x00000001000c7836 */ /* 0x000fe40000000000 */
[----:B------:R-:W-:-:S04]  /*07d0*/  IMAD.HI.U32 R5, R2, R11, RZ ;  /* 0x0000000b02057227 */ /* 0x000fc800078e00ff */
[----:B------:R-:W-:Y:S02]  /*07e0*/  IMAD.MOV R5, RZ, RZ, -R5 ;  /* 0x000000ffff057224 */ /* 0x000fe400078e0a05 */
[----:B------:R-:W-:Y:S01]  /*07f0*/  @!P1 IADD3 R8, R8, -R13, RZ ;  /* 0x8000000d08089210 */ /* 0x000fe20007ffe0ff */
[----:B------:R-:W-:Y:S01]  /*0800*/  @!P0 IMAD.IADD R6, R6, 0x1, -R13 ;  /* 0x0000000106068824 */ /* 0x000fe200078e0a0d */
[----:B------:R-:W-:Y:S01]  /*0810*/  ISETP.GE.AND P1, PT, R12, RZ, PT ;  /* 0x000000ff0c00720c */ /* 0x000fe20003f26270 */
[----:B------:R-:W-:Y:S01]  /*0820*/  IMAD R22, R146, R5, R11 ;  /* 0x0000000592167224 */ /* 0x000fe200078e020b */
[C---:B------:R-:W-:Y:S01]  /*0830*/  ISETP.GT.U32.AND P4, PT, R13.reuse, R8, PT ;  /* 0x000000080d00720c */ /* 0x040fe20003f84070 */
[C---:B------:R-:W-:Y:S01]  /*0840*/  VIADD R14, R0.reuse, 0x4 ;  /* 0x00000004000e7836 */ /* 0x040fe20000000000 */
[----:B------:R-:W-:Y:S01]  /*0850*/  IABS R11, R12 ;  /* 0x0000000c000b7213 */ /* 0x000fe20000000000 */
[----:B------:R-:W-:Y:S01]  /*0860*/  VIADD R12, R0, 0x3 ;  /* 0x00000003000c7836 */ /* 0x000fe20000000000 */
[----:B------:R-:W-:-:S02]  /*0870*/  ISETP.GT.U32.AND P3, PT, R13, R6, PT ;  /* 0x000000060d00720c */ /* 0x000fc40003f64070 */
[----:B------:R-:W-:Y:S01]  /*0880*/  LOP3.LUT R5, R18, 0x60, RZ, 0xc0, !PT ;  /* 0x0000006012057812 */ /* 0x000fe200078ec0ff */
[----:B------:R-:W-:Y:S01]  /*0890*/  IMAD.HI.U32 R7, R2, R11, RZ ;  /* 0x0000000b02077227 */ /* 0x000fe200078e00ff */
[----:B------:R-:W-:Y:S02]  /*08a0*/  ISETP.GT.U32.AND P2, PT, R146, R22, PT ;  /* 0x000000169200720c */ /* 0x000fe40003f44070 */
[----:B------:R-:W-:Y:S01]  /*08b0*/  ISETP.GE.AND P0, PT, R16, RZ, PT ;  /* 0x000000ff1000720c */ /* 0x000fe20003f06270 */
[----:B------:R-:W-:Y:S02]  /*08c0*/  IMAD.MOV R7, RZ, RZ, -R7 ;  /* 0x000000ffff077224 */ /* 0x000fe400078e0a07 */
[----:B------:R-:W-:Y:S01]  /*08d0*/  IMAD R5, R5, 0x400, R10 ;  /* 0x0000040005057824 */ /* 0x000fe200078e020a */
[----:B------:R-:W-:Y:S01]  /*08e0*/  IADD3 R10, -R9, RZ, RZ ;  /* 0x000000ff090a7210 */ /* 0x000fe20007ffe1ff */
[----:B------:R-:W-:Y:S01]  /*08f0*/  IMAD R9, R146, R7, R11 ;  /* 0x0000000792097224 */ /* 0x000fe200078e020b */
[----:B------:R-:W-:Y:S01]  /*0900*/  @!P4 IADD3 R8, R8, -R13, RZ ;  /* 0x8000000d0808c210 */ /* 0x000fe20007ffe0ff */
[----:B------:R-:W-:Y:S01]  /*0910*/  @!P3 IMAD.IADD R6, R6, 0x1, -R13 ;  /* 0x000000010606b824 */ /* 0x000fe200078e0a0d */
[----:B------:R-:W-:Y:S01]  /*0920*/  ISETP.GE.AND P4, PT, R4, RZ, PT ;  /* 0x000000ff0400720c */ /* 0x000fe20003f86270 */
[----:B------:R-:W-:Y:S01]  /*0930*/  IMAD R11, R146, R10, R15 ;  /* 0x0000000a920b7224 */ /* 0x000fe200078e020f */
[----:B------:R-:W-:Y:S01]  /*0940*/  IABS R7, R12 ;  /* 0x0000000c00077213 */ /* 0x000fe20000000000 */
[----:B------:R-:W-:Y:S01]  /*0950*/  STL [R1+0x1680], R5 ;  /* 0x0016800501007387 */ /* 0x000fe20000100800 */
[----:B------:R-:W-:Y:S01]  /*0960*/  @!P2 IADD3 R22, R22, -R146, RZ ;  /* 0x800000921616a210 */ /* 0x000fe20007ffe0ff */
[----:B------:R-:W-:Y:S01]  /*0970*/  VIADD R16, R0, 0x5 ;  /* 0x0000000500107836 */ /* 0x000fe20000000000 */
[----:B------:R-:W-:Y:S01]  /*0980*/  ISETP.NE.AND P3, PT, R17, RZ, PT ;  /* 0x000000ff1100720c */ /* 0x000fe20003f65270 */
[----:B------:R-:W-:Y:S01]  /*0990*/  IMAD.MOV.U32 R13, RZ, RZ, R7 ;  /* 0x000000ffff0d7224 */ /* 0x000fe200078e0007 */
[----:B------:R-:W-:Y:S01]  /*09a0*/  LOP3.LUT R7, RZ, R17, RZ, 0x33, !PT ;  /* 0x00000011ff077212 */ /* 0x000fe200078e33ff */
[----:B------:R1:W-:Y:S01]  /*09b0*/  STL [R1+0x1684], R3 ;  /* 0x0016840301007387 */ /* 0x0003e20000100800 */
[----:B------:R-:W-:Y:S01]  /*09c0*/  ISETP.GT.U32.AND P2, PT, R146, R9, PT ;  /* 0x000000099200720c */ /* 0x000fe20003f44070 */
[----:B------:R-:W-:Y:S01]  /*09d0*/  IMAD.HI.U32 R10, R2, R13, RZ ;  /* 0x0000000d020a7227 */ /* 0x000fe200078e00ff */
[----:B------:R-:W-:Y:S01]  /*09e0*/  @!P6 IADD3 R6, -R6, RZ, RZ ;  /* 0x000000ff0606e210 */ /* 0x000fe20007ffe1ff */
[----:B------:R2:W-:Y:S01]  /*09f0*/  STL [R1+0x1688], R4 ;  /* 0x0016880401007387 */ /* 0x0005e20000100800 */
[----:B------:R-:W-:Y:S01]  /*0a00*/  IABS R15, R14 ;  /* 0x0000000e000f7213 */ /* 0x000fe20000000000 */
[----:B------:R-:W-:Y:S01]  /*0a10*/  @!P4 IMAD.MOV R8, RZ, RZ, -R8 ;  /* 0x000000ffff08c224 */ /* 0x000fe200078e0a08 */
[----:B------:R-:W-:Y:S01]  /*0a20*/  ISETP.GT.U32.AND P6, PT, R146, R22, PT ;  /* 0x000000169200720c */ /* 0x000fe20003fc4070 */
[----:B------:R-:W-:Y:S01]  /*0a30*/  IMAD.MOV R10, RZ, RZ, -R10 ;  /* 0x000000ffff0a7224 */ /* 0x000fe200078e0a0a */
[----:B------:R-:W-:Y:S01]  /*0a40*/  IABS R17, R16 ;  /* 0x0000001000117213 */ /* 0x000fe20000000000 */
[----:B------:R-:W-:Y:S01]  /*0a50*/  VIADD R18, R0, 0xd ;  /* 0x0000000d00127836 */ /* 0x000fe20000000000 */
[C---:B-1----:R-:W-:Y:S01]  /*0a60*/  SEL R3, R7.reuse, R6, !P3 ;  /* 0x0000000607037207 */ /* 0x042fe20005800000 */
[----:B------:R-:W-:Y:S01]  /*0a70*/  IMAD R13, R146, R10, R13 ;  /* 0x0000000a920d7224 */ /* 0x000fe200078e020d */
[----:B--2---:R-:W-:Y:S01]  /*0a80*/  SEL R4, R7, R8, !P3 ;  /* 0x0000000807047207 */ /* 0x004fe20005800000 */
[----:B------:R-:W-:Y:S01]  /*0a90*/  IMAD.HI.U32 R6, R2, R15, RZ ;  /* 0x0000000f02067227 */ /* 0x000fe200078e00ff */
[----:B------:R-:W-:-:S02]  /*0aa0*/  ISETP.GT.U32.AND P3, PT, R146, R11, PT ;  /* 0x0000000b9200720c */ /* 0x000fc40003f64070 */
[----:B------:R-:W-:Y:S01]  /*0ab0*/  ISETP.GT.U32.AND P4, PT, R146, R13, PT ;  /* 0x0000000d9200720c */ /* 0x000fe20003f84070 */
[----:B------:R-:W-:Y:S01]  /*0ac0*/  IMAD.HI.U32 R7, R2, R17, RZ ;  /* 0x0000001102077227 */ /* 0x000fe200078e00ff */
[-C--:B------:R-:W-:Y:S01]  /*0ad0*/  @!P2 IADD3 R9, R9, -R146.reuse, RZ ;  /* 0x800000920909a210 */ /* 0x080fe20007ffe0ff */
[----:B------:R1:W-:Y:S01]  /*0ae0*/  STL [R1+0x64], R4 ;  /* 0x0000640401007387 */ /* 0x0003e20000100800 */
[----:B------:R-:W-:Y:S01]  /*0af0*/  @!P6 IADD3 R22, R22, -R146, RZ ;  /* 0x800000921616e210 */ /* 0x000fe20007ffe0ff */
[----:B------:R-:W-:Y:S01]  /*0b00*/  VIADD R10, R0, 0x6 ;  /* 0x00000006000a7836 */ /* 0x000fe20000000000 */
[----:B------:R-:W-:Y:S01]  /*0b10*/  ISETP.GT.U32.AND P2, PT, R146, R9, PT ;  /* 0x000000099200720c */ /* 0x000fe20003f44070 */
[----:B------:R-:W-:Y:S01]  /*0b20*/  IMAD.MOV R6, RZ, RZ, -R6 ;  /* 0x000000ffff067224 */ /* 0x000fe200078e0a06 */
[----:B------:R-:W-:Y:S01]  /*0b30*/  ISETP.GE.AND P6, PT, R12, RZ, PT ;  /* 0x000000ff0c00720c */ /* 0x000fe20003fc6270 */
[----:B------:R-:W-:Y:S01]  /*0b40*/  IMAD.MOV R8, RZ, RZ, -R7 ;  /* 0x000000ffff087224 */ /* 0x000fe200078e0a07 */
[----:B------:R-:W-:Y:S01]  /*0b50*/  @!P0 IADD3 R22, -R22, RZ, RZ ;  /* 0x000000ff16168210 */ /* 0x000fe20007ffe1ff */
[----:B------:R-:W-:-:S02]  /*0b60*/  @!P3 IMAD.IADD R11, R11, 0x1, -R146 ;  /* 0x000000010b0bb824 */ /* 0x000fc400078e0a92 */
[--C-:B------:R-:W-:Y:S02]  /*0b70*/  @!P4 IMAD.IADD R13, R13, 0x1, -R146.reuse ;  /* 0x000000010d0dc824 */ /* 0x100fe400078e0a92 */
[C---:B------:R-:W-:Y:S01]  /*0b80*/  IMAD R7, R146.reuse, R6, R15 ;  /* 0x0000000692077224 */ /* 0x040fe200078e020f */
[----:B------:R-:W-:Y:S01]  /*0b90*/  ISETP.GT.U32.AND P3, PT, R146, R11, PT ;  /* 0x0000000b9200720c */ /* 0x000fe20003f64070 */
[----:B------:R-:W-:Y:S01]  /*0ba0*/  VIADD R12, R0, 0x7 ;  /* 0x00000007000c7836 */ /* 0x000fe20000000000 */
[----:B------:R-:W-:Y:S01]  /*0bb0*/  IABS R6, R10 ;  /* 0x0000000a00067213 */ /* 0x000fe20000000000 */
[C---:B------:R-:W-:Y:S01]  /*0bc0*/  IMAD R15, R146.reuse, R8, R17 ;  /* 0x00000008920f7224 */ /* 0x040fe200078e0211 */
[C---:B------:R-:W-:Y:S01]  /*0bd0*/  ISETP.GT.U32.AND P4, PT, R146.reuse, R13, PT ;  /* 0x0000000d9200720c */ /* 0x040fe20003f84070 */
[----:B------:R-:W-:Y:S01]  /*0be0*/  @!P2 IMAD.IADD R9, R9, 0x1, -R146 ;  /* 0x000000010909a824 */ /* 0x000fe200078e0a92 */
[----:B------:R-:W-:Y:S01]  /*0bf0*/  MOV R17, R6 ;  /* 0x0000000600117202 */ /* 0x000fe20000000f00 */
[----:B------:R-:W-:Y:S01]  /*0c00*/  STL [R1+0x16b4], R22 ;  /* 0x0016b41601007387 */ /* 0x000fe20000100800 */
[----:B------:R-:W-:Y:S01]  /*0c10*/  IABS R19, R12 ;  /* 0x0000000c00137213 */ /* 0x000fe20000000000 */
[----:B-1----:R-:W-:Y:S01]  /*0c20*/  IMAD.MOV.U32 R4, RZ, RZ, R9 ;  /* 0x000000ffff047224 */ /* 0x002fe200078e0009 */
[----:B------:R-:W-:Y:S01]  /*0c30*/  ISETP.GT.U32.AND P0, PT, R146, R7, PT ;  /* 0x000000079200720c */ /* 0x000fe20003f04070 */
[----:B------:R-:W-:Y:S01]  /*0c40*/  IMAD.HI.U32 R6, R2, R17, RZ ;  /* 0x0000001102067227 */ /* 0x000fe200078e00ff */
[----:B------:R-:W-:-:S02]  /*0c50*/  ISETP.GT.U32.AND P2, PT, R146, R15, PT ;  /* 0x0000000f9200720c */ /* 0x000fc40003f44070 */
[-C--:B------:R-:W-:Y:S01]  /*0c60*/  @!P3 IADD3 R11, R11, -R146.reuse, RZ ;  /* 0x800000920b0bb210 */ /* 0x080fe20007ffe0ff */
[----:B------:R-:W-:Y:S01]  /*0c70*/  IMAD.HI.U32 R8, R2, R19, RZ ;  /* 0x0000001302087227 */ /* 0x000fe200078e00ff */
[----:B------:R-:W-:Y:S02]  /*0c80*/  ISETP.GE.AND P3, PT, R16, RZ, PT ;  /* 0x000000ff1000720c */ /* 0x000fe40003f66270 */
[----:B------:R-:W-:Y:S01]  /*0c90*/  @!P4 IADD3 R13, R13, -R146, RZ ;  /* 0x800000920d0dc210 */ /* 0x000fe20007ffe0ff */
[----:B------:R-:W-:Y:S01]  /*0ca0*/  IMAD.MOV R6, RZ, RZ, -R6 ;  /* 0x000000ffff067224 */ /* 0x000fe200078e0a06 */
[----:B------:R-:W-:Y:S01]  /*0cb0*/  ISETP.GE.AND P4, PT, R10, RZ, PT ;  /* 0x000000ff0a00720c */ /* 0x000fe20003f86270 */
[----:B------:R-:W-:Y:S01]  /*0cc0*/  @!P1 IMAD.MOV R4, RZ, RZ, -R4 ;  /* 0x000000ffff049224 */ /* 0x000fe200078e0a04 */
[----:B------:R-:W-:Y:S01]  /*0cd0*/  ISETP.GE.AND P1, PT, R14, RZ, PT ;  /* 0x000000ff0e00720c */ /* 0x000fe20003f26270 */
[----:B------:R-:W-:Y:S01]  /*0ce0*/  IMAD.MOV R8, RZ, RZ, -R8 ;  /* 0x000000ffff087224 */ /* 0x000fe200078e0a08 */
[----:B------:R-:W-:Y:S01]  /*0cf0*/  IADD3 R14, R0, 0xb, RZ ;  /* 0x0000000b000e7810 */ /* 0x000fe20007ffe0ff */
[C---:B------:R-:W-:Y:S01]  /*0d00*/  IMAD R9, R146.reuse, R6, R17 ;  /* 0x0000000692097224 */ /* 0x040fe200078e0211 */
[----:B------:R1:W-:Y:S01]  /*0d10*/  STL [R1+0x38], R4 ;  /* 0x0000380401007387 */ /* 0x0003e20000100800 */
[----:B------:R-:W-:Y:S01]  /*0d20*/  IMAD.MOV.U32 R5, RZ, RZ, R11 ;  /* 0x000000ffff057224 */ /* 0x000fe200078e000b */
[----:B------:R-:W-:Y:S01]  /*0d30*/  @!P2 IADD3 R15, R15, -R146, RZ ;  /* 0x800000920f0fa210 */ /* 0x000fe20007ffe0ff */
[C---:B------:R-:W-:Y:S01]  /*0d40*/  IMAD R17, R146.reuse, R8, R19 ;  /* 0x0000000892117224 */ /* 0x040fe200078e0213 */
[----:B------:R-:W-:Y:S01]  /*0d50*/  IABS R21, R14 ;  /* 0x0000000e00157213 */ /* 0x000fe20000000000 */
[----:B------:R-:W-:Y:S01]  /*0d60*/  @!P5 IMAD.MOV R5, RZ, RZ, -R5 ;  /* 0x000000ffff05d224 */ /* 0x000fe200078e0a05 */
[C---:B------:R-:W-:Y:S01]  /*0d70*/  ISETP.GT.U32.AND P5, PT, R146.reuse, R9, PT ;  /* 0x000000099200720c */ /* 0x040fe20003fa4070 */
[----:B------:R-:W-:Y:S01]  /*0d80*/  @!P0 IMAD.IADD R7, R7, 0x1, -R146 ;  /* 0x0000000107078824 */ /* 0x000fe200078e0a92 */
[----:B------:R-:W-:Y:S01]  /*0d90*/  ISETP.GT.U32.AND P2, PT, R146, R15, PT ;  /* 0x0000000f9200720c */ /* 0x000fe20003f44070 */
[C---:B------:R-:W-:Y:S01]  /*0da0*/  VIADD R8, R0.reuse, 0x8 ;  /* 0x0000000800087836 */ /* 0x040fe20000000000 */
[----:B-1----:R-:W-:Y:S01]  /*0db0*/  MOV R4, R13 ;  /* 0x0000000d00047202 */ /* 0x002fe20000000f00 */
[----:B------:R-:W-:Y:S01]  /*0dc0*/  VIADD R10, R0, 0x9 ;  /* 0x00000009000a7836 */ /* 0x000fe20000000000 */
[C---:B------:R-:W-:Y:S01]  /*0dd0*/  ISETP.GT.U32.AND P0, PT, R146.reuse, R7, PT ;  /* 0x000000079200720c */ /* 0x040fe20003f04070 */
[----:B------:R-:W-:Y:S01]  /*0de0*/  STL [R1+0x34], R5 ;  /* 0x0000340501007387 */ /* 0x000fe20000100800 */
[----:B------:R-:W-:Y:S01]  /*0df0*/  IABS R11, R8 ;  /* 0x00000008000b7213 */ /* 0x000fe20000000000 */
[----:B------:R-:W-:Y:S01]  /*0e00*/  @!P6 IMAD.MOV R4, RZ, RZ, -R4 ;  /* 0x000000ffff04e224 */ /* 0x000fe200078e0a04 */
[----:B------:R-:W-:Y:S01]  /*0e10*/  ISETP.GT.U32.AND P6, PT, R146, R17, PT ;  /* 0x000000119200720c */ /* 0x000fe20003fc4070 */
[----:B------:R-:W-:Y:S01]  /*0e20*/  VIADD R16, R0, 0xc ;  /* 0x0000000c00107836 */ /* 0x000fe20000000000 */
[----:B------:R-:W-:Y:S01]  /*0e30*/  IABS R13, R10 ;  /* 0x0000000a000d7213 */ /* 0x000fe20000000000 */
[----:B------:R-:W-:Y:S01]  /*0e40*/  IMAD.HI.U32 R6, R2, R11, RZ ;  /* 0x0000000b02067227 */ /* 0x000fe200078e00ff */
[----:B------:R-:W-:Y:S01]  /*0e50*/  @!P5 IADD3 R9, R9, -R146, RZ ;  /* 0x800000920909d210 */ /* 0x000fe20007ffe0ff */
[----:B------:R1:W-:Y:S01]  /*0e60*/  STL [R1+0x30], R4 ;  /* 0x0000300401007387 */ /* 0x0003e20000100800 */
[----:B------:R-:W-:Y:S01]  /*0e70*/  IABS R23, R16 ;  /* 0x0000001000177213 */ /* 0x000fe20000000000 */
[----:B------:R-:W-:Y:S01]  /*0e80*/  @!P2 IMAD.IADD R15, R15, 0x1, -R146 ;  /* 0x000000010f0fa824 */ /* 0x000fe200078e0a92 */
[----:B------:R-:W-:Y:S01]  /*0e90*/  ISETP.GT.U32.AND P5, PT, R146, R9, PT ;  /* 0x000000099200720c */ /* 0x000fe20003fa4070 */
[----:B------:R-:W-:Y:S01]  /*0ea0*/  IMAD.MOV R6, RZ, RZ, -R6 ;  /* 0x000000ffff067224 */ /* 0x000fe200078e0a06 */
[----:B------:R-:W-:-:S02]  /*0eb0*/  @!P0 IADD3 R7, R7, -R146, RZ ;  /* 0x8000009207078210 */ /* 0x000fc40007ffe0ff */
[----:B------:R-:W-:Y:S01]  /*0ec0*/  ISETP.GE.AND P2, PT, R8, RZ, PT ;  /* 0x000000ff0800720c */ /* 0x000fe20003f46270 */
[----:B------:R-:W-:Y:S01]  /*0ed0*/  IMAD.HI.U32 R8, R2, R13, RZ ;  /* 0x0000000d02087227 */ /* 0x000fe200078e00ff */
[----:B------:R-:W-:Y:S02]  /*0ee0*/  @!P6 IADD3 R17, R17, -R146, RZ ;  /* 0x800000921111e210 */ /* 0x000fe40007ffe0ff */
[----:B------:R-:W-:Y:S01]  /*0ef0*/  ISETP.GE.AND P0, PT, R12, RZ, PT ;  /* 0x000000ff0c00720c */ /* 0x000fe20003f06270 */
[----:B-1----:R-:W-:Y:S01]  /*0f00*/  IMAD.MOV.U32 R4, RZ, RZ, R7 ;  /* 0x000000ffff047224 */ /* 0x002fe200078e0007 */
[C---:B------:R-:W-:Y:S01]  /*0f10*/  ISETP.GT.U32.AND P6, PT, R146.reuse, R17, PT ;  /* 0x000000119200720c */ /* 0x040fe20003fc4070 */
[----:B------:R-:W-:Y:S01]  /*0f20*/  IMAD.MOV R8, RZ, RZ, -R8 ;  /* 0x000000ffff087224 */ /* 0x000fe200078e0a08 */
[----:B------:R-:W-:Y:S01]  /*0f30*/  MOV R22, R3 ;  /* 0x0000000300167202 */ /* 0x000fe20000000f00 */
[----:B------:R-:W-:Y:S01]  /*0f40*/  IMAD R7, R146, R6, R11 ;  /* 0x0000000692077224 */ /* 0x000fe200078e020b */
[----:B------:R-:W-:Y:S01]  /*0f50*/  @!P5 IADD3 R9, R9, -R146, RZ ;  /* 0x800000920909d210 */ /* 0x000fe20007ffe0ff */
[----:B------:R-:W-:-:S02]  /*0f60*/  VIADD R12, R0, 0xa ;  /* 0x0000000a000c7836 */ /* 0x000fc40000000000 */
[C---:B------:R-:W-:Y:S01]  /*0f70*/  IMAD R11, R146.reuse, R8, R13 ;  /* 0x00000008920b7224 */ /* 0x040fe200078e020d */
[----:B------:R-:W-:Y:S01]  /*0f80*/  ISETP.GT.U32.AND P5, PT, R146, R7, PT ;  /* 0x000000079200720c */ /* 0x000fe20003fa4070 */
[----:B------:R-:W-:Y:S01]  /*0f90*/  @!P1 IMAD.MOV R4, RZ, RZ, -R4 ;  /* 0x000000ffff049224 */ /* 0x000fe200078e0a04 */
[----:B------:R-:W-:Y:S01]  /*0fa0*/  IABS R19, R12 ;  /* 0x0000000c00137213 */ /* 0x000fe20000000000 */
[----:B------:R-:W-:Y:S01]  /*0fb0*/  IMAD.HI.U32 R8, R2, R23, RZ ;  /* 0x0000001702087227 */ /* 0x000fe200078e00ff */
[----:B------:R-:W-:Y:S02]  /*0fc0*/  ISETP.GE.AND P1, PT, R10, RZ, PT ;  /* 0x000000ff0a00720c */ /* 0x000fe40003f26270 */
[----:B------:R1:W-:Y:S01]  /*0fd0*/  STL [R1+0x2c], R4 ;  /* 0x00002c0401007387 */ /* 0x0003e20000100800 */
[----:B------:R-:W-:Y:S01]  /*0fe0*/  @!P6 IMAD.IADD R17, R17, 0x1, -R146 ;  /* 0x000000011111e824 */ /* 0x000fe200078e0a92 */
[----:B------:R-:W-:Y:S01]  /*0ff0*/  ISETP.GT.U32.AND P6, PT, R146, R11, PT ;  /* 0x0000000b9200720c */ /* 0x000fe20003fc4070 */
[----:B------:R-:W-:Y:S01]  /*1000*/  IMAD.HI.U32 R6, R2, R19, RZ ;  /* 0x0000001302067227 */ /* 0x000fe200078e00ff */
[----:B------:R-:W-:-:S03]  /*1010*/  IABS R10, R18 ;  /* 0x00000012000a7213 */ /* 0x000fc60000000000 */
[----:B------:R-:W-:Y:S02]  /*1020*/  IMAD.MOV R6, RZ, RZ, -R6 ;  /* 0x000000ffff067224 */ /* 0x000fe400078e0a06 */
[----:B------:R-:W-:Y:S02]  /*1030*/  @!P5 IMAD.IADD R7, R7, 0x1, -R146 ;  /* 0x000000010707d824 */ /* 0x000fe400078e0a92 */
[----:B------:R-:W-:Y:S02]  /*1040*/  IMAD R13, R146, R6, R19 ;  /* 0x00000006920d7224 */ /* 0x000fe400078e0213 */
[----:B------:R-:W-:-:S03]  /*1050*/  IMAD.HI.U32 R6, R2, R21, RZ ;  /* 0x0000001502067227 */ /* 0x000fc600078e00ff */
[C---:B------:R-:W-:Y:S01]  /*1060*/  ISETP.GT.U32.AND P5, PT, R146.reuse, R13, PT ;  /* 0x0000000d9200720c */ /* 0x040fe20003fa4070 */
[----:B------:R-:W-:Y:S01]  /*1070*/  @!P6 IMAD.IADD R11, R11, 0x1, -R146 ;  /* 0x000000010b0be824 */ /* 0x000fe200078e0a92 */
[----:B------:R-:W-:Y:S01]  /*1080*/  ISETP.GT.U32.AND P6, PT, R146, R7, PT ;  /* 0x000000079200720c */ /* 0x000fe20003fc4070 */
[----:B-1----:R-:W-:Y:S01]  /*1090*/  IMAD.MOV.U32 R4, RZ, RZ, R15 ;  /* 0x000000ffff047224 */ /* 0x002fe200078e000f */
[----:B------:R-:W-:Y:S01]  /*10a0*/  IADD3 R6, -R6, RZ, RZ ;  /* 0x000000ff06067210 */ /* 0x000fe20007ffe1ff */
[----:B------:R-:W-:Y:S02]  /*10b0*/  IMAD.MOV.U32 R5, RZ, RZ, R17 ;  /* 0x000000ffff057224 */ /* 0x000fe400078e0011 */
[----:B------:R-:W-:Y:S01]  /*10c0*/  IMAD.MOV R8, RZ, RZ, -R8 ;  /* 0x000000ffff087224 */ /* 0x000fe200078e0a08 */
[----:B------:R-:W-:Y:S01]  /*10d0*/  @!P3 IADD3 R4, -R4, RZ, RZ ;  /* 0x000000ff0404b210 */ /* 0x000fe20007ffe1ff */
[----:B------:R-:W-:Y:S01]  /*10e0*/  IMAD R15, R146, R6, R21 ;  /* 0x00000006920f7224 */ /* 0x000fe200078e0215 */
[----:B------:R-:W-:Y:S01]  /*10f0*/  IABS R6, R20 ;  /* 0x0000001400067213 */ /* 0x000fe20000000000 */
[----:B------:R-:W-:Y:S01]  /*1100*/  IMAD.MOV.U32 R21, RZ, RZ, R10 ;  /* 0x000000ffff157224 */ /* 0x000fe200078e000a */
[----:B------:R-:W-:Y:S01]  /*1110*/  @!P0 IADD3 R5, -R5, RZ, RZ ;  /* 0x000000ff05058210 */ /* 0x000fe20007ffe1ff */
[----:B------:R1:W-:Y:S01]  /*1120*/  STL [R1+0x28], R4 ;  /* 0x0000280401007387 */ /* 0x0003e20000100800 */
[----:B------:R-:W-:Y:S01]  /*1130*/  ISETP.GE.AND P3, PT, R12, RZ, PT ;  /* 0x000000ff0c00720c */ /* 0x000fe20003f66270 */
[----:B------:R-:W-:Y:S01]  /*1140*/  VIADD R12, R0, 0xf ;  /* 0x0000000f000c7836 */ /* 0x000fe20000000000 */
[----:B------:R-:W-:Y:S01]  /*1150*/  @!P6 IADD3 R7, R7, -R146, RZ ;  /* 0x800000920707e210 */ /* 0x000fe20007ffe0ff */
[C---:B------:R-:W-:Y:S01]  /*1160*/  IMAD R19, R146.reuse, R8, R23 ;  /* 0x0000000892137224 */ /* 0x040fe200078e0217 */
[----:B------:R-:W-:Y:S01]  /*1170*/  ISETP.GT.U32.AND P6, PT, R146, R15, PT ;  /* 0x0000000f9200720c */ /* 0x000fe20003fc4070 */
[----:B------:R-:W-:Y:S01]  /*1180*/  @!P5 IMAD.IADD R13, R13, 0x1, -R146 ;  /* 0x000000010d0dd824 */ /* 0x000fe200078e0a92 */
[----:B------:R-:W-:-:S02]  /*1190*/  IABS R23, R12 ;  /* 0x0000000c00177213 */ /* 0x000fc40000000000 */
[----:B------:R-:W-:Y:S01]  /*11a0*/  ISETP.GE.AND P0, PT, R14, RZ, PT ;  /* 0x000000ff0e00720c */ /* 0x000fe20003f06270 */
[----:B-1----:R-:W-:Y:S01]  /*11b0*/  IMAD.MOV.U32 R4, RZ, RZ, R9 ;  /* 0x000000ffff047224 */ /* 0x002fe200078e0009 */
[----:B------:R-:W-:Y:S01]  /*11c0*/  MOV R9, R6 ;  /* 0x0000000600097202 */ /* 0x000fe20000000f00 */
[----:B------:R-:W-:Y:S01]  /*11d0*/  IMAD.HI.U32 R6, R2, R21, RZ ;  /* 0x0000001502067227 */ /* 0x000fe200078e00ff */
[----:B------:R-:W-:-:S03]  /*11e0*/  ISETP.GT.U32.AND P5, PT, R146, R13, PT ;  /* 0x0000000d9200720c */ /* 0x000fc60003fa4070 */
[----:B------:R-:W-:Y:S01]  /*11f0*/  @!P4 IMAD.MOV R4, RZ, RZ, -R4 ;  /* 0x000000ffff04c224 */ /* 0x000fe200078e0a04 */
[----:B------:R-:W-:Y:S01]  /*1200*/  ISETP.GT.U32.AND P4, PT, R146, R11, PT ;  /* 0x0000000b9200720c */ /* 0x000fe20003f84070 */
[----:B------:R-:W-:Y:S01]  /*1210*/  IMAD.MOV R6, RZ, RZ, -R6 ;  /* 0x000000ffff067224 */ /* 0x000fe200078e0a06 */
[----:B------:R-:W-:Y:S01]  /*1220*/  @!P6 IADD3 R15, R15, -R146, RZ ;  /* 0x800000920f0fe210 */ /* 0x000fe20007ffe0ff */
[----:B------:R-:W-:Y:S01]  /*1230*/  IMAD.HI.U32 R8, R2, R9, RZ ;  /* 0x0000000902087227 */ /* 0x000fe200078e00ff */
[----:B------:R1:W-:Y:S03]  /*1240*/  STL [R1+0x24], R4 ;  /* 0x0000240401007387 */ /* 0x0003e60000100800 */
[----:B------:R-:W-:Y:S01]  /*1250*/  IMAD.MOV R8, RZ, RZ, -R8 ;  /* 0x000000ffff087224 */ /* 0x000fe200078e0a08 */
[----:B------:R-:W-:Y:S01]  /*1260*/  STL [R1+0x20], R5 ;  /* 0x0000200501007387 */ /* 0x000fe20000100800 */
[----:B------:R-:W-:-:S02]  /*1270*/  VIADD R14, R0, 0x10 ;  /* 0x00000010000e7836 */ /* 0x000fc40000000000 */
[----:B------:R-:W-:Y:S02]  /*1280*/  IMAD R9, R146, R8, R9 ;  /* 0x0000000892097224 */ /* 0x000fe400078e0209 */
[--C-:B------:R-:W-:Y:S01]  /*1290*/  @!P4 IMAD.IADD R11, R11, 0x1, -R146.reuse ;  /* 0x000000010b0bc824 */ /* 0x100fe200078e0a92 */
[----:B------:R-:W-:Y:S01]  /*12a0*/  ISETP.GE.AND P4, PT, R16, RZ, PT ;  /* 0x000000ff1000720c */ /* 0x000fe20003f86270 */
[----:B-1----:R-:W-:Y:S02]  /*12b0*/  IMAD.MOV.U32 R4, RZ, RZ, R7 ;  /* 0x000000ffff047224 */ /* 0x002fe400078e0007 */
[----:B------:R-:W-:Y:S02]  /*12c0*/  IMAD R7, R146, R6, R21 ;  /* 0x0000000692077224 */ /* 0x000fe400078e0215 */
[----:B------:R-:W-:Y:S01]  /*12d0*/  IMAD.HI.U32 R6, R2, R23, RZ ;  /* 0x0000001702067227 */ /* 0x000fe200078e00ff */
[----:B------:R-:W-:Y:S02]  /*12e0*/  @!P2 IADD3 R4, -R4, RZ, RZ ;  /* 0x000000ff0404a210 */ /* 0x000fe40007ffe1ff */
[----:B------:R-:W-:Y:S01]  /*12f0*/  ISETP.GT.U32.AND P6, PT, R146, R7, PT ;  /* 0x000000079200720c */ /* 0x000fe20003fc4070 */
[----:B------:R-:W-:Y:S01]  /*1300*/  VIADD R16, R0, 0x11 ;  /* 0x0000001100107836 */ /* 0x000fe20000000000 */
[----:B------:R-:W-:Y:S01]  /*1310*/  ISETP.GT.U32.AND P2, PT, R146, R19, PT ;  /* 0x000000139200720c */ /* 0x000fe20003f44070 */
[----:B------:R1:W-:Y:S01]  /*1320*/  STL [R1+0x1c], R4 ;  /* 0x00001c0401007387 */ /* 0x0003e20000100800 */
[----:B------:R-:W-:Y:S01]  /*1330*/  IADD3 R6, -R6, RZ, RZ ;  /* 0x000000ff06067210 */ /* 0x000fe20007ffe1ff */
[----:B------:R-:W-:Y:S01]  /*1340*/  @!P5 IMAD.IADD R13, R13, 0x1, -R146 ;  /* 0x000000010d0dd824 */ /* 0x000fe200078e0a92 */
[----:B------:R-:W-:-:S02]  /*1350*/  IABS R25, R16 ;  /* 0x0000001000197213 */ /* 0x000fc40000000000 */
[----:B------:R-:W-:Y:S01]  /*1360*/  ISETP.GE.AND P5, PT, R18, RZ, PT ;  /* 0x000000ff1200720c */ /* 0x000fe20003fa6270 */
[----:B------:R-:W-:Y:S02]  /*1370*/  IMAD R23, R146, R6, R23 ;  /* 0x0000000692177224 */ /* 0x000fe400078e0217 */
[----:B------:R-:W-:Y:S01]  /*1380*/  VIADD R18, R0, 0x12 ;  /* 0x0000001200127836 */ /* 0x000fe20000000000 */
[----:B-1----:R-:W-:Y:S01]  /*1390*/  MOV R4, R11 ;  /* 0x0000000b00047202 */ /* 0x002fe20000000f00 */
[--C-:B------:R-:W-:Y:S01]  /*13a0*/  @!P6 IMAD.IADD R7, R7, 0x1, -R146.reuse ;  /* 0x000000010707e824 */ /* 0x100fe200078e0a92 */
[----:B------:R-:W-:Y:S01]  /*13b0*/  IABS R11, R14 ;  /* 0x0000000e000b7213 */ /* 0x000fe20000000000 */
[----:B------:R-:W-:Y:S01]  /*13c0*/  @!P2 IMAD.IADD R19, R19, 0x1, -R146 ;  /* 0x000000011313a824 */ /* 0x000fe200078e0a92 */
[----:B------:R-:W-:Y:S01]  /*13d0*/  @!P1 IADD3 R4, -R4, RZ, RZ ;  /* 0x000000ff04049210 */ /* 0x000fe20007ffe1ff */
[----:B------:R-:W-:Y:S01]  /*13e0*/  IMAD.HI.U32 R8, R2, R25, RZ ;  /* 0x0000001902087227 */ /* 0x000fe200078e00ff */
[----:B------:R-:W-:-:S02]  /*13f0*/  ISETP.GT.U32.AND P1, PT, R146, R15, PT ;  /* 0x0000000f9200720c */ /* 0x000fc40003f24070 */
[C---:B------:R-:W-:Y:S01]  /*1400*/  ISETP.GT.U32.AND P6, PT, R146.reuse, R7, PT ;  /* 0x000000079200720c */ /* 0x040fe20003fc4070 */
[----:B------:R1:W-:Y:S01]  /*1410*/  STL [R1+0x18], R4 ;  /* 0x0000180401007387 */ /* 0x0003e20000100800 */
[----:B------:R-:W-:Y:S01]  /*1420*/  ISETP.GT.U32.AND P2, PT, R146, R19, PT ;  /* 0x000000139200720c */ /* 0x000fe20003f44070 */
[----:B------:R-:W-:Y:S01]  /*1430*/  IMAD.HI.U32 R6, R2, R11, RZ ;  /* 0x0000000b02067227 */ /* 0x000fe200078e00ff */
[----:B------:R-:W-:-:S03]  /*1440*/  IABS R17, R18 ;  /* 0x0000001200117213 */ /* 0x000fc60000000000 */
[----:B------:R-:W-:Y:S02]  /*1450*/  IMAD.MOV.U32 R5, RZ, RZ, R13 ;  /* 0x000000ffff057224 */ /* 0x000fe400078e000d */
[----:B------:R-:W-:Y:S02]  /*1460*/  IMAD.MOV R8, RZ, RZ, -R8 ;  /* 0x000000ffff087224 */ /* 0x000fe400078e0a08 */
[----:B------:R-:W-:Y:S01]  /*1470*/  @!P1 IMAD.IADD R15, R15, 0x1, -R146 ;  /* 0x000000010f0f9824 */ /* 0x000fe200078e0a92 */
[C---:B------:R-:W-:Y:S01]  /*1480*/  ISETP.GT.U32.AND P1, PT, R146.reuse, R9, PT ;  /* 0x000000099200720c */ /* 0x040fe20003f24070 */
[----:B------:R-:W-:Y:S01]  /*1490*/  IMAD.MOV R6, RZ, RZ, -R6 ;  /* 0x000000ffff067224 */ /* 0x000fe200078e0a06 */
[----:B------:R-:W-:Y:S01]  /*14a0*/  @!P6 IADD3 R7, R7, -R146, RZ ;  /* 0x800000920707e210 */ /* 0x000fe20007ffe0ff */
[----:B------:R-:W-:Y:S01]  /*14b0*/  @!P3 IMAD.MOV R5, RZ, RZ, -R5 ;  /* 0x000000ffff05b224 */ /* 0x000fe200078e0a05 */
[C---:B------:R-:W-:Y:S01]  /*14c0*/  ISETP.GT.U32.AND P6, PT, R146.reuse, R23, PT ;  /* 0x000000179200720c */ /* 0x040fe20003fc4070 */
[----:B------:R-:W-:Y:S01]  /*14d0*/  @!P2 IMAD.IADD R19, R19, 0x1, -R146 ;  /* 0x000000011313a824 */ /* 0x000fe200078e0a92 */
[----:B-1----:R-:W-:Y:S01]  /*14e0*/  MOV R4, R15 ;  /* 0x0000000f00047202 */ /* 0x002fe20000000f00 */
[----:B------:R-:W-:Y:S01]  /*14f0*/  IMAD R25, R146, R8, R25 ;  /* 0x0000000892197224 */ /* 0x000fe200078e0219 */
[----:B------:R-:W-:Y:S01]  /*1500*/  STL [R1+0x14], R5 ;  /* 0x0000140501007387 */ /* 0x000fe20000100800 */
[----:B------:R-:W-:Y:S01]  /*1510*/  IMAD.HI.U32 R10, R2, R17, RZ ;  /* 0x00000011020a7227 */ /* 0x000fe200078e00ff */
[----:B------:R-:W-:-:S02]  /*1520*/  ISETP.GE.AND P2, PT, R20, RZ, PT ;  /* 0x000000ff1400720c */ /* 0x000fc40003f46270 */
[----:B------:R-:W-:Y:S01]  /*1530*/  IADD3 R15, R0, 0x22, RZ ;  /* 0x00000022000f7810 */ /* 0x000fe20007ffe0ff */
[----:B------:R-:W-:Y:S01]  /*1540*/  @!P1 IMAD.IADD R9, R9, 0x1, -R146 ;  /* 0x0000000109099824 */ /* 0x000fe200078e0a92 */
[----:B------:R-:W-:Y:S01]  /*1550*/  IADD3 R10, -R10, RZ, RZ ;  /* 0x000000ff0a0a7210 */ /* 0x000fe20007ffe1ff */
[----:B------:R-:W-:Y:S01]  /*1560*/  @!P0 IMAD.MOV R4, RZ, RZ, -R4 ;  /* 0x000000ffff048224 */ /* 0x000fe200078e0a04 */
[----:B------:R-:W-:Y:S01]  /*1570*/  ISETP.GE.AND P1, PT, R12, RZ, PT ;  /* 0x000000ff0c00720c */ /* 0x000fe20003f26270 */
[----:B------:R-:W-:Y:S02]  /*1580*/  IMAD R24, R146, R6, R11 ;  /* 0x0000000692187224 */ /* 0x000fe400078e020b */
[----:B------:R-:W-:Y:S01]  /*1590*/  VIADD R8, R0, 0x13 ;  /* 0x0000001300087836 */ /* 0x000fe20000000000 */
[----:B------:R1:W-:Y:S01]  /*15a0*/  STL [R1+0x10], R4 ;  /* 0x0000100401007387 */ /* 0x0003e20000100800 */
[----:B------:R-:W-:Y:S01]  /*15b0*/  @!P6 IMAD.IADD R23, R23, 0x1, -R146 ;  /* 0x000000011717e824 */ /* 0x000fe200078e0a92 */
[C---:B------:R-:W-:Y:S01]  /*15c0*/  ISETP.GT.U32.AND P6, PT, R146.reuse, R9, PT ;  /* 0x000000099200720c */ /* 0x040fe20003fc4070 */
[C---:B------:R-:W-:Y:S01]  /*15d0*/  IMAD R26, R146.reuse, R10, R17 ;  /* 0x0000000a921a7224 */ /* 0x040fe200078e0211 */
[----:B------:R-:W-:Y:S01]  /*15e0*/  IABS R27, R8 ;  /* 0x00000008001b7213 */ /* 0x000fe20000000000 */
[----:B------:R-:W-:Y:S01]  /*15f0*/  IMAD.MOV.U32 R3, RZ, RZ, R7 ;  /* 0x000000ffff037224 */ /* 0x000fe200078e0007 */
[----:B------:R-:W-:Y:S01]  /*1600*/  ISETP.GT.U32.AND P3, PT, R146, R24, PT ;  /* 0x000000189200720c */ /* 0x000fe20003f64070 */
[----:B------:R-:W-:Y:S01]  /*1610*/  VIADD R12, R0, 0x15 ;  /* 0x00000015000c7836 */ /* 0x000fe20000000000 */
[----:B------:R-:W-:Y:S01]  /*1620*/  ISETP.GT.U32.AND P0, PT, R146, R23, PT ;  /* 0x000000179200720c */ /* 0x000fe20003f04070 */
[----:B------:R-:W-:Y:S01]  /*1630*/  IMAD.HI.U32 R6, R2, R27, RZ ;  /* 0x0000001b02067227 */ /* 0x000fe200078e00ff */
[----:B------:R-:W-:-:S02]  /*1640*/  IADD3 R10, R0, 0x14, RZ ;  /* 0x00000014000a7810 */ /* 0x000fc40007ffe0ff */
[----:B------:R-:W-:Y:S01]  /*1650*/  IABS R29, R12 ;  /* 0x0000000c001d7213 */ /* 0x000fe20000000000 */
[----:B-1----:R-:W-:Y:S01]  /*1660*/  IMAD.MOV.U32 R4, RZ, RZ, R19 ;  /* 0x000000ffff047224 */ /* 0x002fe200078e0013 */
[----:B------:R-:W-:Y:S01]  /*1670*/  IADD3 R7, -R6, RZ, RZ ;  /* 0x000000ff06077210 */ /* 0x000fe20007ffe1ff */
[--C-:B------:R-:W-:Y:S01]  /*1680*/  @!P6 IMAD.IADD R9, R9, 0x1, -R146.reuse ;  /* 0x000000010909e824 */ /* 0x100fe200078e0a92 */
[----:B------:R-:W-:Y:S01]  /*1690*/  ISETP.GT.U32.AND P6, PT, R146, R26, PT ;  /* 0x0000001a9200720c */ /* 0x000fe20003fc4070 */
[----:B------:R-:W-:Y:S01]  /*16a0*/  @!P5 IMAD.MOV R3, RZ, RZ, -R3 ;  /* 0x000000ffff03d224 */ /* 0x000fe200078e0a03 */
[----:B------:R-:W-:Y:S01]  /*16b0*/  @!P4 IADD3 R4, -R4, RZ, RZ ;  /* 0x000000ff0404c210 */ /* 0x000fe20007ffe1ff */
[--C-:B------:R-:W-:Y:S01]  /*16c0*/  @!P3 IMAD.IADD R24, R24, 0x1, -R146.reuse ;  /* 0x000000011818b824 */ /* 0x100fe200078e0a92 */
[C---:B------:R-:W-:Y:S01]  /*16d0*/  ISETP.GT.U32.AND P4, PT, R146.reuse, R25, PT ;  /* 0x000000199200720c */ /* 0x040fe20003f84070 */
[----:B------:R-:W-:Y:S01]  /*16e0*/  @!P0 IMAD.IADD R23, R23, 0x1, -R146 ;  /* 0x0000000117178824 */ /* 0x000fe200078e0a92 */
[----:B------:R-:W-:Y:S01]  /*16f0*/  IABS R11, R10 ;  /* 0x0000000a000b7213 */ /* 0x000fe20000000000 */
[----:B------:R-:W-:Y:S01]  /*1700*/  IMAD R27, R146, R7, R27 ;  /* 0x00000007921b7224 */ /* 0x000fe200078e021b */
[----:B------:R-:W-:Y:S01]  /*1710*/  ISETP.GE.AND P5, PT, R14, RZ, PT ;  /* 0x000000ff0e00720c */ /* 0x000fe20003fa6270 */
[----:B------:R-:W-:Y:S01]  /*1720*/  @!P1 IMAD.MOV R23, RZ, RZ, -R23 ;  /* 0x000000ffff179224 */ /* 0x000fe200078e0a17 */
[----:B------:R-:W-:Y:S01]  /*1730*/  ISETP.GE.AND P0, PT, R16, RZ, PT ;  /* 0x000000ff1000720c */ /* 0x000fe20003f06270 */
[----:B------:R-:W-:Y:S01]  /*1740*/  IMAD.HI.U32 R6, R2, R11, RZ ;  /* 0x0000000b02067227 */ /* 0x000fe200078e00ff */
[----:B------:R-:W-:Y:S01]  /*1750*/  ISETP.GT.U32.AND P1, PT, R146, R27, PT ;  /* 0x0000001b9200720c */ /* 0x000fe20003f24070 */
[----:B------:R-:W-:Y:S01]  /*1760*/  STL [R1+0x168c], R4 ;  /* 0x00168c0401007387 */ /* 0x000fe20000100800 */
[-C--:B------:R-:W-:Y:S01]  /*1770*/  @!P6 IADD3 R26, R26, -R146.reuse, RZ ;  /* 0x800000921a1ae210 */ /* 0x080fe20007ffe0ff */
[----:B------:R-:W-:Y:S01]  /*1780*/  IMAD.MOV R6, RZ, RZ, -R6 ;  /* 0x000000ffff067224 */ /* 0x000fe200078e0a06 */
[----:B------:R-:W-:Y:S01]  /*1790*/  ISETP.GE.AND P3, PT, R18, RZ, PT ;  /* 0x000000ff1200720c */ /* 0x000fe20003f66270 */
[----:B------:R-:W-:Y:S01]  /*17a0*/  IMAD.MOV.U32 R5, RZ, RZ, R9 ;  /* 0x000000ffff057224 */ /* 0x000fe200078e0009 */
[----:B------:R-:W-:Y:S01]  /*17b0*/  @!P4 IADD3 R25, R25, -R146, RZ ;  /* 0x800000921919c210 */ /* 0x000fe20007ffe0ff */
[C---:B------:R-:W-:Y:S01]  /*17c0*/  IMAD R28, R146.reuse, R6, R11 ;  /* 0x00000006921c7224 */ /* 0x040fe200078e020b */
[----:B------:R-:W-:Y:S01]  /*17d0*/  ISETP.GT.U32.AND P4, PT, R146, R24, PT ;  /* 0x000000189200720c */ /* 0x000fe20003f84070 */
[----:B------:R-:W-:Y:S01]  /*17e0*/  IMAD.HI.U32 R6, R2, R29, RZ ;  /* 0x0000001d02067227 */ /* 0x000fe200078e00ff */
[----:B------:R-:W-:Y:S01]  /*17f0*/  ISETP.GT.U32.AND P6, PT, R146, R25, PT ;  /* 0x000000199200720c */ /* 0x000fe20003fc4070 */
[----:B------:R-:W-:Y:S01]  /*1800*/  STL [R1+0x1690], R3 ;  /* 0x0016900301007387 */ /* 0x000fe20000100800 */
[----:B------:R-:W-:Y:S01]  /*1810*/  IADD3 R11, R0, 0x16, RZ ;  /* 0x00000016000b7810 */ /* 0x000fe20007ffe0ff */
[----:B------:R-:W-:Y:S01]  /*1820*/  IMAD.MOV R6, RZ, RZ, -R6 ;  /* 0x000000ffff067224 */ /* 0x000fe200078e0a06 */
[----:B------:R-:W-:Y:S01]  /*1830*/  @!P1 IADD3 R27, R27, -R146, RZ ;  /* 0x800000921b1b9210 */ /* 0x000fe20007ffe0ff */
[----:B------:R-:W-:Y:S01]  /*1840*/  @!P2 IMAD.MOV R5, RZ, RZ, -R5 ;  /* 0x000000ffff05a224 */ /* 0x000fe200078e0a05 */
[C---:B------:R-:W-:Y:S01]  /*1850*/  ISETP.GT.U32.AND P2, PT, R146.reuse, R26, PT ;  /* 0x0000001a9200720c */ /* 0x040fe20003f44070 */
[----:B------:R-:W-:Y:S01]  /*1860*/  IMAD R29, R146, R6, R29 ;  /* 0x00000006921d7224 */ /* 0x000fe200078e021d */
[----:B------:R-:W-:Y:S01]  /*1870*/  IABS R9, R11 ;  /* 0x0000000b00097213 */ /* 0x000fe20000000000 */
[----:B------:R-:W-:Y:S01]  /*1880*/  VIADD R16, R0, 0x4c ;  /* 0x0000004c00107836 */ /* 0x000fe20000000000 */
[----:B------:R-:W-:Y:S01]  /*1890*/  ISETP.GE.AND P1, PT, R12, RZ, PT ;  /* 0x000000ff0c00720c */ /* 0x000fe20003f26270 */
[----:B------:R-:W-:Y:S01]  /*18a0*/  @!P4 IMAD.IADD R24, R24, 0x1, -R146 ;  /* 0x000000011818c824 */ /* 0x000fe200078e0a92 */
[----:B------:R-:W-:Y:S01]  /*18b0*/  ISETP.GE.AND P4, PT, R8, RZ, PT ;  /* 0x000000ff0800720c */ /* 0x000fe20003f86270 */
[----:B------:R-:W-:Y:S01]  /*18c0*/  VIADD R8, R0, 0x17 ;  /* 0x0000001700087836 */ /* 0x000fe20000000000 */
[----:B------:R-:W-:Y:S01]  /*18d0*/  @!P6 IADD3 R25, R25, -R146, RZ ;  /* 0x800000921919e210 */ /* 0x000fe20007ffe0ff */
[----:B------:R-:W-:Y:S01]  /*18e0*/  @!P5 IMAD.MOV R24, RZ, RZ, -R24 ;  /* 0x000000ffff18d224 */ /* 0x000fe200078e0a18 */
[----:B------:R-:W-:Y:S01]  /*18f0*/  ISETP.GT.U32.AND P5, PT, R146, R27, PT ;  /* 0x0000001b9200720c */ /* 0x000fe20003fa4070 */
[----:B------:R-:W-:Y:S01]  /*1900*/  IMAD.HI.U32 R7, R2, R9, RZ ;  /* 0x0000000902077227 */ /* 0x000fe200078e00ff */
[----:B------:R-:W-:Y:S01]  /*1910*/  ISETP.GT.U32.AND P6, PT, R146, R28, PT ;  /* 0x0000001c9200720c */ /* 0x000fe20003fc4070 */
[----:B------:R1:W-:Y:S01]  /*1920*/  STL [R1+0x1694], R5 ;  /* 0x0016940501007387 */ /* 0x0003e20000100800 */
[----:B------:R-:W-:Y:S01]  /*1930*/  IABS R31, R8 ;  /* 0x00000008001f7213 */ /* 0x000fe20000000000 */
[----:B------:R-:W-:Y:S01]  /*1940*/  @!P2 IMAD.IADD R26, R26, 0x1, -R146 ;  /* 0x000000011a1aa824 */ /* 0x000fe200078e0a92 */
[----:B------:R-:W-:Y:S01]  /*1950*/  ISETP.GE.AND P2, PT, R10, RZ, PT ;  /* 0x000000ff0a00720c */ /* 0x000fe20003f46270 */
[----:B------:R-:W-:Y:S01]  /*1960*/  @!P0 IMAD.MOV R25, RZ, RZ, -R25 ;  /* 0x000000ffff198224 */ /* 0x000fe200078e0a19 */
[----:B------:R-:W-:Y:S01]  /*1970*/  ISETP.GT.U32.AND P0, PT, R146, R29, PT ;  /* 0x0000001d9200720c */ /* 0x000fe20003f04070 */
[----:B------:R-:W-:Y:S01]  /*1980*/  IMAD.HI.U32 R6, R2, R31, RZ ;  /* 0x0000001f02067227 */ /* 0x000fe200078e00ff */
[----:B------:R-:W-:Y:S01]  /*1990*/  IADD3 R12, R0, 0x1a, RZ ;  /* 0x0000001a000c7810 */ /* 0x000fe20007ffe0ff */
[----:B------:R-:W-:Y:S01]  /*19a0*/  STL [R1+0x1698], R23 ;  /* 0x0016981701007387 */ /* 0x000fe20000100800 */
[----:B------:R-:W-:Y:S01]  /*19b0*/  @!P3 IADD3 R26, -R26, RZ, RZ ;  /* 0x000000ff1a1ab210 */ /* 0x000fe20007ffe1ff */
[----:B------:R-:W-:Y:S01]  /*19c0*/  IMAD.MOV R6, RZ, RZ, -R6 ;  /* 0x000000ffff067224 */ /* 0x000fe200078e0a06 */
[----:B------:R-:W-:Y:S01]  /*19d0*/  ISETP.GE.AND P3, PT, R11, RZ, PT ;  /* 0x000000ff0b00720c */ /* 0x000fe20003f66270 */
[--C-:B------:R-:W-:Y:S01]  /*19e0*/  @!P5 IMAD.IADD R27, R27, 0x1, -R146.reuse ;  /* 0x000000011b1bd824 */ /* 0x100fe200078e0a92 */
[----:B------:R-:W-:Y:S01]  /*19f0*/  @!P6 IADD3 R28, R28, -R146, RZ ;  /* 0x800000921c1ce210 */ /* 0x000fe20007ffe0ff */
[C---:B------:R-:W-:Y:S01]  /*1a00*/  IMAD R31, R146.reuse, R6, R31 ;  /* 0x00000006921f7224 */ /* 0x040fe200078e021f */
[----:B------:R-:W-:Y:S01]  /*1a10*/  IABS R11, R12 ;  /* 0x0000000c000b7213 */ /* 0x000fe20000000000 */
[----:B------:R-:W-:Y:S01]  /*1a20*/  IMAD.MOV R7, RZ, RZ, -R7 ;  /* 0x000000ffff077224 */ /* 0x000fe200078e0a07 */
[----:B------:R-:W-:Y:S01]  /*1a30*/  ISETP.GT.U32.AND P6, PT, R146, R28, PT ;  /* 0x0000001c9200720c */ /* 0x000fe20003fc4070 */
[----:B------:R-:W-:Y:S01]  /*1a40*/  VIADD R10, R0, 0x19 ;  /* 0x00000019000a7836 */ /* 0x000fe20000000000 */
[----:B------:R-:W-:Y:S01]  /*1a50*/  @!P4 IADD3 R27, -R27, RZ, RZ ;  /* 0x000000ff1b1bc210 */ /* 0x000fe20007ffe1ff */
[C---:B------:R-:W-:Y:S01]  /*1a60*/  IMAD R30, R146.reuse, R7, R9 ;  /* 0x00000007921e7224 */ /* 0x040fe200078e0209 */
[----:B------:R-:W-:Y:S01]  /*1a70*/  ISETP.GT.U32.AND P4, PT, R146, R31, PT ;  /* 0x0000001f9200720c */ /* 0x000fe20003f84070 */
[----:B------:R-:W-:Y:S01]  /*1a80*/  VIADD R7, R0, 0x18 ;  /* 0x0000001800077836 */ /* 0x000fe20000000000 */
[----:B------:R-:W-:Y:S01]  /*1a90*/  IABS R33, R10 ;  /* 0x0000000a00217213 */ /* 0x000fe20000000000 */
[--C-:B------:R-:W-:Y:S01]  /*1aa0*/  @!P0 IMAD.IADD R29, R29, 0x1, -R146.reuse ;  /* 0x000000011d1d8824 */ /* 0x100fe200078e0a92 */
[----:B------:R-:W-:Y:S01]  /*1ab0*/  ISETP.GT.U32.AND P5, PT, R146, R30, PT ;  /* 0x0000001e9200720c */ /* 0x000fe20003fa4070 */
[----:B------:R-:W-:Y:S01]  /*1ac0*/  STL [R1+0x169c], R24 ;  /* 0x00169c1801007387 */ /* 0x000fe20000100800 */
[----:B------:R-:W-:Y:S01]  /*1ad0*/  IABS R9, R7 ;  /* 0x0000000700097213 */ /* 0x000fe20000000000 */
[----:B-1----:R-:W-:Y:S01]  /*1ae0*/  VIADD R5, R0, 0xf6 ;  /* 0x000000f600057836 */ /* 0x002fe20000000000 */
[----:B------:R-:W-:Y:S01]  /*1af0*/  ISETP.GT.U32.AND P0, PT, R146, R29, PT ;  /* 0x0000001d9200720c */ /* 0x000fe20003f04070 */
[----:B------:R-:W-:Y:S01]  /*1b00*/  STL [R1+0x16a0], R25 ;  /* 0x0016a01901007387 */ /* 0x000fe20000100800 */
[----:B------:R-:W-:Y:S01]  /*1b10*/  @!P6 IADD3 R28, R28, -R146, RZ ;  /* 0x800000921c1ce210 */ /* 0x000fe20007ffe0ff */
[----:B------:R-:W-:Y:S01]  /*1b20*/  IMAD.HI.U32 R6, R2, R9, RZ ;  /* 0x0000000902067227 */ /* 0x000fe200078e00ff */
[----:B------:R-:W-:Y:S01]  /*1b30*/  ISETP.GE.AND P6, PT, R8, RZ, PT ;  /* 0x000000ff0800720c */ /* 0x000fe20003fc6270 */
[----:B------:R1:W-:Y:S01]  /*1b40*/  STL [R1+0x16a4], R26 ;  /* 0x0016a41a01007387 */ /* 0x0003e20000100800 */
[----:B------:R-:W-:Y:S01]  /*1b50*/  IADD3 R14, R0, 0x1e, RZ ;  /* 0x0000001e000e7810 */ /* 0x000fe20007ffe0ff */
[----:B------:R-:W-:Y:S01]  /*1b60*/  @!P4 IMAD.IADD R31, R31, 0x1, -R146 ;  /* 0x000000011f1fc824 */ /* 0x000fe200078e0a92 */
[----:B------:R-:W-:Y:S01]  /*1b70*/  IADD3 R6, -R6, RZ, RZ ;  /* 0x000000ff06067210 */ /* 0x000fe20007ffe1ff */
[----:B------:R-:W-:Y:S01]  /*1b80*/  @!P2 IMAD.MOV R28, RZ, RZ, -R28 ;  /* 0x000000ffff1ca224 */ /* 0x000fe200078e0a1c */
[----:B------:R-:W-:Y:S01]  /*1b90*/  ISETP.GE.AND P2, PT, R7, RZ, PT ;  /* 0x000000ff0700720c */ /* 0x000fe20003f46270 */
[----:B------:R-:W-:Y:S01]  /*1ba0*/  IMAD.HI.U32 R7, R2, R33, RZ ;  /* 0x0000002102077227 */ /* 0x000fe200078e00ff */
[----:B------:R-:W-:Y:S01]  /*1bb0*/  ISETP.GT.U32.AND P4, PT, R146, R31, PT ;  /* 0x0000001f9200720c */ /* 0x000fe20003f84070 */
[----:B------:R2:W-:Y:S01]  /*1bc0*/  STL [R1+0x16a8], R27 ;  /* 0x0016a81b01007387 */ /* 0x0005e20000100800 */
[----:B------:R-:W-:Y:S01]  /*1bd0*/  IABS R13, R14 ;  /* 0x0000000e000d7213 */ /* 0x000fe20000000000 */
[----:B------:R-:W-:Y:S01]  /*1be0*/  IMAD.MOV R7, RZ, RZ, -R7 ;  /* 0x000000ffff077224 */ /* 0x000fe200078e0a07 */
[----:B-1----:R-:W-:Y:S01]  /*1bf0*/  IADD3 R26, R0, 0xf4, RZ ;  /* 0x000000f4001a7810 */ /* 0x002fe20007ffe0ff */
[--C-:B------:R-:W-:Y:S01]  /*1c00*/  @!P5 IMAD.IADD R30, R30, 0x1, -R146.reuse ;  /* 0x000000011e1ed824 */ /* 0x100fe200078e0a92 */
[----:B------:R-:W-:Y:S01]  /*1c10*/  IADD3 R24, R0, 0xf8, RZ ;  /* 0x000000f800187810 */ /* 0x000fe20007ffe0ff */
[C---:B------:R-:W-:Y:S01]  /*1c20*/  IMAD R33, R146.reuse, R7, R33 ;  /* 0x0000000792217224 */ /* 0x040fe200078e0221 */
[----:B------:R-:W-:Y:S01]  /*1c30*/  IABS R18, R26 ;  /* 0x0000001a00127213 */ /* 0x000fe20000000000 */
[--C-:B------:R-:W-:Y:S01]  /*1c40*/  @!P0 IMAD.IADD R29, R29, 0x1, -R146.reuse ;  /* 0x000000011d1d8824 */ /* 0x100fe200078e0a92 */
[C---:B------:R-:W-:Y:S01]  /*1c50*/  ISETP.GT.U32.AND P5, PT, R146.reuse, R30, PT ;  /* 0x0000001e9200720c */ /* 0x040fe20003fa4070 */
[----:B------:R-:W-:Y:S01]  /*1c60*/  IMAD R32, R146, R6, R9 ;  /* 0x0000000692207224 */ /* 0x000fe200078e0209 */
[----:B------:R-:W-:Y:S01]  /*1c70*/  ISETP.GE.AND P0, PT, R10, RZ, PT ;  /* 0x000000ff0a00720c */ /* 0x000fe20003f06270 */
[----:B------:R-:W-:Y:S01]  /*1c80*/  @!P4 IMAD.IADD R31, R31, 0x1, -R146 ;  /* 0x000000011f1fc824 */ /* 0x000fe200078e0a92 */
[----:B------:R-:W-:Y:S01]  /*1c90*/  ISETP.GT.U32.AND P4, PT, R146, R33, PT ;  /* 0x000000219200720c */ /* 0x000fe20003f84070 */
[----:B------:R-:W-:Y:S01]  /*1ca0*/  IMAD.HI.U32 R8, R2, R11, RZ ;  /* 0x0000000b02087227 */ /* 0x000fe200078e00ff */
[----:B------:R-:W-:Y:S01]  /*1cb0*/  IADD3 R10, R0, 0x1c, RZ ;  /* 0x0000001c000a7810 */ /* 0x000fe20007ffe0ff */
[----:B------:R1:W-:Y:S01]  /*1cc0*/  STL [R1+0x16ac], R28 ;  /* 0x0016ac1c01007387 */ /* 0x0003e20000100800 */
[----:B------:R-:W-:Y:S01]  /*1cd0*/  @!P6 IADD3 R31, -R31, RZ, RZ ;  /* 0x000000ff1f1fe210 */ /* 0x000fe20007ffe1ff */
[----:B------:R-:W-:Y:S01]  /*1ce0*/  @!P1 IMAD.MOV R29, RZ, RZ, -R29 ;  /* 0x000000ffff1d9224 */ /* 0x000fe200078e0a1d */
[----:B------:R-:W-:Y:S01]  /*1cf0*/  ISETP.GT.U32.AND P1, PT, R146, R32, PT ;  /* 0x000000209200720c */ /* 0x000fe20003f24070 */
[----:B------:R-:W-:-:S02]  /*1d00*/  IMAD.MOV R8, RZ, RZ, -R8 ;  /* 0x000000ffff087224 */ /* 0x000fc400078e0a08 */
[----:B------:R-:W-:Y:S01]  /*1d10*/  VIADD R6, R0, 0x1b ;  /* 0x0000001b00067836 */ /* 0x000fe20000000000 */
[----:B------:R-:W-:Y:S01]  /*1d20*/  @!P5 IADD3 R30, R30, -R146, RZ ;  /* 0x800000921e1ed210 */ /* 0x000fe20007ffe0ff */
[----:B------:R-:W-:Y:S01]  /*1d30*/  IMAD R34, R146, R8, R11 ;  /* 0x0000000892227224 */ /* 0x000fe200078e020b */
[----:B------:R-:W-:Y:S01]  /*1d40*/  IABS R11, R10 ;  /* 0x0000000a000b7213 */ /* 0x000fe20000000000 */
[----:B------:R-:W-:Y:S01]  /*1d50*/  @!P4 IMAD.IADD R33, R33, 0x1, -R146 ;  /* 0x000000012121c824 */ /* 0x000fe200078e0a92 */
[----:B------:R-:W-:Y:S01]  /*1d60*/  IABS R35, R6 ;  /* 0x0000000600237213 */ /* 0x000fe20000000000 */
[----:B------:R-:W-:Y:S01]  /*1d70*/  @!P3 IMAD.MOV R30, RZ, RZ, -R30 ;  /* 0x000000ffff1eb224 */ /* 0x000fe200078e0a1e */
[----:B------:R-:W-:Y:S01]  /*1d80*/  ISETP.GE.AND P3, PT, R6, RZ, PT ;  /* 0x000000ff0600720c */ /* 0x000fe20003f66270 */
[----:B------:R-:W-:Y:S01]  /*1d90*/  IMAD.HI.U32 R7, R2, R11, RZ ;  /* 0x0000000b02077227 */ /* 0x000fe200078e00ff */
[C---:B------:R-:W-:Y:S01]  /*1da0*/  ISETP.GT.U32.AND P4, PT, R146.reuse, R33, PT ;  /* 0x000000219200720c */ /* 0x040fe20003f84070 */
[----:B------:R3:W-:Y:S01]  /*1db0*/  STL [R1+0x16b0], R29 ;  /* 0x0016b01d01007387 */ /* 0x0007e20000100800 */
[----:B------:R-:W-:Y:S01]  /*1dc0*/  ISETP.GT.U32.AND P6, PT, R146, R34, PT ;  /* 0x000000229200720c */ /* 0x000fe20003fc4070 */
[----:B------:R-:W-:Y:S01]  /*1dd0*/  IMAD.HI.U32 R6, R2, R35, RZ ;  /* 0x0000002302067227 */ /* 0x000fe200078e00ff */
[----:B------:R-:W-:Y:S01]  /*1de0*/  @!P1 IADD3 R32, R32, -R146, RZ ;  /* 0x8000009220209210 */ /* 0x000fe20007ffe0ff */
[----:B------:R4:W-:Y:S01]  /*1df0*/  STL [R1+0x16b8], R30 ;  /* 0x0016b81e01007387 */ /* 0x0009e20000100800 */
[----:B------:R-:W-:Y:S01]  /*1e00*/  ISETP.GE.AND P5, PT, R12, RZ, PT ;  /* 0x000000ff0c00720c */ /* 0x000fe20003fa6270 */
[----:B------:R-:W-:Y:S01]  /*1e10*/  IMAD.MOV R6, RZ, RZ, -R6 ;  /* 0x000000ffff067224 */ /* 0x000fe200078e0a06 */
[----:B------:R-:W-:Y:S01]  /*1e20*/  IADD3 R7, -R7, RZ, RZ ;  /* 0x000000ff07077210 */ /* 0x000fe20007ffe1ff */
[----:B------:R-:W-:Y:S01]  /*1e30*/  VIADD R12, R0, 0x1d ;  /* 0x0000001d000c7836 */ /* 0x000fe20000000000 */
[C---:B------:R-:W-:Y:S01]  /*1e40*/  ISETP.GT.U32.AND P1, PT, R146.reuse, R32, PT ;  /* 0x000000209200720c */ /* 0x040fe20003f24070 */
[----:B------:R-:W-:-:S02]  /*1e50*/  IMAD R35, R146, R6, R35 ;  /* 0x0000000692237224 */ /* 0x000fc400078e0223 */
[C---:B------:R-:W-:Y:S01]  /*1e60*/  IMAD R36, R146.reuse, R7, R11 ;  /* 0x0000000792247224 */ /* 0x040fe200078e020b */
[----:B------:R-:W-:Y:S01]  /*1e70*/  IABS R37, R12 ;  /* 0x0000000c00257213 */ /* 0x000fe20000000000 */
[--C-:B------:R-:W-:Y:S01]  /*1e80*/  @!P4 IMAD.IADD R33, R33, 0x1, -R146.reuse ;  /* 0x000000012121c824 */ /* 0x100fe200078e0a92 */
[----:B------:R-:W-:Y:S01]  /*1e90*/  ISETP.GT.U32.AND P4, PT, R146, R35, PT ;  /* 0x000000239200720c */ /* 0x000fe20003f84070 */
[----:B------:R-:W-:Y:S01]  /*1ea0*/  @!P6 IMAD.IADD R34, R34, 0x1, -R146 ;  /* 0x000000012222e824 */ /* 0x000fe200078e0a92 */
[----:B------:R-:W-:Y:S01]  /*1eb0*/  ISETP.GT.U32.AND P6, PT, R146, R36, PT ;  /* 0x000000249200720c */ /* 0x000fe20003fc4070 */
[----:B------:R-:W-:Y:S01]  /*1ec0*/  IMAD.HI.U32 R8, R2, R37, RZ ;  /* 0x0000002502087227 */ /* 0x000fe200078e00ff */
[----:B------:R-:W-:-:S03]  /*1ed0*/  IABS R11, R15 ;  /* 0x0000000f000b7213 */ /* 0x000fc60000000000 */
[----:B------:R-:W-:-:S04]  /*1ee0*/  IMAD.HI.U32 R9, R2, R13, RZ ;  /* 0x0000000d02097227 */ /* 0x000fc800078e00ff */
[----:B------:R-:W-:Y:S02]  /*1ef0*/  IMAD.MOV R8, RZ, RZ, -R8 ;  /* 0x000000ffff087224 */ /* 0x000fe400078e0a08 */
[--C-:B------:R-:W-:Y:S01]  /*1f00*/  @!P1 IMAD.IADD R32, R32, 0x1, -R146.reuse ;  /* 0x0000000120209824 */ /* 0x100fe200078e0a92 */
[----:B------:R-:W-:Y:S01]  /*1f10*/  ISETP.GE.AND P1, PT, R10, RZ, PT ;  /* 0x000000ff0a00720c */ /* 0x000fe20003f26270 */
[----:B------:R-:W-:Y:S01]  /*1f20*/  IMAD.MOV R9, RZ, RZ, -R9 ;  /* 0x000000ffff097224 */ /* 0x000fe200078e0a09 */
[----:B------:R-:W-:Y:S01]  /*1f30*/  IADD3 R10, R0, 0x20, RZ ;  /* 0x00000020000a7810 */ /* 0x000fe20007ffe0ff */
[----:B------:R-:W-:Y:S01]  /*1f40*/  IMAD R37, R146, R8, R37 ;  /* 0x0000000892257224 */ /* 0x000fe200078e0225 */
[----:B------:R-:W-:Y:S01]  /*1f50*/  @!P6 IADD3 R36, R36, -R146, RZ ;  /* 0x800000922424e210 */ /* 0x000fe20007ffe0ff */
[----:B------:R-:W-:Y:S01]  /*1f60*/  IMAD R38, R146, R9, R13 ;  /* 0x0000000992267224 */ /* 0x000fe200078e020d */
[----:B------:R-:W-:Y:S01]  /*1f70*/  IABS R9, R10 ;  /* 0x0000000a00097213 */ /* 0x000fe20000000000 */
[----:B------:R-:W-:Y:S01]  /*1f80*/  VIADD R8, R0, 0x1f ;  /* 0x0000001f00087836 */ /* 0x000fe20000000000 */
[C---:B------:R-:W-:Y:S01]  /*1f90*/  ISETP.GT.U32.AND P6, PT, R146.reuse, R36, PT ;  /* 0x000000249200720c */ /* 0x040fe20003fc4070 */
[----:B------:R-:W-:Y:S01]  /*1fa0*/  @!P4 IMAD.IADD R35, R35, 0x1, -R146 ;  /* 0x000000012323c824 */ /* 0x000fe200078e0a92 */
[----:B------:R-:W-:Y:S01]  /*1fb0*/  ISETP.GT.U32.AND P4, PT, R146, R34, PT ;  /* 0x000000229200720c */ /* 0x000fe20003f84070 */
[----:B------:R-:W-:Y:S01]  /*1fc0*/  IMAD.HI.U32 R7, R2, R9, RZ ;  /* 0x0000000902077227 */ /* 0x000fe200078e00ff */
[----:B------:R-:W-:-:S03]  /*1fd0*/  IABS R39, R8 ;  /* 0x0000000800277213 */ /* 0x000fc60000000000 */
[----:B------:R-:W-:Y:S01]  /*1fe0*/  @!P2 IMAD.MOV R32, RZ, RZ, -R32 ;  /* 0x000000ffff20a224 */ /* 0x000fe200078e0a20 */
[----:B------:R-:W-:Y:S01]  /*1ff0*/  ISETP.GT.U32.AND P2, PT, R146, R35, PT ;  /* 0x000000239200720c */ /* 0x000fe20003f44070 */
[----:B------:R-:W-:Y:S01]  /*2000*/  IMAD.HI.U32 R6, R2, R39, RZ ;  /* 0x0000002702067227 */ /* 0x000fe200078e00ff */
[----:B------:R-:W-:-:S03]  /*2010*/  IADD3 R40, -R7, RZ, RZ ;  /* 0x000000ff07287210 */ /* 0x000fc60007ffe1ff */
[----:B------:R-:W-:Y:S01]  /*2020*/  IMAD.MOV R6, RZ, RZ, -R6 ;  /* 0x000000ffff067224 */ /* 0x000fe200078e0a06 */
[----:B------:R-:W-:Y:S01]  /*2030*/  @!P6 IADD3 R36, R36, -R146, RZ ;  /* 0x800000922424e210 */ /* 0x000fe20007ffe0ff */
[----:B------:R-:W-:Y:S01]  /*2040*/  @!P4 IMAD.IADD R34, R34, 0x1, -R146 ;  /* 0x000000012222c824 */ /* 0x000fe200078e0a92 */
[C---:B------:R-:W-:Y:S01]  /*2050*/  ISETP.GT.U32.AND P4, PT, R146.reuse, R38, PT ;  /* 0x000000269200720c */ /* 0x040fe20003f84070 */
[----:B------:R-:W-:Y:S01]  /*2060*/  IMAD R40, R146, R40, R9 ;  /* 0x0000002892287224 */ /* 0x000fe200078e0209 */
[----:B------:R-:W-:Y:S01]  /*2070*/  @!P1 IADD3 R36, -R36, RZ, RZ ;  /* 0x000000ff24249210 */ /* 0x000fe20007ffe1ff */
[----:B------:R-:W-:Y:S01]  /*2080*/  @!P0 IMAD.MOV R33, RZ, RZ, -R33 ;  /* 0x000000ffff218224 */ /* 0x000fe200078e0a21 */
[C---:B------:R-:W-:Y:S01]  /*2090*/  ISETP.GT.U32.AND P0, PT, R146.reuse, R37, PT ;  /* 0x000000259200720c */ /* 0x040fe20003f04070 */
[C---:B------:R-:W-:Y:S01]  /*20a0*/  IMAD R39, R146.reuse, R6, R39 ;  /* 0x0000000692277224 */ /* 0x040fe200078e0227 */
[----:B------:R-:W-:Y:S01]  /*20b0*/  ISETP.GT.U32.AND P6, PT, R146, R40, PT ;  /* 0x000000289200720c */ /* 0x000fe20003fc4070 */
[----:B------:R-:W-:Y:S01]  /*20c0*/  VIADD R13, R0, 0x21 ;  /* 0x00000021000d7836 */ /* 0x000fe20000000000 */
[----:B------:R-:W-:Y:S01]  /*20d0*/  @!P2 IADD3 R35, R35, -R146, RZ ;  /* 0x800000922323a210 */ /* 0x000fe20007ffe0ff */
[----:B------:R-:W-:Y:S01]  /*20e0*/  IMAD.HI.U32 R7, R2, R11, RZ ;  /* 0x0000000b02077227 */ /* 0x000fe200078e00ff */
[----:B------:R-:W-:-:S02]  /*20f0*/  ISETP.GT.U32.AND P2, PT, R146, R39, PT ;  /* 0x000000279200720c */ /* 0x000fc40003f44070 */
[----:B------:R-:W-:Y:S01]  /*2100*/  IABS R41, R13 ;  /* 0x0000000d00297213 */ /* 0x000fe20000000000 */
[--C-:B------:R-:W-:Y:S01]  /*2110*/  @!P4 IMAD.IADD R38, R38, 0x1, -R146.reuse ;  /* 0x000000012626c824 */ /* 0x100fe200078e0a92 */
[----:B------:R-:W-:Y:S01]  /*2120*/  ISETP.GE.AND P4, PT, R14, RZ, PT ;  /* 0x000000ff0e00720c */ /* 0x000fe20003f86270 */
[----:B------:R-:W-:Y:S02]  /*2130*/  IMAD.MOV R7, RZ, RZ, -R7 ;  /* 0x000000ffff077224 */ /* 0x000fe400078e0a07 */
[----:B------:R-:W-:Y:S01]  /*2140*/  @!P0 IMAD.IADD R37, R37, 0x1, -R146 ;  /* 0x0000000125258824 */ /* 0x000fe200078e0a92 */
[----:B------:R-:W-:Y:S01]  /*2150*/  ISETP.GE.AND P0, PT, R12, RZ, PT ;  /* 0x000000ff0c00720c */ /* 0x000fe20003f06270 */
[----:B------:R-:W-:Y:S01]  /*2160*/  IMAD R42, R146, R7, R11 ;  /* 0x00000007922a7224 */ /* 0x000fe200078e020b */
[----:B------:R-:W-:Y:S01]  /*2170*/  @!P6 IADD3 R40, R40, -R146, RZ ;  /* 0x800000922828e210 */ /* 0x000fe20007ffe0ff */
[----:B------:R-:W-:Y:S01]  /*2180*/  @!P5 IMAD.MOV R34, RZ, RZ, -R34 ;  /* 0x000000ffff22d224 */ /* 0x000fe200078e0a22 */
[C---:B------:R-:W-:Y:S01]  /*2190*/  ISETP.GT.U32.AND P6, PT, R146.reuse, R38, PT ;  /* 0x000000269200720c */ /* 0x040fe20003fc4070 */
[----:B------:R-:W-:Y:S01]  /*21a0*/  @!P2 IMAD.IADD R39, R39, 0x1, -R146 ;  /* 0x000000012727a824 */ /* 0x000fe200078e0a92 */
[----:B------:R-:W-:Y:S01]  /*21b0*/  ISETP.GT.U32.AND P2, PT, R146, R37, PT ;  /* 0x000000259200720c */ /* 0x000fe20003f44070 */
[----:B------:R-:W-:Y:S01]  /*21c0*/  IMAD.HI.U32 R6, R2, R41, RZ ;  /* 0x0000002902067227 */ /* 0x000fe200078e00ff */
[----:B------:R-:W-:-:S02]  /*21d0*/  IADD3 R11, R0, 0x23, RZ ;  /* 0x00000023000b7810 */ /* 0x000fc40007ffe0ff */
[----:B------:R-:W-:Y:S01]  /*21e0*/  ISETP.GT.U32.AND P5, PT, R146, R39, PT ;  /* 0x000000279200720c */ /* 0x000fe20003fa4070 */
[----:B------:R-:W-:Y:S01]  /*21f0*/  IMAD.MOV R6, RZ, RZ, -R6 ;  /* 0x000000ffff067224 */ /* 0x000fe200078e0a06 */
[----:B------:R-:W-:Y:S01]  /*2200*/  IABS R43, R11 ;  /* 0x0000000b002b7213 */ /* 0x000fe20000000000 */
[----:B------:R-:W-:Y:S02]  /*2210*/  VIADD R12, R0, 0x24 ;  /* 0x00000024000c7836 */ /* 0x000fe40000000000 */
[----:B------:R-:W-:Y:S02]  /*2220*/  IMAD R41, R146, R6, R41 ;  /* 0x0000000692297224 */ /* 0x000fe400078e0229 */
[--C-:B------:R-:W-:Y:S01]  /*2230*/  @!P6 IMAD.IADD R38, R38, 0x1, -R146.reuse ;  /* 0x000000012626e824 */ /* 0x100fe200078e0a92 */
[C---:B------:R-:W-:Y:S01]  /*2240*/  ISETP.GT.U32.AND P6, PT, R146.reuse, R42, PT ;  /* 0x0000002a9200720c */ /* 0x040fe20003fc4070 */
[----:B------:R-:W-:Y:S01]  /*2250*/  @!P3 IMAD.MOV R35, RZ, RZ, -R35 ;  /* 0x000000ffff23b224 */ /* 0x000fe200078e0a23 */
[----:B------:R-:W-:Y:S01]  /*2260*/  ISETP.GT.U32.AND P3, PT, R146, R40, PT ;  /* 0x000000289200720c */ /* 0x000fe20003f64070 */
[----:B------:R-:W-:Y:S01]  /*2270*/  @!P2 IMAD.IADD R37, R37, 0x1, -R146 ;  /* 0x000000012525a824 */ /* 0x000fe200078e0a92 */
[----:B------:R-:W-:Y:S01]  /*2280*/  IABS R9, R12 ;  /* 0x0000000c00097213 */ /* 0x000fe20000000000 */
[----:B------:R-:W-:Y:S01]  /*2290*/  IMAD.HI.U32 R6, R2, R43, RZ ;  /* 0x0000002b02067227 */ /* 0x000fe200078e00ff */
[----:B------:R-:W-:-:S02]  /*22a0*/  ISETP.GE.AND P2, PT, R8, RZ, PT ;  /* 0x000000ff0800720c */ /* 0x000fc40003f46270 */
[----:B------:R-:W-:Y:S01]  /*22b0*/  @!P5 IADD3 R39, R39, -R146, RZ ;  /* 0x800000922727d210 */ /* 0x000fe20007ffe0ff */
[----:B------:R-:W-:Y:S01]  /*22c0*/  IMAD.HI.U32 R7, R2, R9, RZ ;  /* 0x0000000902077227 */ /* 0x000fe200078e00ff */
[----:B------:R-:W-:Y:S02]  /*22d0*/  ISETP.GE.AND P5, PT, R10, RZ, PT ;  /* 0x000000ff0a00720c */ /* 0x000fe40003fa6270 */
[----:B------:R-:W-:Y:S01]  /*22e0*/  IADD3 R6, -R6, RZ, RZ ;  /* 0x000000ff06067210 */ /* 0x000fe20007ffe1ff */
[----:B------:R-:W-:Y:S01]  /*22f0*/  IMAD.MOV R7, RZ, RZ, -R7 ;  /* 0x000000ffff077224 */ /* 0x000fe200078e0a07 */
[----:B------:R-:W-:Y:S01]  /*2300*/  ISETP.GT.U32.AND P1, PT, R146, R41, PT ;  /* 0x000000299200720c */ /* 0x000fe20003f24070 */
[--C-:B------:R-:W-:Y:S01]  /*2310*/  @!P6 IMAD.IADD R42, R42, 0x1, -R146.reuse ;  /* 0x000000012a2ae824 */ /* 0x100fe200078e0a92 */
[----:B------:R-:W-:Y:S01]  /*2320*/  @!P0 IADD3 R37, -R37, RZ, RZ ;  /* 0x000000ff25258210 */ /* 0x000fe20007ffe1ff */
[----:B------:R-:W-:Y:S01]  /*2330*/  IMAD R43, R146, R6, R43 ;  /* 0x00000006922b7224 */ /* 0x000fe200078e022b */
[----:B------:R-:W-:Y:S01]  /*2340*/  IADD3 R6, R0, 0x25, RZ ;  /* 0x0000002500067810 */ /* 0x000fe20007ffe0ff */
[----:B------:R-:W-:Y:S01]  /*2350*/  @!P3 IMAD.IADD R40, R40, 0x1, -R146 ;  /* 0x000000012828b824 */ /* 0x000fe200078e0a92 */
[----:B------:R-:W-:Y:S01]  /*2360*/  ISETP.GE.AND P3, PT, R13, RZ, PT ;  /* 0x000000ff0d00720c */ /* 0x000fe20003f66270 */
[C---:B------:R-:W-:Y:S01]  /*2370*/  IMAD R44, R146.reuse, R7, R9 ;  /* 0x00000007922c7224 */ /* 0x040fe200078e0209 */
[----:B------:R-:W-:Y:S01]  /*2380*/  IABS R45, R6 ;  /* 0x00000006002d7213 */ /* 0x000fe20000000000 */
[----:B------:R-:W-:Y:S01]  /*2390*/  @!P2 IMAD.MOV R39, RZ, RZ, -R39 ;  /* 0x000000ffff27a224 */ /* 0x000fe200078e0a27 */
[C---:B------:R-:W-:Y:S01]  /*23a0*/  ISETP.GT.U32.AND P2, PT, R146.reuse, R43, PT ;  /* 0x0000002b9200720c */ /* 0x040fe20003f44070 */
[----:B------:R-:W-:Y:S01]  /*23b0*/  @!P4 IMAD.MOV R38, RZ, RZ, -R38 ;  /* 0x000000ffff26c224 */ /* 0x000fe200078e0a26 */
[C---:B------:R-:W-:Y:S01]  /*23c0*/  ISETP.GT.U32.AND P4, PT, R146.reuse, R42, PT ;  /* 0x0000002a9200720c */ /* 0x040fe20003f84070 */
[----:B------:R-:W-:Y:S01]  /*23d0*/  @!P5 IMAD.MOV R40, RZ, RZ, -R40 ;  /* 0x000000ffff28d224 */ /* 0x000fe200078e0a28 */
[----:B------:R-:W-:Y:S01]  /*23e0*/  ISETP.GT.U32.AND P5, PT, R146, R44, PT ;  /* 0x0000002c9200720c */ /* 0x000fe20003fa4070 */
[--C-:B------:R-:W-:Y:S01]  /*23f0*/  @!P1 IMAD.IADD R41, R41, 0x1, -R146.reuse ;  /* 0x0000000129299824 */ /* 0x100fe200078e0a92 */
[----:B------:R-:W-:Y:S01]  /*2400*/  ISETP.GE.AND P6, PT, R11, RZ, PT ;  /* 0x000000ff0b00720c */ /* 0x000fe20003fc6270 */
[C---:B------:R-:W-:Y:S01]  /*2410*/  VIADD R7, R0.reuse, 0x26 ;  /* 0x0000002600077836 */ /* 0x040fe20000000000 */
[----:B------:R-:W-:Y:S01]  /*2420*/  ISETP.GE.AND P1, PT, R15, RZ, PT ;  /* 0x000000ff0f00720c */ /* 0x000fe20003f26270 */
[----:B------:R-:W-:Y:S01]  /*2430*/  VIADD R8, R0, 0x27 ;  /* 0x0000002700087836 */ /* 0x000fe20000000000 */
[----:B------:R-:W-:Y:S01]  /*2440*/  ISETP.GT.U32.AND P0, PT, R146, R41, PT ;  /* 0x000000299200720c */ /* 0x000fe20003f04070 */
[----:B------:R-:W-:Y:S01]  /*2450*/  VIADD R10, R0, 0x2a ;  /* 0x0000002a000a7836 */ /* 0x000fe20000000000 */
[----:B------:R-:W-:Y:S01]  /*2460*/  IABS R9, R7 ;  /* 0x0000000700097213 */ /* 0x000fe20000000000 */
[--C-:B------:R-:W-:Y:S01]  /*2470*/  @!P2 IMAD.IADD R43, R43, 0x1, -R146.reuse ;  /* 0x000000012b2ba824 */ /* 0x100fe200078e0a92 */
[----:B------:R-:W-:Y:S01]  /*2480*/  ISETP.GE.AND P2, PT, R7, RZ, PT ;  /* 0x000000ff0700720c */ /* 0x000fe20003f46270 */
[----:B------:R-:W-:Y:S01]  /*2490*/  @!P4 IMAD.IADD R42, R42, 0x1, -R146 ;  /* 0x000000012a2ac824 */ /* 0x000fe200078e0a92 */
[----:B------:R-:W-:Y:S01]  /*24a0*/  ISETP.GE.AND P4, PT, R6, RZ, PT ;  /* 0x000000ff0600720c */ /* 0x000fe20003f86270 */
[----:B------:R-:W-:Y:S01]  /*24b0*/  IMAD.HI.U32 R6, R2, R45, RZ ;  /* 0x0000002d02067227 */ /* 0x000fe200078e00ff */
[----:B------:R-:W-:-:S02]  /*24c0*/  @!P5 IADD3 R44, R44, -R146, RZ ;  /* 0x800000922c2cd210 */ /* 0x000fc40007ffe0ff */
[----:B------:R-:W-:Y:S01]  /*24d0*/  ISETP.GT.U32.AND P5, PT, R146, R43, PT ;  /* 0x0000002b9200720c */ /* 0x000fe20003fa4070 */
[----:B------:R-:W-:Y:S01]  /*24e0*/  IMAD.HI.U32 R7, R2, R9, RZ ;  /* 0x0000000902077227 */ /* 0x000fe200078e00ff */
[----:B------:R-:W-:Y:S02]  /*24f0*/  IADD3 R6, -R6, RZ, RZ ;  /* 0x000000ff06067210 */ /* 0x000fe40007ffe1ff */
[----:B------:R-:W-:Y:S01]  /*2500*/  @!P0 IADD3 R41, R41, -R146, RZ ;  /* 0x8000009229298210 */ /* 0x000fe20007ffe0ff */
[----:B------:R-:W-:Y:S01]  /*2510*/  IMAD.MOV R7, RZ, RZ, -R7 ;  /* 0x000000ffff077224 */ /* 0x000fe200078e0a07 */
[----:B------:R-:W-:Y:S01]  /*2520*/  IABS R47, R8 ;  /* 0x00000008002f7213 */ /* 0x000fe20000000000 */
[----:B------:R-:W-:Y:S01]  /*2530*/  IMAD R45, R146, R6, R45 ;  /* 0x00000006922d7224 */ /* 0x000fe200078e022d */
[----:B------:R-:W-:Y:S01]  /*2540*/  IADD3 R6, R0, 0x28, RZ ;  /* 0x0000002800067810 */ /* 0x000fe20007ffe0ff */
[----:B------:R-:W-:Y:S01]  /*2550*/  @!P3 IMAD.MOV R41, RZ, RZ, -R41 ;  /* 0x000000ffff29b224 */ /* 0x000fe200078e0a29 */
[C---:B------:R-:W-:Y:S01]  /*2560*/  ISETP.GT.U32.AND P3, PT, R146.reuse, R44, PT ;  /* 0x0000002c9200720c */ /* 0x040fe20003f64070 */
[C---:B------:R-:W-:Y:S01]  /*2570*/  IMAD R46, R146.reuse, R7, R9 ;  /* 0x00000007922e7224 */ /* 0x040fe200078e0209 */
[----:B------:R-:W-:Y:S01]  /*2580*/  IABS R9, R6 ;  /* 0x0000000600097213 */ /* 0x000fe20000000000 */
[----:B------:R-:W-:Y:S01]  /*2590*/  @!P5 IMAD.IADD R43, R43, 0x1, -R146 ;  /* 0x000000012b2bd824 */ /* 0x000fe200078e0a92 */
[----:B------:R-:W-:Y:S01]  /*25a0*/  ISETP.GT.U32.AND P5, PT, R146, R45, PT ;  /* 0x0000002d9200720c */ /* 0x000fe20003fa4070 */
[----:B------:R-:W-:Y:S01]  /*25b0*/  @!P1 IMAD.MOV R42, RZ, RZ, -R42 ;  /* 0x000000ffff2a9224 */ /* 0x000fe200078e0a2a */
[----:B------:R-:W-:Y:S01]  /*25c0*/  ISETP.GE.AND P1, PT, R8, RZ, PT ;  /* 0x000000ff0800720c */ /* 0x000fe20003f26270 */
[C---:B------:R-:W-:Y:S01]  /*25d0*/  VIADD R14, R0.reuse, 0x4a ;  /* 0x0000004a000e7836 */ /* 0x040fe20000000000 */
[----:B------:R-:W-:Y:S01]  /*25e0*/  @!P6 IADD3 R43, -R43, RZ, RZ ;  /* 0x000000ff2b2be210 */ /* 0x000fe20007ffe1ff */
[----:B------:R-:W-:Y:S01]  /*25f0*/  VIADD R25, R0, 0xf5 ;  /* 0x000000f500197836 */ /* 0x000fe20000000000 */
[----:B------:R-:W-:Y:S01]  /*2600*/  ISETP.GT.U32.AND P6, PT, R146, R46, PT ;  /* 0x0000002e9200720c */ /* 0x000fe20003fc4070 */
[C---:B------:R-:W-:Y:S01]  /*2610*/  VIADD R23, R0.reuse, 0xf9 ;  /* 0x000000f900177836 */ /* 0x040fe20000000000 */
[----:B------:R-:W-:Y:S01]  /*2620*/  IADD3 R8, R0, 0x29, RZ ;  /* 0x0000002900087810 */ /* 0x000fe20007ffe0ff */
[----:B------:R-:W-:Y:S01]  /*2630*/  @!P3 IMAD.IADD R44, R44, 0x1, -R146 ;  /* 0x000000012c2cb824 */ /* 0x000fe200078e0a92 */
[----:B------:R-:W-:Y:S01]  /*2640*/  ISETP.GE.AND P3, PT, R6, RZ, PT ;  /* 0x000000ff0600720c */ /* 0x000fe20003f66270 */
[----:B------:R-:W-:Y:S01]  /*2650*/  IMAD.HI.U32 R6, R2, R47, RZ ;  /* 0x0000002f02067227 */ /* 0x000fe200078e00ff */
[----:B------:R-:W-:-:S02]  /*2660*/  IABS R49, R8 ;  /* 0x0000000800317213 */ /* 0x000fc40000000000 */
[----:B------:R-:W-:Y:S01]  /*2670*/  ISETP.GE.AND P0, PT, R12, RZ, PT ;  /* 0x000000ff0c00720c */ /* 0x000fe20003f06270 */
[----:B------:R-:W-:Y:S01]  /*2680*/  @!P5 IMAD.IADD R45, R45, 0x1, -R146 ;  /* 0x000000012d2dd824 */ /* 0x000fe200078e0a92 */
[----:B------:R-:W-:Y:S01]  /*2690*/  IABS R11, R10 ;  /* 0x0000000a000b7213 */ /* 0x000fe20000000000 */
[----:B------:R-:W-:Y:S01]  /*26a0*/  IMAD.MOV R7, RZ, RZ, -R6 ;  /* 0x000000ffff077224 */ /* 0x000fe200078e0a06 */
[----:B------:R-:W-:Y:S01]  /*26b0*/  IADD3 R13, R0, 0x2e, RZ ;  /* 0x0000002e000d7810 */ /* 0x000fe20007ffe0ff */
[----:B------:R-:W-:Y:S01]  /*26c0*/  IMAD.HI.U32 R6, R2, R9, RZ ;  /* 0x0000000902067227 */ /* 0x000fe200078e00ff */
[----:B------:R-:W-:Y:S02]  /*26d0*/  ISETP.GT.U32.AND P5, PT, R146, R45, PT ;  /* 0x0000002d9200720c */ /* 0x000fe40003fa4070 */
[----:B------:R-:W-:Y:S01]  /*26e0*/  IADD3 R15, R0, 0x4b, RZ ;  /* 0x0000004b000f7810 */ /* 0x000fe20007ffe0ff */
[----:B------:R-:W-:Y:S01]  /*26f0*/  @!P6 IMAD.IADD R46, R46, 0x1, -R146 ;  /* 0x000000012e2ee824 */ /* 0x000fe200078e0a92 */
[----:B------:R-:W-:Y:S01]  /*2700*/  IADD3 R6, -R6, RZ, RZ ;  /* 0x000000ff06067210 */ /* 0x000fe20007ffe1ff */
[----:B------:R-:W-:Y:S01]  /*2710*/  IMAD R47, R146, R7, R47 ;  /* 0x00000007922f7224 */ /* 0x000fe200078e022f */
[----:B------:R-:W-:Y:S01]  /*2720*/  IABS R83, R15 ;  /* 0x0000000f00537213 */ /* 0x000fe20000000000 */
[----:B------:R-:W-:Y:S01]  /*2730*/  IMAD.HI.U32 R7, R2, R11, RZ ;  /* 0x0000000b02077227 */ /* 0x000fe200078e00ff */
[----:B------:R-:W-:-:S02]  /*2740*/  ISETP.GT.U32.AND P6, PT, R146, R46, PT ;  /* 0x0000002e9200720c */ /* 0x000fc40003fc4070 */
[----:B------:R-:W-:Y:S01]  /*2750*/  IABS R17, R25 ;  /* 0x0000001900117213 */ /* 0x000fe20000000000 */
[----:B------:R-:W-:Y:S01]  /*2760*/  IMAD R48, R146, R6, R9 ;  /* 0x0000000692307224 */ /* 0x000fe200078e0209 */
[----:B------:R-:W-:Y:S01]  /*2770*/  IABS R9, R13 ;  /* 0x0000000d00097213 */ /* 0x000fe20000000000 */
[----:B------:R-:W-:Y:S01]  /*2780*/  IMAD.HI.U32 R6, R2, R49, RZ ;  /* 0x0000003102067227 */ /* 0x000fe200078e00ff */
[----:B------:R-:W-:Y:S02]  /*2790*/  @!P5 IADD3 R45, R45, -R146, RZ ;  /* 0x800000922d2dd210 */ /* 0x000fe40007ffe0ff */
[C---:B------:R-:W-:Y:S01]  /*27a0*/  ISETP.GT.U32.AND P5, PT, R146.reuse, R47, PT ;  /* 0x0000002f9200720c */ /* 0x040fe20003fa4070 */
[----:B------:R-:W-:Y:S01]  /*27b0*/  IMAD.MOV R6, RZ, RZ, -R6 ;  /* 0x000000ffff067224 */ /* 0x000fe200078e0a06 */
[----:B------:R-:W-:Y:S01]  /*27c0*/  @!P4 IADD3 R45, -R45, RZ, RZ ;  /* 0x000000ff2d2dc210 */ /* 0x000fe20007ffe1ff */
[----:B------:R-:W-:Y:S01]  /*27d0*/  IMAD.MOV R7, RZ, RZ, -R7 ;  /* 0x000000ffff077224 */ /* 0x000fe200078e0a07 */
[C---:B------:R-:W-:Y:S01]  /*27e0*/  ISETP.GT.U32.AND P4, PT, R146.reuse, R48, PT ;  /* 0x000000309200720c */ /* 0x040fe20003f84070 */
[----:B------:R-:W-:-:S02]  /*27f0*/  IMAD R49, R146, R6, R49 ;  /* 0x0000000692317224 */ /* 0x000fc400078e0231 */
[----:B------:R-:W-:Y:S01]  /*2800*/  @!P0 IMAD.MOV R44, RZ, RZ, -R44 ;  /* 0x000000ffff2c8224 */ /* 0x000fe200078e0a2c */
[----:B------:R-:W-:Y:S01]  /*2810*/  ISETP.GE.AND P0, PT, R8, RZ, PT ;  /* 0x000000ff0800720c */ /* 0x000fe20003f06270 */
[----:B------:R-:W-:Y:S01]  /*2820*/  IMAD R50, R146, R7, R11 ;  /* 0x0000000792327224 */ /* 0x000fe200078e020b */
[----:B------:R-:W-:Y:S01]  /*2830*/  IADD3 R11, R0, 0x2c, RZ ;  /* 0x0000002c000b7810 */ /* 0x000fe20007ffe0ff */
[--C-:B------:R-:W-:Y:S01]  /*2840*/  @!P6 IMAD.IADD R46, R46, 0x1, -R146.reuse ;  /* 0x000000012e2ee824 */ /* 0x100fe200078e0a92 */
[----:B------:R-:W-:Y:S01]  /*2850*/  ISETP.GT.U32.AND P6, PT, R146, R49, PT ;  /* 0x000000319200720c */ /* 0x000fe20003fc4070 */
[----:B------:R-:W-:Y:S01]  /*2860*/  VIADD R8, R0, 0x2b ;  /* 0x0000002b00087836 */ /* 0x000fe20000000000 */
[----:B------:R-:W-:Y:S01]  /*2870*/  IABS R7, R11 ;  /* 0x0000000b00077213 */ /* 0x000fe20000000000 */
[--C-:B------:R-:W-:Y:S01]  /*2880*/  @!P5 IMAD.IADD R47, R47, 0x1, -R146.reuse ;  /* 0x000000012f2fd824 */ /* 0x100fe200078e0a92 */
[----:B------:R-:W-:Y:S01]  /*2890*/  ISETP.GT.U32.AND P5, PT, R146, R50, PT ;  /* 0x000000329200720c */ /* 0x000fe20003fa4070 */
[----:B------:R-:W-:Y:S01]  /*28a0*/  @!P4 IMAD.IADD R48, R48, 0x1, -R146 ;  /* 0x000000013030c824 */ /* 0x000fe200078e0a92 */
[----:B------:R-:W-:Y:S01]  /*28b0*/  IABS R51, R8 ;  /* 0x0000000800337213 */ /* 0x000fe20000000000 */
[----:B------:R-:W-:Y:S01]  /*28c0*/  VIADD R12, R0, 0x2d ;  /* 0x0000002d000c7836 */ /* 0x000fe20000000000 */
[----:B------:R-:W-:Y:S01]  /*28d0*/  ISETP.GT.U32.AND P4, PT, R146, R47, PT ;  /* 0x0000002f9200720c */ /* 0x000fe20003f84070 */
[----:B------:R-:W-:-:S02]  /*28e0*/  @!P2 IMAD.MOV R46, RZ, RZ, -R46 ;  /* 0x000000ffff2ea224 */ /* 0x000fc400078e0a2e */
[----:B------:R-:W-:Y:S01]  /*28f0*/  IMAD.HI.U32 R6, R2, R51, RZ ;  /* 0x0000003302067227 */ /* 0x000fe200078e00ff */
[----:B------:R-:W-:-:S03]  /*2900*/  IABS R53, R12 ;  /* 0x0000000c00357213 */ /* 0x000fc60000000000 */
[----:B------:R-:W-:Y:S01]  /*2910*/  @!P6 IMAD.IADD R49, R49, 0x1, -R146 ;  /* 0x000000013131e824 */ /* 0x000fe200078e0a92 */
[----:B------:R-:W-:Y:S01]  /*2920*/  ISETP.GT.U32.AND P6, PT, R146, R48, PT ;  /* 0x000000309200720c */ /* 0x000fe20003fc4070 */
[----:B------:R-:W-:Y:S01]  /*2930*/  IMAD.MOV R6, RZ, RZ, -R6 ;  /* 0x000000ffff067224 */ /* 0x000fe200078e0a06 */
[----:B------:R-:W-:Y:S01]  /*2940*/  @!P5 IADD3 R50, R50, -R146, RZ ;  /* 0x800000923232d210 */ /* 0x000fe20007ffe0ff */
[----:B------:R-:W-:Y:S01]  /*2950*/  VIADD R3, R0, 0xfd ;  /* 0x000000fd00037836 */ /* 0x000fe20000000000 */
[C---:B------:R-:W-:Y:S01]  /*2960*/  ISETP.GT.U32.AND P5, PT, R146.reuse, R49, PT ;  /* 0x000000319200720c */ /* 0x040fe20003fa4070 */
[----:B------:R-:W-:Y:S01]  /*2970*/  IMAD R51, R146, R6, R51 ;  /* 0x0000000692337224 */ /* 0x000fe200078e0233 */
[----:B------:R-:W-:Y:S01]  /*2980*/  @!P4 IADD3 R47, R47, -R146, RZ ;  /* 0x800000922f2fc210 */ /* 0x000fe20007ffe0ff */
[----:B------:R-:W-:Y:S01]  /*2990*/  IMAD.HI.U32 R6, R2, R7, RZ ;  /* 0x0000000702067227 */ /* 0x000fe200078e00ff */
[C---:B------:R-:W-:Y:S02]  /*29a0*/  ISETP.GT.U32.AND P2, PT, R146.reuse, R50, PT ;  /* 0x000000329200720c */ /* 0x040fe40003f44070 */
[----:B------:R-:W-:Y:S01]  /*29b0*/  ISETP.GT.U32.AND P4, PT, R146, R51, PT ;  /* 0x000000339200720c */ /* 0x000fe20003f84070 */
[----:B------:R-:W-:-:S02]  /*29c0*/  IMAD.MOV R6, RZ, RZ, -R6 ;  /* 0x000000ffff067224 */ /* 0x000fc400078e0a06 */
[----:B------:R-:W-:Y:S01]  /*29d0*/  @!P6 IMAD.IADD R48, R48, 0x1, -R146 ;  /* 0x000000013030e824 */ /* 0x000fe200078e0a92 */
[----:B------:R-:W-:Y:S01]  /*29e0*/  ISETP.GE.AND P6, PT, R10, RZ, PT ;  /* 0x000000ff0a00720c */ /* 0x000fe20003fc6270 */
[----:B------:R-:W-:Y:S02]  /*29f0*/  IMAD R52, R146, R6, R7 ;  /* 0x0000000692347224 */ /* 0x000fe400078e0207 */
[----:B------:R-:W-:Y:S01]  /*2a00*/  @!P5 IADD3 R49, R49, -R146, RZ ;  /* 0x800000923131d210 */ /* 0x000fe20007ffe0ff */
[----:B------:R-:W-:Y:S01]  /*2a10*/  VIADD R10, R0, 0x2f ;  /* 0x0000002f000a7836 */ /* 0x000fe20000000000 */
[----:B------:R-:W-:Y:S01]  /*2a20*/  @!P3 IADD3 R48, -R48, RZ, RZ ;  /* 0x000000ff3030b210 */ /* 0x000fe20007ffe1ff */
[----:B------:R-:W-:Y:S01]  /*2a30*/  IMAD.HI.U32 R6, R2, R53, RZ ;  /* 0x0000003502067227 */ /* 0x000fe200078e00ff */
[----:B------:R-:W-:Y:S02]  /*2a40*/  ISETP.GT.U32.AND P5, PT, R146, R52, PT ;  /* 0x000000349200720c */ /* 0x000fe40003fa4070 */
[----:B------:R-:W-:Y:S01]  /*2a50*/  IABS R55, R10 ;  /* 0x0000000a00377213 */ /* 0x000fe20000000000 */
[----:B------:R-:W-:-:S02]  /*2a60*/  IMAD.MOV R6, RZ, RZ, -R6 ;  /* 0x000000ffff067224 */ /* 0x000fc400078e0a06 */
[----:B------:R-:W-:-:S04]  /*2a70*/  IMAD.HI.U32 R7, R2, R9, RZ ;  /* 0x0000000902077227 */ /* 0x000fc800078e00ff */
[----:B------:R-:W-:Y:S01]  /*2a80*/  IMAD R53, R146, R6, R53 ;  /* 0x0000000692357224 */ /* 0x000fe200078e0235 */
[----:B------:R-:W-:Y:S01]  /*2a90*/  IADD3 R7, -R7, RZ, RZ ;  /* 0x000000ff07077210 */ /* 0x000fe20007ffe1ff */
[----:B------:R-:W-:Y:S02]  /*2aa0*/  IMAD.HI.U32 R6, R2, R55, RZ ;  /* 0x0000003702067227 */ /* 0x000fe400078e00ff */
[----:B------:R-:W-:Y:S02]  /*2ab0*/  @!P5 IADD3 R52, R52, -R146, RZ ;  /* 0x800000923434d210 */ /* 0x000fe40007ffe0ff */
[----:B------:R-:W-:Y:S01]  /*2ac0*/  IMAD.MOV R6, RZ, RZ, -R6 ;  /* 0x000000ffff067224 */ /* 0x000fe200078e0a06 */
[----:B------:R-:W-:Y:S01]  /*2ad0*/  ISETP.GT.U32.AND P3, PT, R146, R53, PT ;  /* 0x000000359200720c */ /* 0x000fe20003f64070 */
[--C-:B------:R-:W-:Y:S01]  /*2ae0*/  @!P2 IMAD.IADD R50, R50, 0x1, -R146.reuse ;  /* 0x000000013232a824 */ /* 0x100fe200078e0a92 */
[C---:B------:R-:W-:Y:S01]  /*2af0*/  ISETP.GT.U32.AND P5, PT, R146.reuse, R52, PT ;  /* 0x000000349200720c */ /* 0x040fe20003fa4070 */
[----:B------:R-:W-:Y:S01]  /*2b00*/  IMAD R55, R146, R6, R55 ;  /* 0x0000000692377224 */ /* 0x000fe200078e0237 */
[----:B------:R-:W-:Y:S01]  /*2b10*/  ISETP.GE.AND P2, PT, R8, RZ, PT ;  /* 0x000000ff0800720c */ /* 0x000fe20003f46270 */
[----:B------:R-:W-:Y:S01]  /*2b20*/  @!P4 IMAD.IADD R51, R51, 0x1, -R146 ;  /* 0x000000013333c824 */ /* 0x000fe200078e0a92 */
[----:B------:R-:W-:Y:S01]  /*2b30*/  ISETP.GE.AND P4, PT, R11, RZ, PT ;  /* 0x000000ff0b00720c */ /* 0x000fe20003f86270 */
[----:B------:R-:W-:-:S02]  /*2b40*/  IMAD R54, R146, R7, R9 ;  /* 0x0000000792367224 */ /* 0x000fc400078e0209 */
[----:B------:R-:W-:Y:S02]  /*2b50*/  VIADD R8, R0, 0x30 ;  /* 0x0000003000087836 */ /* 0x000fe40000000000 */
[----:B------:R-:W-:Y:S01]  /*2b60*/  @!P1 IMAD.MOV R47, RZ, RZ, -R47 ;  /* 0x000000ffff2f9224 */ /* 0x000fe200078e0a2f */
[C---:B------:R-:W-:Y:S01]  /*2b70*/  ISETP.GT.U32.AND P1, PT, R146.reuse, R51, PT ;  /* 0x000000339200720c */ /* 0x040fe20003f24070 */
[----:B------:R-:W-:Y:S01]  /*2b80*/  @!P6 IMAD.MOV R50, RZ, RZ, -R50 ;  /* 0x000000ffff32e224 */ /* 0x000fe200078e0a32 */
[----:B------:R-:W-:Y:S01]  /*2b90*/  ISETP.GT.U32.AND P6, PT, R146, R54, PT ;  /* 0x000000369200720c */ /* 0x000fe20003fc4070 */
[----:B------:R-:W-:Y:S01]  /*2ba0*/  @!P5 IMAD.IADD R52, R52, 0x1, -R146 ;  /* 0x000000013434d824 */ /* 0x000fe200078e0a92 */
[----:B------:R-:W-:Y:S01]  /*2bb0*/  ISETP.GT.U32.AND P5, PT, R146, R55, PT ;  /* 0x000000379200720c */ /* 0x000fe20003fa4070 */
[----:B------:R-:W-:Y:S01]  /*2bc0*/  @!P0 IMAD.MOV R49, RZ, RZ, -R49 ;  /* 0x000000ffff318224 */ /* 0x000fe200078e0a31 */
[----:B------:R-:W-:Y:S01]  /*2bd0*/  ISETP.GE.AND P0, PT, R12, RZ, PT ;  /* 0x000000ff0c00720c */ /* 0x000fe20003f06270 */
[C---:B------:R-:W-:Y:S01]  /*2be0*/  VIADD R12, R0.reuse, 0x31 ;  /* 0x00000031000c7836 */ /* 0x040fe20000000000 */
[----:B------:R-:W-:Y:S01]  /*2bf0*/  IABS R7, R8 ;  /* 0x0000000800077213 */ /* 0x000fe20000000000 */
[----:B------:R-:W-:Y:S01]  /*2c00*/  @!P4 IMAD.MOV R52, RZ, RZ, -R52 ;  /* 0x000000ffff34c224 */ /* 0x000fe200078e0a34 */
[----:B------:R-:W-:Y:S01]  /*2c10*/  @!P3 IADD3 R53, R53, -R146, RZ ;  /* 0x800000923535b210 */ /* 0x000fe20007ffe0ff */
[----:B------:R-:W-:Y:S01]  /*2c20*/  VIADD R4, R0, 0xfe ;  /* 0x000000fe00047836 */ /* 0x000fe20000000000 */
[----:B------:R-:W-:Y:S01]  /*2c30*/  IABS R57, R12 ;  /* 0x0000000c00397213 */ /* 0x000fe20000000000 */
[----:B------:R-:W-:Y:S01]  /*2c40*/  IMAD.HI.U32 R6, R2, R7, RZ ;  /* 0x0000000702067227 */ /* 0x000fe200078e00ff */
[----:B------:R-:W-:-:S02]  /*2c50*/  @!P1 IADD3 R51, R51, -R146, RZ ;  /* 0x8000009233339210 */ /* 0x000fc40007ffe0ff */
[----:B------:R-:W-:Y:S01]  /*2c60*/  ISETP.GE.AND P3, PT, R10, RZ, PT ;  /* 0x000000ff0a00720c */ /* 0x000fe20003f66270 */
[----:B------:R-:W-:Y:S01]  /*2c70*/  IMAD.MOV R56, RZ, RZ, -R6 ;  /* 0x000000ffff387224 */ /* 0x000fe200078e0a06 */
[----:B------:R-:W-:Y:S01]  /*2c80*/  @!P5 IADD3 R55, R55, -R146, RZ ;  /* 0x800000923737d210 */ /* 0x000fe20007ffe0ff */
[----:B------:R-:W-:Y:S01]  /*2c90*/  @!P6 IMAD.IADD R54, R54, 0x1, -R146 ;  /* 0x000000013636e824 */ /* 0x000fe200078e0a92 */
[----:B------:R-:W-:Y:S01]  /*2ca0*/  @!P2 IADD3 R51, -R51, RZ, RZ ;  /* 0x000000ff3333a210 */ /* 0x000fe20007ffe1ff */
[----:B------:R-:W-:Y:S01]  /*2cb0*/  IMAD.HI.U32 R6, R2, R57, RZ ;  /* 0x0000003902067227 */ /* 0x000fe200078e00ff */
[C---:B------:R-:W-:Y:S02]  /*2cc0*/  ISETP.GT.U32.AND P5, PT, R146.reuse, R55, PT ;  /* 0x000000379200720c */ /* 0x040fe40003fa4070 */
[C---:B------:R-:W-:Y:S01]  /*2cd0*/  ISETP.GT.U32.AND P2, PT, R146.reuse, R54, PT ;  /* 0x000000369200720c */ /* 0x040fe20003f44070 */
[----:B------:R-:W-:Y:S01]  /*2ce0*/  IMAD.MOV R6, RZ, RZ, -R6 ;  /* 0x000000ffff067224 */ /* 0x000fe200078e0a06 */
[----:B------:R-:W-:Y:S01]  /*2cf0*/  ISETP.GT.U32.AND P6, PT, R146, R53, PT ;  /* 0x000000359200720c */ /* 0x000fe20003fc4070 */
[----:B------:R-:W-:Y:S01]  /*2d00*/  VIADD R10, R0, 0x32 ;  /* 0x00000032000a7836 */ /* 0x000fe20000000000 */
[----:B------:R-:W-:Y:S01]  /*2d10*/  ISETP.GE.AND P1, PT, R13, RZ, PT ;  /* 0x000000ff0d00720c */ /* 0x000fe20003f26270 */
[----:B------:R-:W-:-:S02]  /*2d20*/  IMAD R57, R146, R6, R57 ;  /* 0x0000000692397224 */ /* 0x000fc400078e0239 */
[----:B------:R-:W-:Y:S01]  /*2d30*/  IMAD R56, R146, R56, R7 ;  /* 0x0000003892387224 */ /* 0x000fe200078e0207 */
[----:B------:R-:W-:Y:S01]  /*2d40*/  IABS R9, R10 ;  /* 0x0000000a00097213 */ /* 0x000fe20000000000 */
[----:B------:R-:W-:Y:S02]  /*2d50*/  VIADD R13, R0, 0x33 ;  /* 0x00000033000d7836 */ /* 0x000fe40000000000 */
[--C-:B------:R-:W-:Y:S01]  /*2d60*/  @!P5 IMAD.IADD R55, R55, 0x1, -R146.reuse ;  /* 0x000000013737d824 */ /* 0x100fe200078e0a92 */
[----:B------:R-:W-:Y:S01]  /*2d70*/  ISETP.GT.U32.AND P5, PT, R146, R57, PT ;  /* 0x000000399200720c */ /* 0x000fe20003fa4070 */
[----:B------:R-:W-:Y:S01]  /*2d80*/  IMAD.HI.U32 R6, R2, R9, RZ ;  /* 0x0000000902067227 */ /* 0x000fe200078e00ff */
[----:B------:R-:W-:Y:S02]  /*2d90*/  @!P2 IADD3 R54, R54, -R146, RZ ;  /* 0x800000923636a210 */ /* 0x000fe40007ffe0ff */
[----:B------:R-:W-:Y:S01]  /*2da0*/  ISETP.GE.AND P2, PT, R8, RZ, PT ;  /* 0x000000ff0800720c */ /* 0x000fe20003f46270 */
[----:B------:R-:W-:Y:S01]  /*2db0*/  VIADD R8, R0, 0x34 ;  /* 0x0000003400087836 */ /* 0x000fe20000000000 */
[----:B------:R-:W-:Y:S01]  /*2dc0*/  IADD3 R6, -R6, RZ, RZ ;  /* 0x000000ff06067210 */ /* 0x000fe20007ffe1ff */
[----:B------:R-:W-:Y:S01]  /*2dd0*/  @!P6 IMAD.IADD R53, R53, 0x1, -R146 ;  /* 0x000000013535e824 */ /* 0x000fe200078e0a92 */
[C---:B------:R-:W-:Y:S01]  /*2de0*/  ISETP.GT.U32.AND P6, PT, R146.reuse, R56, PT ;  /* 0x000000389200720c */ /* 0x040fe20003fc4070 */
[----:B------:R-:W-:Y:S01]  /*2df0*/  @!P1 IMAD.MOV R54, RZ, RZ, -R54 ;  /* 0x000000ffff369224 */ /* 0x000fe200078e0a36 */
[----:B------:R-:W-:Y:S01]  /*2e00*/  IABS R11, R8 ;  /* 0x00000008000b7213 */ /* 0x000fe20000000000 */
[----:B------:R-:W-:Y:S01]  /*2e10*/  IMAD R58, R146, R6, R9 ;  /* 0x00000006923a7224 */ /* 0x000fe200078e0209 */
[----:B------:R-:W-:Y:S01]  /*2e20*/  IABS R59, R13 ;  /* 0x0000000d003b7213 */ /* 0x000fe20000000000 */
[----:B------:R-:W-:Y:S01]  /*2e30*/  @!P5 IMAD.IADD R57, R57, 0x1, -R146 ;  /* 0x000000013939d824 */ /* 0x000fe200078e0a92 */
[----:B------:R-:W-:Y:S01]  /*2e40*/  @!P3 IADD3 R55, -R55, RZ, RZ ;  /* 0x000000ff3737b210 */ /* 0x000fe20007ffe1ff */
[----:B------:R-:W-:Y:S01]  /*2e50*/  IMAD.HI.U32 R6, R2, R11, RZ ;  /* 0x0000000b02067227 */ /* 0x000fe200078e00ff */
[----:B------:R-:W-:-:S02]  /*2e60*/  ISETP.GE.AND P1, PT, R10, RZ, PT ;  /* 0x000000ff0a00720c */ /* 0x000fc40003f26270 */
[----:B------:R-:W-:Y:S01]  /*2e70*/  ISETP.GT.U32.AND P5, PT, R146, R57, PT ;  /* 0x000000399200720c */ /* 0x000fe20003fa4070 */
[----:B------:R-:W-:Y:S01]  /*2e80*/  IMAD.HI.U32 R7, R2, R59, RZ ;  /* 0x0000003b02077227 */ /* 0x000fe200078e00ff */
[----:B------:R-:W-:-:S03]  /*2e90*/  IADD3 R6, -R6, RZ, RZ ;  /* 0x000000ff06067210 */ /* 0x000fc60007ffe1ff */
[----:B------:R-:W-:Y:S01]  /*2ea0*/  @!P6 IMAD.IADD R56, R56, 0x1, -R146 ;  /* 0x000000013838e824 */ /* 0x000fe200078e0a92 */
[----:B------:R-:W-:Y:S01]  /*2eb0*/  ISETP.GE.AND P6, PT, R12, RZ, PT ;  /* 0x000000ff0c00720c */ /* 0x000fe20003fc6270 */
[----:B------:R-:W-:Y:S01]  /*2ec0*/  IMAD R60, R146, R6, R11 ;  /* 0x00000006923c7224 */ /* 0x000fe200078e020b */
[----:B------:R-:W-:Y:S01]  /*2ed0*/  IADD3 R12, R0, 0x35, RZ ;  /* 0x00000035000c7810 */ /* 0x000fe20007ffe0ff */
[----:B------:R-:W-:Y:S01]  /*2ee0*/  IMAD.MOV R7, RZ, RZ, -R7 ;  /* 0x000000ffff077224 */ /* 0x000fe200078e0a07 */
[C---:B------:R-:W-:Y:S01]  /*2ef0*/  ISETP.GT.U32.AND P4, PT, R146.reuse, R56, PT ;  /* 0x000000389200720c */ /* 0x040fe20003f84070 */
[----:B------:R-:W-:Y:S01]  /*2f00*/  @!P0 IMAD.MOV R53, RZ, RZ, -R53 ;  /* 0x000000ffff358224 */ /* 0x000fe200078e0a35 */
[----:B------:R-:W-:Y:S01]  /*2f10*/  IABS R61, R12 ;  /* 0x0000000c003d7213 */ /* 0x000fe20000000000 */
[----:B------:R-:W-:Y:S01]  /*2f20*/  IMAD R59, R146, R7, R59 ;  /* 0x00000007923b7224 */ /* 0x000fe200078e023b */
[----:B------:R-:W-:Y:S01]  /*2f30*/  @!P5 IADD3 R57, R57, -R146, RZ ;  /* 0x800000923939d210 */ /* 0x000fe20007ffe0ff */
[----:B------:R-:W-:Y:S01]  /*2f40*/  VIADD R9, R0, 0x36 ;  /* 0x0000003600097836 */ /* 0x000fe20000000000 */
[----:B------:R-:W-:Y:S01]  /*2f50*/  ISETP.GT.U32.AND P5, PT, R146, R60, PT ;  /* 0x0000003c9200720c */ /* 0x000fe20003fa4070 */
[----:B------:R-:W-:Y:S01]  /*2f60*/  IMAD.HI.U32 R6, R2, R61, RZ ;  /* 0x0000003d02067227 */ /* 0x000fe200078e00ff */
[----:B------:R-:W-:-:S02]  /*2f70*/  ISETP.GT.U32.AND P0, PT, R146, R58, PT ;  /* 0x0000003a9200720c */ /* 0x000fc40003f04070 */
[----:B------:R-:W-:Y:S01]  /*2f80*/  ISETP.GT.U32.AND P3, PT, R146, R59, PT ;  /* 0x0000003b9200720c */ /* 0x000fe20003f64070 */
[----:B------:R-:W-:Y:S01]  /*2f90*/  VIADD R10, R0, 0x38 ;  /* 0x00000038000a7836 */ /* 0x000fe20000000000 */
[----:B------:R-:W-:Y:S01]  /*2fa0*/  IADD3 R6, -R6, RZ, RZ ;  /* 0x000000ff06067210 */ /* 0x000fe20007ffe1ff */
[----:B------:R-:W-:Y:S01]  /*2fb0*/  @!P4 IMAD.IADD R56, R56, 0x1, -R146 ;  /* 0x000000013838c824 */ /* 0x000fe200078e0a92 */
[----:B------:R-:W-:Y:S01]  /*2fc0*/  IABS R7, R9 ;  /* 0x0000000900077213 */ /* 0x000fe20000000000 */
[----:B------:R-:W-:Y:S01]  /*2fd0*/  @!P6 IMAD.MOV R57, RZ, RZ, -R57 ;  /* 0x000000ffff39e224 */ /* 0x000fe200078e0a39 */
[----:B------:R-:W-:Y:S01]  /*2fe0*/  ISETP.GE.AND P4, PT, R13, RZ, PT ;  /* 0x000000ff0d00720c */ /* 0x000fe20003f86270 */
[----:B------:R-:W-:Y:S01]  /*2ff0*/  IMAD R61, R146, R6, R61 ;  /* 0x00000006923d7224 */ /* 0x000fe200078e023d */
[----:B------:R-:W-:Y:S01]  /*3000*/  IADD3 R11, R0, 0x39, RZ ;  /* 0x00000039000b7810 */ /* 0x000fe20007ffe0ff */
[----:B------:R-:W-:Y:S01]  /*3010*/  IMAD.HI.U32 R6, R2, R7, RZ ;  /* 0x0000000702067227 */ /* 0x000fe200078e00ff */
[----:B------:R-:W-:-:S02]  /*3020*/  @!P5 IADD3 R60, R60, -R146, RZ ;  /* 0x800000923c3cd210 */ /* 0x000fc40007ffe0ff */
[----:B------:R-:W-:Y:S01]  /*3030*/  IABS R65, R11 ;  /* 0x0000000b00417213 */ /* 0x000fe20000000000 */
[----:B------:R-:W-:Y:S01]  /*3040*/  @!P0 IMAD.IADD R58, R58, 0x1, -R146 ;  /* 0x000000013a3a8824 */ /* 0x000fe200078e0a92 */
[----:B------:R-:W-:Y:S01]  /*3050*/  ISETP.GT.U32.AND P5, PT, R146, R60, PT ;  /* 0x0000003c9200720c */ /* 0x000fe20003fa4070 */
[----:B------:R-:W-:Y:S01]  /*3060*/  IMAD.MOV R6, RZ, RZ, -R6 ;  /* 0x000000ffff067224 */ /* 0x000fe200078e0a06 */
[----:B------:R-:W-:Y:S01]  /*3070*/  ISETP.GE.AND P0, PT, R8, RZ, PT ;  /* 0x000000ff0800720c */ /* 0x000fe20003f06270 */
[----:B------:R-:W-:Y:S01]  /*3080*/  @!P3 IMAD.IADD R59, R59, 0x1, -R146 ;  /* 0x000000013b3bb824 */ /* 0x000fe200078e0a92 */
[----:B------:R-:W-:Y:S01]  /*3090*/  ISETP.GE.AND P6, PT, R12, RZ, PT ;  /* 0x000000ff0c00720c */ /* 0x000fe20003fc6270 */
[----:B------:R-:W-:Y:S01]  /*30a0*/  @!P2 IMAD.MOV R56, RZ, RZ, -R56 ;  /* 0x000000ffff38a224 */ /* 0x000fe200078e0a38 */
[C---:B------:R-:W-:Y:S01]  /*30b0*/  ISETP.GT.U32.AND P2, PT, R146.reuse, R58, PT ;  /* 0x0000003a9200720c */ /* 0x040fe20003f44070 */
[C---:B------:R-:W-:Y:S01]  /*30c0*/  IMAD R62, R146.reuse, R6, R7 ;  /* 0x00000006923e7224 */ /* 0x040fe200078e0207 */
[----:B------:R-:W-:Y:S01]  /*30d0*/  ISETP.GT.U32.AND P3, PT, R146, R59, PT ;  /* 0x0000003b9200720c */ /* 0x000fe20003f64070 */
[C---:B------:R-:W-:Y:S01]  /*30e0*/  VIADD R8, R0.reuse, 0x37 ;  /* 0x0000003700087836 */ /* 0x040fe20000000000 */
[----:B------:R-:W-:Y:S01]  /*30f0*/  IADD3 R13, R0, 0x40, RZ ;  /* 0x00000040000d7810 */ /* 0x000fe20007ffe0ff */
[----:B------:R-:W-:-:S03]  /*3100*/  IMAD.HI.U32 R7, R2, R65, RZ ;  /* 0x0000004102077227 */ /* 0x000fc600078e00ff */
[----:B------:R-:W-:Y:S01]  /*3110*/  IABS R63, R8 ;  /* 0x00000008003f7213 */ /* 0x000fe20000000000 */
[--C-:B------:R-:W-:Y:S01]  /*3120*/  @!P5 IMAD.IADD R60, R60, 0x1, -R146.reuse ;  /* 0x000000013c3cd824 */ /* 0x100fe200078e0a92 */
[----:B------:R-:W-:Y:S01]  /*3130*/  ISETP.GT.U32.AND P5, PT, R146, R62, PT ;  /* 0x0000003e9200720c */ /* 0x000fe20003fa4070 */
[----:B------:R-:W-:Y:S01]  /*3140*/  VIADD R12, R0, 0x3f ;  /* 0x0000003f000c7836 */ /* 0x000fe20000000000 */
[----:B------:R-:W-:Y:S01]  /*3150*/  IADD3 R7, -R7, RZ, RZ ;  /* 0x000000ff07077210 */ /* 0x000fe20007ffe1ff */
[----:B------:R-:W-:Y:S01]  /*3160*/  IMAD.HI.U32 R6, R2, R63, RZ ;  /* 0x0000003f02067227 */ /* 0x000fe200078e00ff */
[----:B------:R-:W-:Y:S02]  /*3170*/  @!P2 IADD3 R58, R58, -R146, RZ ;  /* 0x800000923a3aa210 */ /* 0x000fe40007ffe0ff */
[----:B------:R-:W-:Y:S01]  /*3180*/  ISETP.GT.U32.AND P2, PT, R146, R61, PT ;  /* 0x0000003d9200720c */ /* 0x000fe20003f44070 */
[----:B------:R-:W-:Y:S01]  /*3190*/  @!P3 IMAD.IADD R59, R59, 0x1, -R146 ;  /* 0x000000013b3bb824 */ /* 0x000fe200078e0a92 */
[----:B------:R-:W-:Y:S01]  /*31a0*/  ISETP.GE.AND P3, PT, R9, RZ, PT ;  /* 0x000000ff0900720c */ /* 0x000fe20003f66270 */
[----:B------:R-:W-:Y:S01]  /*31b0*/  IMAD.MOV R6, RZ, RZ, -R6 ;  /* 0x000000ffff067224 */ /* 0x000fe200078e0a06 */
[----:B------:R-:W-:Y:S01]  /*31c0*/  IABS R9, R10 ;  /* 0x0000000a00097213 */ /* 0x000fe20000000000 */
[----:B------:R-:W-:Y:S01]  /*31d0*/  @!P1 IMAD.MOV R58, RZ, RZ, -R58 ;  /* 0x000000ffff3a9224 */ /* 0x000fe200078e0a3a */
[----:B------:R-:W-:Y:S01]  /*31e0*/  @!P4 IADD3 R59, -R59, RZ, RZ ;  /* 0x000000ff3b3bc210 */ /* 0x000fe20007ffe1ff */
[----:B------:R-:W-:Y:S01]  /*31f0*/  @!P5 IMAD.IADD R62, R62, 0x1, -R146 ;  /* 0x000000013e3ed824 */ /* 0x000fe200078e0a92 */
[----:B------:R-:W-:Y:S01]  /*3200*/  IABS R71, R12 ;  /* 0x0000000c00477213 */ /* 0x000fe20000000000 */
[----:B------:R-:W-:-:S02]  /*3210*/  IMAD R63, R146, R6, R63 ;  /* 0x00000006923f7224 */ /* 0x000fc400078e023f */
[----:B------:R-:W-:Y:S01]  /*3220*/  IMAD.HI.U32 R6, R2, R9, RZ ;  /* 0x0000000902067227 */ /* 0x000fe200078e00ff */
[C---:B------:R-:W-:Y:S02]  /*3230*/  ISETP.GT.U32.AND P5, PT, R146.reuse, R62, PT ;  /* 0x0000003e9200720c */ /* 0x040fe40003fa4070 */
[----:B------:R-:W-:Y:S01]  /*3240*/  @!P2 IADD3 R61, R61, -R146, RZ ;  /* 0x800000923d3da210 */ /* 0x000fe20007ffe0ff */
[----:B------:R-:W-:Y:S01]  /*3250*/  IMAD.MOV R6, RZ, RZ, -R6 ;  /* 0x000000ffff067224 */ /* 0x000fe200078e0a06 */
[C---:B------:R-:W-:Y:S01]  /*3260*/  ISETP.GT.U32.AND P4, PT, R146.reuse, R63, PT ;  /* 0x0000003f9200720c */ /* 0x040fe20003f84070 */
[C---:B------:R-:W-:Y:S01]  /*3270*/  IMAD R65, R146.reuse, R7, R65 ;  /* 0x0000000792417224 */ /* 0x040fe200078e0241 */
[C---:B------:R-:W-:Y:S01]  /*3280*/  ISETP.GT.U32.AND P1, PT, R146.reuse, R61, PT ;  /* 0x0000003d9200720c */ /* 0x040fe20003f24070 */
[----:B------:R-:W-:Y:S01]  /*3290*/  IMAD R64, R146, R6, R9 ;  /* 0x0000000692407224 */ /* 0x000fe200078e0209 */
[----:B------:R-:W-:Y:S01]  /*32a0*/  ISETP.GE.AND P2, PT, R8, RZ, PT ;  /* 0x000000ff0800720c */ /* 0x000fe20003f46270 */
[C---:B------:R-:W-:Y:S01]  /*32b0*/  VIADD R8, R0.reuse, 0x3a ;  /* 0x0000003a00087836 */ /* 0x040fe20000000000 */
[----:B------:R-:W-:Y:S01]  /*32c0*/  IADD3 R7, R0, 0x3b, RZ ;  /* 0x0000003b00077810 */ /* 0x000fe20007ffe0ff */
[----:B------:R-:W-:Y:S01]  /*32d0*/  @!P0 IMAD.MOV R60, RZ, RZ, -R60 ;  /* 0x000000ffff3c8224 */ /* 0x000fe200078e0a3c */
[----:B------:R-:W-:Y:S01]  /*32e0*/  ISETP.GE.AND P0, PT, R10, RZ, PT ;  /* 0x000000ff0a00720c */ /* 0x000fe20003f06270 */
[----:B------:R-:W-:Y:S01]  /*32f0*/  @!P5 IMAD.IADD R62, R62, 0x1, -R146 ;  /* 0x000000013e3ed824 */ /* 0x000fe200078e0a92 */
[----:B------:R-:W-:-:S02]  /*3300*/  ISETP.GT.U32.AND P5, PT, R146, R64, PT ;  /* 0x000000409200720c */ /* 0x000fc40003fa4070 */
[----:B------:R-:W-:Y:S01]  /*3310*/  IABS R9, R8 ;  /* 0x0000000800097213 */ /* 0x000fe20000000000 */
[--C-:B------:R-:W-:Y:S01]  /*3320*/  @!P4 IMAD.IADD R63, R63, 0x1, -R146.reuse ;  /* 0x000000013f3fc824 */ /* 0x100fe200078e0a92 */
[----:B------:R-:W-:Y:S01]  /*3330*/  IADD3 R10, R0, 0x3c, RZ ;  /* 0x0000003c000a7810 */ /* 0x000fe20007ffe0ff */
[----:B------:R-:W-:Y:S01]  /*3340*/  @!P1 IMAD.IADD R61, R61, 0x1, -R146 ;  /* 0x000000013d3d9824 */ /* 0x000fe200078e0a92 */
[----:B------:R-:W-:Y:S01]  /*3350*/  ISETP.GE.AND P1, PT, R11, RZ, PT ;  /* 0x000000ff0b00720c */ /* 0x000fe20003f26270 */
[----:B------:R-:W-:Y:S01]  /*3360*/  IMAD.HI.U32 R6, R2, R9, RZ ;  /* 0x0000000902067227 */ /* 0x000fe200078e00ff */
[C---:B------:R-:W-:Y:S02]  /*3370*/  ISETP.GT.U32.AND P4, PT, R146.reuse, R63, PT ;  /* 0x0000003f9200720c */ /* 0x040fe40003f84070 */
[----:B------:R-:W-:Y:S01]  /*3380*/  IABS R11, R10 ;  /* 0x0000000a000b7213 */ /* 0x000fe20000000000 */
[----:B------:R-:W-:Y:S01]  /*3390*/  @!P6 IMAD.MOV R61, RZ, RZ, -R61 ;  /* 0x000000ffff3de224 */ /* 0x000fe200078e0a3d */
[----:B------:R-:W-:Y:S01]  /*33a0*/  ISETP.GT.U32.AND P6, PT, R146, R65, PT ;  /* 0x000000419200720c */ /* 0x000fe20003fc4070 */
[----:B------:R-:W-:Y:S01]  /*33b0*/  IMAD.MOV R66, RZ, RZ, -R6 ;  /* 0x000000ffff427224 */ /* 0x000fe200078e0a06 */
[----:B------:R-:W-:Y:S01]  /*33c0*/  @!P5 IADD3 R64, R64, -R146, RZ ;  /* 0x800000924040d210 */ /* 0x000fe20007ffe0ff */
[----:B------:R-:W-:Y:S01]  /*33d0*/  @!P3 IMAD.MOV R62, RZ, RZ, -R62 ;  /* 0x000000ffff3eb224 */ /* 0x000fe200078e0a3e */
[----:B------:R-:W-:Y:S01]  /*33e0*/  IABS R67, R7 ;  /* 0x0000000700437213 */ /* 0x000fe20000000000 */
[C---:B------:R-:W-:Y:S01]  /*33f0*/  IMAD R66, R146.reuse, R66, R9 ;  /* 0x0000004292427224 */ /* 0x040fe200078e0209 */
[----:B------:R-:W-:-:S02]  /*3400*/  ISETP.GT.U32.AND P5, PT, R146, R64, PT ;  /* 0x000000409200720c */ /* 0x000fc40003fa4070 */
[----:B------:R-:W-:Y:S01]  /*3410*/  ISETP.GE.AND P3, PT, R8, RZ, PT ;  /* 0x000000ff0800720c */ /* 0x000fe20003f66270 */
[----:B------:R-:W-:Y:S01]  /*3420*/  @!P4 IMAD.IADD R63, R63, 0x1, -R146 ;  /* 0x000000013f3fc824 */ /* 0x000fe200078e0a92 */
[----:B------:R-:W-:Y:S01]  /*3430*/  ISETP.GE.AND P4, PT, R7, RZ, PT ;  /* 0x000000ff0700720c */ /* 0x000fe20003f86270 */
[C---:B------:R-:W-:Y:S02]  /*3440*/  IMAD.HI.U32 R7, R2.reuse, R11, RZ ;  /* 0x0000000b02077227 */ /* 0x040fe400078e00ff */
[----:B------:R-:W-:Y:S02]  /*3450*/  @!P6 IADD3 R65, R65, -R146, RZ ;  /* 0x800000924141e210 */ /* 0x000fe40007ffe0ff */
[----:B------:R-:W-:Y:S01]  /*3460*/  IMAD.MOV R7, RZ, RZ, -R7 ;  /* 0x000000ffff077224 */ /* 0x000fe200078e0a07 */
[----:B------:R-:W-:Y:S01]  /*3470*/  @!P2 IADD3 R63, -R63, RZ, RZ ;  /* 0x000000ff3f3fa210 */ /* 0x000fe20007ffe1ff */
[----:B------:R-:W-:Y:S01]  /*3480*/  IMAD.HI.U32 R6, R2, R67, RZ ;  /* 0x0000004302067227 */ /* 0x000fe200078e00ff */
[----:B------:R-:W-:-:S02]  /*3490*/  ISETP.GT.U32.AND P6, PT, R146, R65, PT ;  /* 0x000000419200720c */ /* 0x000fc40003fc4070 */
[----:B------:R-:W-:Y:S01]  /*34a0*/  ISETP.GE.AND P2, PT, R10, RZ, PT ;  /* 0x000000ff0a00720c */ /* 0x000fe20003f46270 */
[----:B------:R-:W-:Y:S01]  /*34b0*/  @!P5 IMAD.IADD R64, R64, 0x1, -R146 ;  /* 0x000000014040d824 */ /* 0x000fe200078e0a92 */
[C---:B------:R-:W-:Y:S01]  /*34c0*/  ISETP.GT.U32.AND P5, PT, R146.reuse, R66, PT ;  /* 0x000000429200720c */ /* 0x040fe20003fa4070 */
[----:B------:R-:W-:Y:S01]  /*34d0*/  IMAD R68, R146, R7, R11 ;  /* 0x0000000792447224 */ /* 0x000fe200078e020b */
[----:B------:R-:W-:Y:S01]  /*34e0*/  IADD3 R10, R0, 0x3e, RZ ;  /* 0x0000003e000a7810 */ /* 0x000fe20007ffe0ff */
[----:B------:R-:W-:Y:S01]  /*34f0*/  IMAD.MOV R6, RZ, RZ, -R6 ;  /* 0x000000ffff067224 */ /* 0x000fe200078e0a06 */
[----:B------:R-:W-:Y:S01]  /*3500*/  IABS R11, R13 ;  /* 0x0000000d000b7213 */ /* 0x000fe20000000000 */
[----:B------:R-:W-:Y:S01]  /*3510*/  @!P0 IMAD.MOV R64, RZ, RZ, -R64 ;  /* 0x000000ffff408224 */ /* 0x000fe200078e0a40 */
[----:B------:R-:W-:Y:S01]  /*3520*/  IABS R9, R10 ;  /* 0x0000000a00097213 */ /* 0x000fe20000000000 */
[----:B------:R-:W-:Y:S02]  /*3530*/  IMAD R67, R146, R6, R67 ;  /* 0x0000000692437224 */ /* 0x000fe400078e0243 */
[----:B------:R-:W-:-:S02]  /*3540*/  @!P6 IMAD.IADD R65, R65, 0x1, -R146 ;  /* 0x000000014141e824 */ /* 0x000fc400078e0a92 */
[----:B------:R-:W-:Y:S01]  /*3550*/  IMAD.HI.U32 R7, R2, R9, RZ ;  /* 0x0000000902077227 */ /* 0x000fe200078e00ff */
[----:B------:R-:W-:-:S03]  /*3560*/  ISETP.GT.U32.AND P0, PT, R146, R67, PT ;  /* 0x000000439200720c */ /* 0x000fc60003f04070 */
[----:B------:R-:W-:Y:S01]  /*3570*/  @!P5 IMAD.IADD R66, R66, 0x1, -R146 ;  /* 0x000000014242d824 */ /* 0x000fe200078e0a92 */
[----:B------:R-:W-:Y:S01]  /*3580*/  IADD3 R7, -R7, RZ, RZ ;  /* 0x000000ff07077210 */ /* 0x000fe20007ffe1ff */
[----:B------:R-:W-:Y:S01]  /*3590*/  @!P1 IMAD.MOV R65, RZ, RZ, -R65 ;  /* 0x000000ffff419224 */ /* 0x000fe200078e0a41 */
[----:B------:R-:W-:Y:S01]  /*35a0*/  ISETP.GT.U32.AND P1, PT, R146, R68, PT ;  /* 0x000000449200720c */ /* 0x000fe20003f24070 */
[----:B------:R-:W-:Y:S01]  /*35b0*/  VIADD R6, R0, 0x3d ;  /* 0x0000003d00067836 */ /* 0x000fe20000000000 */
[C---:B------:R-:W-:Y:S01]  /*35c0*/  ISETP.GT.U32.AND P5, PT, R146.reuse, R66, PT ;  /* 0x000000429200720c */ /* 0x040fe20003fa4070 */
[----:B------:R-:W-:Y:S02]  /*35d0*/  IMAD R70, R146, R7, R9 ;  /* 0x0000000792467224 */ /* 0x000fe400078e0209 */
[----:B------:R-:W-:Y:S01]  /*35e0*/  IMAD.HI.U32 R7, R2, R11, RZ ;  /* 0x0000000b02077227 */ /* 0x000fe200078e00ff */
[----:B------:R-:W-:Y:S02]  /*35f0*/  IABS R69, R6 ;  /* 0x0000000600457213 */ /* 0x000fe40000000000 */
[----:B------:R-:W-:Y:S01]  /*3600*/  ISETP.GE.AND P6, PT, R6, RZ, PT ;  /* 0x000000ff0600720c */ /* 0x000fe20003fc6270 */
[----:B------:R-:W-:Y:S01]  /*3610*/  IMAD.MOV R7, RZ, RZ, -R7 ;  /* 0x000000ffff077224 */ /* 0x000fe200078e0a07 */
[----:B------:R-:W-:Y:S01]  /*3620*/  @!P0 IADD3 R67, R67, -R146, RZ ;  /* 0x8000009243438210 */ /* 0x000fe20007ffe0ff */
[----:B------:R-:W-:-:S03]  /*3630*/  IMAD.HI.U32 R6, R2, R69, RZ ;  /* 0x0000004502067227 */ /* 0x000fc600078e00ff */
[----:B------:R-:W-:Y:S01]  /*3640*/  ISETP.GT.U32.AND P0, PT, R146, R67, PT ;  /* 0x000000439200720c */ /* 0x000fe20003f04070 */
[--C-:B------:R-:W-:Y:S02]  /*3650*/  @!P1 IMAD.IADD R68, R68, 0x1, -R146.reuse ;  /* 0x0000000144449824 */ /* 0x100fe400078e0a92 */
[----:B------:R-:W-:Y:S01]  /*3660*/  @!P5 IMAD.IADD R66, R66, 0x1, -R146 ;  /* 0x000000014242d824 */ /* 0x000fe200078e0a92 */
[----:B------:R-:W-:Y:S01]  /*3670*/  ISETP.GE.AND P5, PT, R10, RZ, PT ;  /* 0x000000ff0a00720c */ /* 0x000fe20003fa6270 */
[----:B------:R-:W-:Y:S01]  /*3680*/  IMAD.MOV R8, RZ, RZ, -R6 ;  /* 0x000000ffff087224 */ /* 0x000fe200078e0a06 */
[----:B------:R-:W-:Y:S01]  /*3690*/  ISETP.GT.U32.AND P1, PT, R146, R68, PT ;  /* 0x000000449200720c */ /* 0x000fe20003f24070 */
[----:B------:R-:W-:Y:S01]  /*36a0*/  IMAD.HI.U32 R6, R2, R71, RZ ;  /* 0x0000004702067227 */ /* 0x000fe200078e00ff */
[----:B------:R-:W-:Y:S02]  /*36b0*/  @!P3 IADD3 R66, -R66, RZ, RZ ;  /* 0x000000ff4242b210 */ /* 0x000fe40007ffe1ff */
[C---:B------:R-:W-:Y:S01]  /*36c0*/  ISETP.GT.U32.AND P3, PT, R146.reuse, R70, PT ;  /* 0x000000469200720c */ /* 0x040fe20003f64070 */
[----:B------:R-:W-:-:S02]  /*36d0*/  IMAD R69, R146, R8, R69 ;  /* 0x0000000892457224 */ /* 0x000fc400078e0245 */
[----:B------:R-:W-:Y:S01]  /*36e0*/  VIADD R8, R0, 0x41 ;  /* 0x0000004100087836 */ /* 0x000fe20000000000 */
[----:B------:R-:W-:Y:S01]  /*36f0*/  @!P0 IADD3 R67, R67, -R146, RZ ;  /* 0x8000009243438210 */ /* 0x000fe20007ffe0ff */
[C---:B------:R-:W-:Y:S01]  /*3700*/  IMAD R72, R146.reuse, R7, R11 ;  /* 0x0000000792487224 */ /* 0x040fe200078e020b */
[----:B------:R-:W-:Y:S01]  /*3710*/  ISETP.GT.U32.AND P0, PT, R146, R69, PT ;  /* 0x000000459200720c */ /* 0x000fe20003f04070 */
[----:B------:R-:W-:Y:S01]  /*3720*/  IMAD.MOV R6, RZ, RZ, -R6 ;  /* 0x000000ffff067224 */ /* 0x000fe200078e0a06 */
[----:B------:R-:W-:Y:S01]  /*3730*/  IABS R73, R8 ;  /* 0x0000000800497213 */ /* 0x000fe20000000000 */
[----:B------:R-:W-:Y:S01]  /*3740*/  VIADD R10, R0, 0x42 ;  /* 0x00000042000a7836 */ /* 0x000fe20000000000 */
[----:B------:R-:W-:Y:S01]  /*3750*/  @!P1 IADD3 R68, R68, -R146, RZ ;  /* 0x8000009244449210 */ /* 0x000fe20007ffe0ff */
[----:B------:R-:W-:Y:S02]  /*3760*/  IMAD R71, R146, R6, R71 ;  /* 0x0000000692477224 */ /* 0x000fe400078e0247 */
[----:B------:R-:W-:Y:S01]  /*3770*/  @!P3 IMAD.IADD R70, R70, 0x1, -R146 ;  /* 0x000000014646b824 */ /* 0x000fe200078e0a92 */
[----:B------:R-:W-:Y:S01]  /*3780*/  IABS R9, R10 ;  /* 0x0000000a00097213 */ /* 0x000fe20000000000 */
[----:B------:R-:W-:Y:S01]  /*3790*/  @!P2 IMAD.MOV R68, RZ, RZ, -R68 ;  /* 0x000000ffff44a224 */ /* 0x000fe200078e0a44 */
[----:B------:R-:W-:Y:S01]  /*37a0*/  ISETP.GT.U32.AND P2, PT, R146, R72, PT ;  /* 0x000000489200720c */ /* 0x000fe20003f44070 */
[----:B------:R-:W-:Y:S01]  /*37b0*/  IMAD.HI.U32 R6, R2, R73, RZ ;  /* 0x0000004902067227 */ /* 0x000fe200078e00ff */
[----:B------:R-:W-:-:S02]  /*37c0*/  ISETP.GT.U32.AND P3, PT, R146, R70, PT ;  /* 0x000000469200720c */ /* 0x000fc40003f64070 */
[----:B------:R-:W-:Y:S01]  /*37d0*/  ISETP.GT.U32.AND P1, PT, R146, R71, PT ;  /* 0x000000479200720c */ /* 0x000fe20003f24070 */
[----:B------:R-:W-:Y:S01]  /*37e0*/  VIADD R11, R0, 0x43 ;  /* 0x00000043000b7836 */ /* 0x000fe20000000000 */
[----:B------:R-:W-:Y:S01]  /*37f0*/  IADD3 R6, -R6, RZ, RZ ;  /* 0x000000ff06067210 */ /* 0x000fe20007ffe1ff */
[----:B------:R-:W-:Y:S01]  /*3800*/  @!P4 IMAD.MOV R67, RZ, RZ, -R67 ;  /* 0x000000ffff43c224 */ /* 0x000fe200078e0a43 */
[----:B------:R-:W-:Y:S02]  /*3810*/  @!P0 IADD3 R69, R69, -R146, RZ ;  /* 0x8000009245458210 */ /* 0x000fe40007ffe0ff */
[----:B------:R-:W-:Y:S01]  /*3820*/  IABS R75, R11 ;  /* 0x0000000b004b7213 */ /* 0x000fe20000000000 */
[C---:B------:R-:W-:Y:S01]  /*3830*/  IMAD R73, R146.reuse, R6, R73 ;  /* 0x0000000692497224 */ /* 0x040fe200078e0249 */
[----:B------:R-:W-:Y:S01]  /*3840*/  ISETP.GT.U32.AND P0, PT, R146, R69, PT ;  /* 0x000000459200720c */ /* 0x000fe20003f04070 */
[----:B------:R-:W-:Y:S01]  /*3850*/  @!P2 IMAD.IADD R72, R72, 0x1, -R146 ;  /* 0x000000014848a824 */ /* 0x000fe200078e0a92 */
[----:B------:R-:W-:Y:S01]  /*3860*/  ISETP.GE.AND P4, PT, R12, RZ, PT ;  /* 0x000000ff0c00720c */ /* 0x000fe20003f86270 */
[----:B------:R-:W-:Y:S01]  /*3870*/  IMAD.HI.U32 R6, R2, R9, RZ ;  /* 0x0000000902067227 */ /* 0x000fe200078e00ff */
[----:B------:R-:W-:-:S02]  /*3880*/  @!P3 IADD3 R70, R70, -R146, RZ ;  /* 0x800000924646b210 */ /* 0x000fc40007ffe0ff */
[C---:B------:R-:W-:Y:S01]  /*3890*/  ISETP.GT.U32.AND P3, PT, R146.reuse, R73, PT ;  /* 0x000000499200720c */ /* 0x040fe20003f64070 */
[----:B------:R-:W-:Y:S01]  /*38a0*/  IMAD.MOV R6, RZ, RZ, -R6 ;  /* 0x000000ffff067224 */ /* 0x000fe200078e0a06 */
[----:B------:R-:W-:Y:S01]  /*38b0*/  ISETP.GT.U32.AND P2, PT, R146, R72, PT ;  /* 0x000000489200720c */ /* 0x000fe20003f44070 */
[----:B------:R-:W-:Y:S01]  /*38c0*/  @!P1 IMAD.IADD R71, R71, 0x1, -R146 ;  /* 0x0000000147479824 */ /* 0x000fe200078e0a92 */
[----:B------:R-:W-:Y:S01]  /*38d0*/  @!P5 IADD3 R70, -R70, RZ, RZ ;  /* 0x000000ff4646d210 */ /* 0x000fe20007ffe1ff */
[----:B------:R-:W-:Y:S01]  /*38e0*/  IMAD R74, R146, R6, R9 ;  /* 0x00000006924a7224 */ /* 0x000fe200078e0209 */
[----:B------:R-:W-:Y:S01]  /*38f0*/  ISETP.GE.AND P5, PT, R10, RZ, PT ;  /* 0x000000ff0a00720c */ /* 0x000fe20003fa6270 */
[----:B------:R-:W-:Y:S01]  /*3900*/  IMAD.HI.U32 R7, R2, R75, RZ ;  /* 0x0000004b02077227 */ /* 0x000fe200078e00ff */
[----:B------:R-:W-:-:S03]  /*3910*/  ISETP.GT.U32.AND P1, PT, R146, R71, PT ;  /* 0x000000479200720c */ /* 0x000fc60003f24070 */
[--C-:B------:R-:W-:Y:S01]  /*3920*/  @!P0 IMAD.IADD R69, R69, 0x1, -R146.reuse ;  /* 0x0000000145458824 */ /* 0x100fe200078e0a92 */
[----:B------:R-:W-:Y:S01]  /*3930*/  ISETP.GE.AND P0, PT, R13, RZ, PT ;  /* 0x000000ff0d00720c */ /* 0x000fe20003f06270 */
[----:B------:R-:W-:Y:S01]  /*3940*/  @!P3 IMAD.IADD R73, R73, 0x1, -R146 ;  /* 0x000000014949b824 */ /* 0x000fe200078e0a92 */
[----:B------:R-:W-:Y:S01]  /*3950*/  IABS R13, R16 ;  /* 0x00000010000d7213 */ /* 0x000fe20000000000 */
[----:B------:R-:W-:Y:S01]  /*3960*/  IMAD.MOV R7, RZ, RZ, -R7 ;  /* 0x000000ffff077224 */ /* 0x000fe200078e0a07 */
[----:B------:R-:W-:Y:S01]  /*3970*/  @!P2 IADD3 R72, R72, -R146, RZ ;  /* 0x800000924848a210 */ /* 0x000fe20007ffe0ff */
[----:B------:R-:W-:Y:S01]  /*3980*/  VIADD R6, R0, 0x44 ;  /* 0x0000004400067836 */ /* 0x000fe20000000000 */
[C---:B------:R-:W-:Y:S01]  /*3990*/  ISETP.GT.U32.AND P2, PT, R146.reuse, R74, PT ;  /* 0x0000004a9200720c */ /* 0x040fe20003f44070 */
[C---:B------:R-:W-:Y:S01]  /*39a0*/  IMAD R75, R146.reuse, R7, R75 ;  /* 0x00000007924b7224 */ /* 0x040fe200078e024b */
[----:B------:R-:W-:Y:S01]  /*39b0*/  ISETP.GT.U32.AND P3, PT, R146, R73, PT ;  /* 0x000000499200720c */ /* 0x000fe20003f64070 */
[C---:B------:R-:W-:Y:S01]  /*39c0*/  VIADD R7, R0.reuse, 0x45 ;  /* 0x0000004500077836 */ /* 0x040fe20000000000 */
[----:B------:R-:W-:Y:S01]  /*39d0*/  @!P1 IADD3 R71, R71, -R146, RZ ;  /* 0x8000009247479210 */ /* 0x000fe20007ffe0ff */
[----:B------:R-:W-:Y:S01]  /*39e0*/  @!P6 IMAD.MOV R69, RZ, RZ, -R69 ;  /* 0x000000ffff45e224 */ /* 0x000fe200078e0a45 */
[----:B------:R-:W-:Y:S01]  /*39f0*/  IABS R9, R6 ;  /* 0x0000000600097213 */ /* 0x000fe20000000000 */
[----:B------:R-:W-:Y:S01]  /*3a00*/  VIADD R10, R0, 0x47 ;  /* 0x00000047000a7836 */ /* 0x000fe20000000000 */
[----:B------:R-:W-:Y:S01]  /*3a10*/  IABS R77, R7 ;  /* 0x00000007004d7213 */ /* 0x000fe20000000000 */
[----:B------:R-:W-:Y:S01]  /*3a20*/  @!P4 IMAD.MOV R71, RZ, RZ, -R71 ;  /* 0x000000ffff47c224 */ /* 0x000fe200078e0a47 */
[----:B------:R-:W-:Y:S01]  /*3a30*/  @!P0 IADD3 R72, -R72, RZ, RZ ;  /* 0x000000ff48488210 */ /* 0x000fe20007ffe1ff */
[----:B------:R-:W-:Y:S01]  /*3a40*/  VIADD R12, R0, 0x49 ;  /* 0x00000049000c7836 */ /* 0x000fe20000000000 */
[----:B------:R-:W-:Y:S01]  /*3a50*/  ISETP.GE.AND P4, PT, R6, RZ, PT ;  /* 0x000000ff0600720c */ /* 0x000fe20003f86270 */
[----:B------:R-:W-:Y:S01]  /*3a60*/  IMAD.HI.U32 R6, R2, R9, RZ ;  /* 0x0000000902067227 */ /* 0x000fe200078e00ff */
[----:B------:R-:W-:-:S02]  /*3a70*/  @!P2 IADD3 R74, R74, -R146, RZ ;  /* 0x800000924a4aa210 */ /* 0x000fc40007ffe0ff */
[----:B------:R-:W-:Y:S01]  /*3a80*/  ISETP.GE.AND P0, PT, R7, RZ, PT ;  /* 0x000000ff0700720c */ /* 0x000fe20003f06270 */
[----:B------:R-:W-:Y:S01]  /*3a90*/  @!P3 IMAD.IADD R73, R73, 0x1, -R146 ;  /* 0x000000014949b824 */ /* 0x000fe200078e0a92 */
[----:B------:R-:W-:Y:S01]  /*3aa0*/  ISETP.GT.U32.AND P3, PT, R146, R75, PT ;  /* 0x0000004b9200720c */ /* 0x000fe20003f64070 */
[----:B------:R-:W-:Y:S01]  /*3ab0*/  IMAD.HI.U32 R7, R2, R77, RZ ;  /* 0x0000004d02077227 */ /* 0x000fe200078e00ff */
[----:B------:R-:W-:Y:S02]  /*3ac0*/  ISETP.GT.U32.AND P2, PT, R146, R74, PT ;  /* 0x0000004a9200720c */ /* 0x000fe40003f44070 */
[----:B------:R-:W-:Y:S01]  /*3ad0*/  ISETP.GE.AND P6, PT, R8, RZ, PT ;  /* 0x000000ff0800720c */ /* 0x000fe20003fc6270 */
[----:B------:R-:W-:Y:S01]  /*3ae0*/  IMAD.MOV R6, RZ, RZ, -R6 ;  /* 0x000000ffff067224 */ /* 0x000fe200078e0a06 */
[----:B------:R-:W-:Y:S01]  /*3af0*/  IADD3 R7, -R7, RZ, RZ ;  /* 0x000000ff07077210 */ /* 0x000fe20007ffe1ff */
[----:B------:R-:W-:Y:S01]  /*3b00*/  VIADD R8, R0, 0x46 ;  /* 0x0000004600087836 */ /* 0x000fe20000000000 */
[----:B------:R-:W-:Y:S01]  /*3b10*/  ISETP.GE.AND P1, PT, R11, RZ, PT ;  /* 0x000000ff0b00720c */ /* 0x000fe20003f26270 */
[C---:B------:R-:W-:Y:S01]  /*3b20*/  IMAD R76, R146.reuse, R6, R9 ;  /* 0x00000006924c7224 */ /* 0x040fe200078e0209 */
[----:B------:R-:W-:Y:S01]  /*3b30*/  IABS R79, R10 ;  /* 0x0000000a004f7213 */ /* 0x000fe20000000000 */
[----:B------:R-:W-:Y:S01]  /*3b40*/  IMAD R77, R146, R7, R77 ;  /* 0x00000007924d7224 */ /* 0x000fe200078e024d */
[----:B------:R-:W-:Y:S01]  /*3b50*/  IABS R11, R8 ;  /* 0x00000008000b7213 */ /* 0x000fe20000000000 */
[--C-:B------:R-:W-:Y:S01]  /*3b60*/  @!P3 IMAD.IADD R75, R75, 0x1, -R146.reuse ;  /* 0x000000014b4bb824 */ /* 0x100fe200078e0a92 */
[----:B------:R-:W-:Y:S01]  /*3b70*/  IABS R81, R12 ;  /* 0x0000000c00517213 */ /* 0x000fe20000000000 */
[----:B------:R-:W-:Y:S01]  /*3b80*/  @!P2 IMAD.IADD R74, R74, 0x1, -R146 ;  /* 0x000000014a4aa824 */ /* 0x000fe200078e0a92 */
[C---:B------:R-:W-:Y:S01]  /*3b90*/  ISETP.GT.U32.AND P2, PT, R146.reuse, R76, PT ;  /* 0x0000004c9200720c */ /* 0x040fe20003f44070 */
[----:B------:R-:W-:Y:S01]  /*3ba0*/  @!P6 IMAD.MOV R73, RZ, RZ, -R73 ;  /* 0x000000ffff49e224 */ /* 0x000fe200078e0a49 */
[----:B------:R-:W-:Y:S01]  /*3bb0*/  ISETP.GT.U32.AND P6, PT, R146, R77, PT ;  /* 0x0000004d9200720c */ /* 0x000fe20003fc4070 */
[----:B------:R-:W-:Y:S01]  /*3bc0*/  IMAD.HI.U32 R6, R2, R11, RZ ;  /* 0x0000000b02067227 */ /* 0x000fe200078e00ff */
[----:B------:R-:W-:-:S02]  /*3bd0*/  ISETP.GT.U32.AND P3, PT, R146, R75, PT ;  /* 0x0000004b9200720c */ /* 0x000fc40003f64070 */
[----:B------:R-:W-:Y:S01]  /*3be0*/  @!P5 IADD3 R74, -R74, RZ, RZ ;  /* 0x000000ff4a4ad210 */ /* 0x000fe20007ffe1ff */
[----:B------:R-:W-:Y:S01]  /*3bf0*/  IMAD.HI.U32 R7, R2, R79, RZ ;  /* 0x0000004f02077227 */ /* 0x000fe200078e00ff */
[----:B------:R-:W-:Y:S02]  /*3c00*/  IADD3 R6, -R6, RZ, RZ ;  /* 0x000000ff06067210 */ /* 0x000fe40007ffe1ff */
[----:B------:R-:W-:Y:S01]  /*3c10*/  ISETP.GE.AND P5, PT, R8, RZ, PT ;  /* 0x000000ff0800720c */ /* 0x000fe20003fa6270 */
[----:B------:R-:W-:Y:S02]  /*3c20*/  IMAD.MOV R7, RZ, RZ, -R7 ;  /* 0x000000ffff077224 */ /* 0x000fe400078e0a07 */
[----:B------:R-:W-:Y:S01]  /*3c30*/  @!P2 IADD3 R76, R76, -R146, RZ ;  /* 0x800000924c4ca210 */ /* 0x000fe20007ffe0ff */
[C---:B------:R-:W-:Y:S01]  /*3c40*/  IMAD R78, R146.reuse, R6, R11 ;  /* 0x00000006924e7224 */ /* 0x040fe200078e020b */
[----:B------:R-:W-:Y:S01]  /*3c50*/  IABS R11, R14 ;  /* 0x0000000e000b7213 */ /* 0x000fe20000000000 */
[--C-:B------:R-:W-:Y:S01]  /*3c60*/  @!P6 IMAD.IADD R77, R77, 0x1, -R146.reuse ;  /* 0x000000014d4de824 */ /* 0x100fe200078e0a92 */
[----:B------:R-:W-:Y:S01]  /*3c70*/  ISETP.GT.U32.AND P2, PT, R146, R76, PT ;  /* 0x0000004c9200720c */ /* 0x000fe20003f44070 */
[----:B------:R-:W-:Y:S01]  /*3c80*/  @!P3 IMAD.IADD R75, R75, 0x1, -R146 ;  /* 0x000000014b4bb824 */ /* 0x000fe200078e0a92 */
[----:B------:R-:W-:Y:S01]  /*3c90*/  ISETP.GE.AND P3, PT, R10, RZ, PT ;  /* 0x000000ff0a00720c */ /* 0x000fe20003f66270 */
[----:B------:R-:W-:Y:S01]  /*3ca0*/  VIADD R10, R0, 0x48 ;  /* 0x00000048000a7836 */ /* 0x000fe20000000000 */
[C---:B------:R-:W-:Y:S01]  /*3cb0*/  ISETP.GT.U32.AND P6, PT, R146.reuse, R77, PT ;  /* 0x0000004d9200720c */ /* 0x040fe20003fc4070 */
[----:B------:R-:W-:-:S02]  /*3cc0*/  IMAD R79, R146, R7, R79 ;  /* 0x00000007924f7224 */ /* 0x000fc400078e024f */
[----:B------:R-:W-:Y:S01]  /*3cd0*/  IMAD.HI.U32 R7, R2, R11, RZ ;  /* 0x0000000b02077227 */ /* 0x000fe200078e00ff */
[----:B------:R-:W-:-:S03]  /*3ce0*/  IABS R9, R10 ;  /* 0x0000000a00097213 */ /* 0x000fc60000000000 */
[----:B------:R-:W-:Y:S02]  /*3cf0*/  IMAD.MOV R7, RZ, RZ, -R7 ;  /* 0x000000ffff077224 */ /* 0x000fe400078e0a07 */
[----:B------:R-:W-:Y:S01]  /*3d00*/  IMAD.HI.U32 R6, R2, R9, RZ ;  /* 0x0000000902067227 */ /* 0x000fe200078e00ff */
[----:B------:R-:W-:Y:S02]  /*3d10*/  @!P2 IADD3 R76, R76, -R146, RZ ;  /* 0x800000924c4ca210 */ /* 0x000fe40007ffe0ff */
[----:B------:R-:W-:Y:S01]  /*3d20*/  ISETP.GT.U32.AND P2, PT, R146, R78, PT ;  /* 0x0000004e9200720c */ /* 0x000fe20003f44070 */
[----:B------:R-:W-:Y:S02]  /*3d30*/  IMAD.MOV R80, RZ, RZ, -R6 ;  /* 0x000000ffff507224 */ /* 0x000fe400078e0a06 */
[----:B------:R-:W-:-:S04]  /*3d40*/  IMAD.HI.U32 R6, R2, R81, RZ ;  /* 0x0000005102067227 */ /* 0x000fc800078e00ff */
[----:B------:R-:W-:Y:S01]  /*3d50*/  @!P6 IMAD.IADD R77, R77, 0x1, -R146 ;  /* 0x000000014d4de824 */ /* 0x000fe200078e0a92 */
[C---:B------:R-:W-:Y:S01]  /*3d60*/  ISETP.GT.U32.AND P6, PT, R146.reuse, R79, PT ;  /* 0x0000004f9200720c */ /* 0x040fe20003fc4070 */
[----:B------:R-:W-:Y:S01]  /*3d70*/  IMAD R80, R146, R80, R9 ;  /* 0x0000005092507224 */ /* 0x000fe200078e0209 */
[----:B------:R-:W-:Y:S01]  /*3d80*/  IADD3 R9, -R6, RZ, RZ ;  /* 0x000000ff06097210 */ /* 0x000fe20007ffe1ff */
[----:B------:R-:W-:Y:S01]  /*3d90*/  IMAD.HI.U32 R6, R2, R13, RZ ;  /* 0x0000000d02067227 */ /* 0x000fe200078e00ff */
[----:B------:R-:W-:Y:S02]  /*3da0*/  @!P0 IADD3 R77, -R77, RZ, RZ ;  /* 0x000000ff4d4d8210 */ /* 0x000fe40007ffe1ff */
[----:B------:R-:W-:Y:S01]  /*3db0*/  @!P2 IADD3 R78, R78, -R146, RZ ;  /* 0x800000924e4ea210 */ /* 0x000fe20007ffe0ff */
[C---:B------:R-:W-:Y:S01]  /*3dc0*/  IMAD R81, R146.reuse, R9, R81 ;  /* 0x0000000992517224 */ /* 0x040fe200078e0251 */
[C---:B------:R-:W-:Y:S01]  /*3dd0*/  ISETP.GT.U32.AND P2, PT, R146.reuse, R80, PT ;  /* 0x000000509200720c */ /* 0x040fe20003f44070 */
[----:B------:R-:W-:Y:S01]  /*3de0*/  IMAD R82, R146, R7, R11 ;  /* 0x0000000792527224 */ /* 0x000fe200078e020b */
[----:B------:R-:W-:Y:S01]  /*3df0*/  IADD3 R6, -R6, RZ, RZ ;  /* 0x000000ff06067210 */ /* 0x000fe20007ffe1ff */
[----:B------:R-:W-:-:S02]  /*3e00*/  VIADD R11, R0, 0x4e ;  /* 0x0000004e000b7836 */ /* 0x000fc40000000000 */
[----:B------:R-:W-:Y:S01]  /*3e10*/  @!P6 IMAD.IADD R79, R79, 0x1, -R146 ;  /* 0x000000014f4fe824 */ /* 0x000fe200078e0a92 */
[----:B------:R-:W-:Y:S01]  /*3e20*/  ISETP.GT.U32.AND P6, PT, R146, R81, PT ;  /* 0x000000519200720c */ /* 0x000fe20003fc4070 */
[----:B------:R-:W-:Y:S01]  /*3e30*/  IMAD.HI.U32 R8, R2, R83, RZ ;  /* 0x0000005302087227 */ /* 0x000fe200078e00ff */
[----:B------:R-:W-:Y:S02]  /*3e40*/  IABS R9, R11 ;  /* 0x0000000b00097213 */ /* 0x000fe40000000000 */
[C---:B------:R-:W-:Y:S01]  /*3e50*/  ISETP.GT.U32.AND P0, PT, R146.reuse, R82, PT ;  /* 0x000000529200720c */ /* 0x040fe20003f04070 */
[----:B------:R-:W-:Y:S01]  /*3e60*/  @!P1 IMAD.MOV R75, RZ, RZ, -R75 ;  /* 0x000000ffff4b9224 */ /* 0x000fe200078e0a4b */
[----:B------:R-:W-:Y:S01]  /*3e70*/  ISETP.GT.U32.AND P1, PT, R146, R79, PT ;  /* 0x0000004f9200720c */ /* 0x000fe20003f24070 */
[----:B------:R-:W-:Y:S01]  /*3e80*/  @!P4 IMAD.MOV R76, RZ, RZ, -R76 ;  /* 0x000000ffff4cc224 */ /* 0x000fe200078e0a4c */
[----:B------:R-:W-:Y:S01]  /*3e90*/  @!P2 IADD3 R80, R80, -R146, RZ ;  /* 0x800000925050a210 */ /* 0x000fe20007ffe0ff */
[----:B------:R-:W-:Y:S01]  /*3ea0*/  IMAD.MOV R8, RZ, RZ, -R8 ;  /* 0x000000ffff087224 */ /* 0x000fe200078e0a08 */
[C---:B------:R-:W-:Y:S01]  /*3eb0*/  ISETP.GT.U32.AND P2, PT, R146.reuse, R78, PT ;  /* 0x0000004e9200720c */ /* 0x040fe20003f44070 */
[----:B------:R-:W-:-:S02]  /*3ec0*/  IMAD R84, R146, R6, R13 ;  /* 0x0000000692547224 */ /* 0x000fc400078e020d */
[----:B------:R-:W-:Y:S01]  /*3ed0*/  @!P6 IADD3 R81, R81, -R146, RZ ;  /* 0x800000925151e210 */ /* 0x000fe20007ffe0ff */
[C---:B------:R-:W-:Y:S01]  /*3ee0*/  IMAD R83, R146.reuse, R8, R83 ;  /* 0x0000000892537224 */ /* 0x040fe200078e0253 */
[----:B------:R-:W-:Y:S01]  /*3ef0*/  ISETP.GT.U32.AND P6, PT, R146, R80, PT ;  /* 0x000000509200720c */ /* 0x000fe20003fc4070 */
[----:B------:R-:W-:Y:S01]  /*3f00*/  IMAD.HI.U32 R7, R2, R9, RZ ;  /* 0x0000000902077227 */ /* 0x000fe200078e00ff */
[----:B------:R-:W-:Y:S02]  /*3f10*/  ISETP.GT.U32.AND P4, PT, R146, R81, PT ;  /* 0x000000519200720c */ /* 0x000fe40003f84070 */
[----:B------:R-:W-:Y:S01]  /*3f20*/  IADD3 R8, R0, 0x4d, RZ ;  /* 0x0000004d00087810 */ /* 0x000fe20007ffe0ff */
[--C-:B------:R-:W-:Y:S01]  /*3f30*/  @!P0 IMAD.IADD R82, R82, 0x1, -R146.reuse ;  /* 0x0000000152528824 */ /* 0x100fe200078e0a92 */
[----:B------:R-:W-:Y:S01]  /*3f40*/  IADD3 R7, -R7, RZ, RZ ;  /* 0x000000ff07077210 */ /* 0x000fe20007ffe1ff */
[----:B------:R-:W-:Y:S01]  /*3f50*/  VIADD R13, R0, 0x57 ;  /* 0x00000057000d7836 */ /* 0x000fe20000000000 */
[----:B------:R-:W-:Y:S01]  /*3f60*/  IABS R85, R8 ;  /* 0x0000000800557213 */ /* 0x000fe20000000000 */
[--C-:B------:R-:W-:Y:S01]  /*3f70*/  @!P2 IMAD.IADD R78, R78, 0x1, -R146.reuse ;  /* 0x000000014e4ea824 */ /* 0x100fe200078e0a92 */
[----:B------:R-:W-:Y:S01]  /*3f80*/  @!P1 IADD3 R79, R79, -R146, RZ ;  /* 0x800000924f4f9210 */ /* 0x000fe20007ffe0ff */
[----:B------:R-:W-:Y:S01]  /*3f90*/  IMAD R86, R146, R7, R9 ;  /* 0x0000000792567224 */ /* 0x000fe200078e0209 */
[----:B------:R-:W-:Y:S01]  /*3fa0*/  ISETP.GE.AND P1, PT, R10, RZ, PT ;  /* 0x000000ff0a00720c */ /* 0x000fe20003f26270 */
[----:B------:R-:W-:Y:S01]  /*3fb0*/  @!P6 IMAD.IADD R80, R80, 0x1, -R146 ;  /* 0x000000015050e824 */ /* 0x000fe200078e0a92 */
[----:B------:R-:W-:Y:S01]  /*3fc0*/  ISETP.GT.U32.AND P6, PT, R146, R84, PT ;  /* 0x000000549200720c */ /* 0x000fe20003fc4070 */
[----:B------:R-:W-:Y:S01]  /*3fd0*/  IMAD.HI.U32 R6, R2, R85, RZ ;  /* 0x0000005502067227 */ /* 0x000fe200078e00ff */
[----:B------:R-:W-:-:S02]  /*3fe0*/  @!P4 IADD3 R81, R81, -R146, RZ ;  /* 0x800000925151c210 */ /* 0x000fc40007ffe0ff */
[----:B------:R-:W-:Y:S01]  /*3ff0*/  ISETP.GE.AND P4, PT, R12, RZ, PT ;  /* 0x000000ff0c00720c */ /* 0x000fe20003f86270 */
[----:B------:R-:W-:Y:S01]  /*4000*/  VIADD R7, R0, 0x4f ;  /* 0x0000004f00077836 */ /* 0x000fe20000000000 */
[----:B------:R-:W-:Y:S01]  /*4010*/  ISETP.GT.U32.AND P2, PT, R146, R83, PT ;  /* 0x000000539200720c */ /* 0x000fe20003f44070 */
[----:B------:R-:W-:Y:S01]  /*4020*/  IMAD.MOV R6, RZ, RZ, -R6 ;  /* 0x000000ffff067224 */ /* 0x000fe200078e0a06 */
[----:B------:R-:W-:Y:S01]  /*4030*/  ISETP.GE.AND P0, PT, R14, RZ, PT ;  /* 0x000000ff0e00720c */ /* 0x000fe20003f06270 */
[----:B------:R-:W-:Y:S01]  /*4040*/  @!P5 IMAD.MOV R78, RZ, RZ, -R78 ;  /* 0x000000ffff4ed224 */ /* 0x000fe200078e0a4e */
[----:B------:R-:W-:Y:S01]  /*4050*/  IABS R87, R7 ;  /* 0x0000000700577213 */ /* 0x000fe20000000000 */
[C---:B------:R-:W-:Y:S01]  /*4060*/  IMAD R85, R146.reuse, R6, R85 ;  /* 0x0000000692557224 */ /* 0x040fe200078e0255 */
[----:B------:R-:W-:Y:S01]  /*4070*/  ISETP.GT.U32.AND P5, PT, R146, R82, PT ;  /* 0x000000529200720c */ /* 0x000fe20003fa4070 */
[----:B------:R-:W-:Y:S01]  /*4080*/  VIADD R10, R0, 0x50 ;  /* 0x00000050000a7836 */ /* 0x000fe20000000000 */
[----:B------:R-:W-:Y:S01]  /*4090*/  @!P6 IADD3 R84, R84, -R146, RZ ;  /* 0x800000925454e210 */ /* 0x000fe20007ffe0ff */
[----:B------:R-:W-:Y:S01]  /*40a0*/  IMAD.HI.U32 R6, R2, R87, RZ ;  /* 0x0000005702067227 */ /* 0x000fe200078e00ff */
[----:B------:R-:W-:-:S02]  /*40b0*/  @!P1 IADD3 R80, -R80, RZ, RZ ;  /* 0x000000ff50509210 */ /* 0x000fc40007ffe1ff */
[C---:B------:R-:W-:Y:S01]  /*40c0*/  ISETP.GT.U32.AND P6, PT, R146.reuse, R84, PT ;  /* 0x000000549200720c */ /* 0x040fe20003fc4070 */
[----:B------:R-:W-:Y:S01]  /*40d0*/  @!P4 IMAD.MOV R81, RZ, RZ, -R81 ;  /* 0x000000ffff51c224 */ /* 0x000fe200078e0a51 */
[----:B------:R-:W-:Y:S01]  /*40e0*/  ISETP.GT.U32.AND P1, PT, R146, R85, PT ;  /* 0x000000559200720c */ /* 0x000fe20003f24070 */
[----:B------:R-:W-:Y:S01]  /*40f0*/  VIADD R12, R0, 0x56 ;  /* 0x00000056000c7836 */ /* 0x000fe20000000000 */
[----:B------:R-:W-:Y:S01]  /*4100*/  ISETP.GE.AND P4, PT, R16, RZ, PT ;  /* 0x000000ff1000720c */ /* 0x000fe20003f86270 */
[----:B------:R-:W-:Y:S01]  /*4110*/  VIADD R14, R0, 0x69 ;  /* 0x00000069000e7836 */ /* 0x000fe20000000000 */
[----:B------:R-:W-:Y:S02]  /*4120*/  @!P2 IADD3 R83, R83, -R146, RZ ;  /* 0x800000925353a210 */ /* 0x000fe40007ffe0ff */
[----:B------:R-:W-:Y:S02]  /*4130*/  IADD3 R6, -R6, RZ, RZ ;  /* 0x000000ff06067210 */ /* 0x000fe40007ffe1ff */
[----:B------:R-:W-:-:S02]  /*4140*/  @!P3 IADD3 R79, -R79, RZ, RZ ;  /* 0x000000ff4f4fb210 */ /* 0x000fc40007ffe1ff */
[C---:B------:R-:W-:Y:S01]  /*4150*/  ISETP.GT.U32.AND P3, PT, R146.reuse, R83, PT ;  /* 0x000000539200720c */ /* 0x040fe20003f64070 */
[----:B------:R-:W-:Y:S01]  /*4160*/  IMAD R87, R146, R6, R87 ;  /* 0x0000000692577224 */ /* 0x000fe200078e0257 */
[-C--:B------:R-:W-:Y:S01]  /*4170*/  @!P6 IADD3 R84, R84, -R146.reuse, RZ ;  /* 0x800000925454e210 */ /* 0x080fe20007ffe0ff */
[----:B------:R-:W-:Y:S01]  /*4180*/  @!P1 IMAD.IADD R85, R85, 0x1, -R146 ;  /* 0x0000000155559824 */ /* 0x000fe200078e0a92 */
[----:B------:R-:W-:Y:S01]  /*4190*/  @!P5 IADD3 R82, R82, -R146, RZ ;  /* 0x800000925252d210 */ /* 0x000fe20007ffe0ff */
[----:B------:R-:W-:Y:S01]  /*41a0*/  VIADD R6, R0, 0x51 ;  /* 0x0000005100067836 */ /* 0x000fe20000000000 */
[----:B------:R-:W-:Y:S01]  /*41b0*/  ISETP.GT.U32.AND P5, PT, R146, R86, PT ;  /* 0x000000569200720c */ /* 0x000fe20003fa4070 */
[----:B------:R-:W-:Y:S01]  /*41c0*/  @!P4 IMAD.MOV R84, RZ, RZ, -R84 ;  /* 0x000000ffff54c224 */ /* 0x000fe200078e0a54 */
[----:B------:R-:W-:Y:S01]  /*41d0*/  ISETP.GE.AND P2, PT, R15, RZ, PT ;  /* 0x000000ff0f00720c */ /* 0x000fe20003f46270 */
[----:B------:R-:W-:Y:S01]  /*41e0*/  VIADD R15, R0, 0x94 ;  /* 0x00000094000f7836 */ /* 0x000fe20000000000 */
[----:B------:R-:W-:-:S02]  /*41f0*/  ISETP.GT.U32.AND P4, PT, R146, R87, PT ;  /* 0x000000579200720c */ /* 0x000fc40003f84070 */
[----:B------:R-:W-:Y:S01]  /*4200*/  @!P0 IADD3 R82, -R82, RZ, RZ ;  /* 0x000000ff52528210 */ /* 0x000fe20007ffe1ff */
[--C-:B------:R-:W-:Y:S01]  /*4210*/  @!P3 IMAD.IADD R83, R83, 0x1, -R146.reuse ;  /* 0x000000015353b824 */ /* 0x100fe200078e0a92 */
[----:B------:R-:W-:Y:S02]  /*4220*/  ISETP.GT.U32.AND P0, PT, R146, R85, PT ;  /* 0x000000559200720c */ /* 0x000fe40003f04070 */
[----:B------:R-:W-:Y:S02]  /*4230*/  IABS R9, R10 ;  /* 0x0000000a00097213 */ /* 0x000fe40000000000 */
[----:B------:R-:W-:Y:S01]  /*4240*/  ISETP.GE.AND P1, PT, R7, RZ, PT ;  /* 0x000000ff0700720c */ /* 0x000fe20003f26270 */
[----:B------:R-:W-:Y:S01]  /*4250*/  @!P5 IMAD.IADD R86, R86, 0x1, -R146 ;  /* 0x000000015656d824 */ /* 0x000fe200078e0a92 */
[----:B------:R-:W-:Y:S01]  /*4260*/  IABS R89, R6 ;  /* 0x0000000600597213 */ /* 0x000fe20000000000 */
[----:B------:R-:W-:Y:S01]  /*4270*/  IMAD.HI.U32 R7, R2, R9, RZ ;  /* 0x0000000902077227 */ /* 0x000fe200078e00ff */
[----:B------:R-:W-:-:S02]  /*4280*/  @!P2 IADD3 R83, -R83, RZ, RZ ;  /* 0x000000ff5353a210 */ /* 0x000fc40007ffe1ff */
[----:B------:R-:W-:Y:S01]  /*4290*/  ISETP.GE.AND P2, PT, R10, RZ, PT ;  /* 0x000000ff0a00720c */ /* 0x000fe20003f46270 */
[--C-:B------:R-:W-:Y:S01]  /*42a0*/  @!P4 IMAD.IADD R87, R87, 0x1, -R146.reuse ;  /* 0x000000015757c824 */ /* 0x100fe200078e0a92 */
[----:B------:R-:W-:Y:S01]  /*42b0*/  IADD3 R10, R0, 0x53, RZ ;  /* 0x00000053000a7810 */ /* 0x000fe20007ffe0ff */
[----:B------:R-:W-:Y:S01]  /*42c0*/  IMAD.MOV R7, RZ, RZ, -R7 ;  /* 0x000000ffff077224 */ /* 0x000fe200078e0a07 */
[----:B------:R-:W-:Y:S01]  /*42d0*/  ISETP.GE.AND P3, PT, R8, RZ, PT ;  /* 0x000000ff0800720c */ /* 0x000fe20003f66270 */
[----:B------:R-:W-:Y:S01]  /*42e0*/  @!P0 IMAD.IADD R85, R85, 0x1, -R146 ;  /* 0x0000000155558824 */ /* 0x000fe200078e0a92 */
[C---:B------:R-:W-:Y:S01]  /*42f0*/  ISETP.GT.U32.AND P5, PT, R146.reuse, R86, PT ;  /* 0x000000569200720c */ /* 0x040fe20003fa4070 */
[----:B------:R-:W-:Y:S01]  /*4300*/  IMAD R88, R146, R7, R9 ;  /* 0x0000000792587224 */ /* 0x000fe200078e0209 */
[----:B------:R-:W-:Y:S01]  /*4310*/  ISETP.GE.AND P0, PT, R6, RZ, PT ;  /* 0x000000ff0600720c */ /* 0x000fe20003f06270 */
[----:B------:R-:W-:Y:S01]  /*4320*/  IMAD.HI.U32 R6, R2, R89, RZ ;  /* 0x0000005902067227 */ /* 0x000fe200078e00ff */
[----:B------:R-:W-:-:S02]  /*4330*/  IABS R91, R10 ;  /* 0x0000000a005b7213 */ /* 0x000fc40000000000 */
[----:B------:R-:W-:Y:S02]  /*4340*/  ISETP.GT.U32.AND P4, PT, R146, R87, PT ;  /* 0x000000579200720c */ /* 0x000fe40003f84070 */
[----:B------:R-:W-:Y:S01]  /*4350*/  ISETP.GE.AND P6, PT, R11, RZ, PT ;  /* 0x000000ff0b00720c */ /* 0x000fe20003fc6270 */
[----:B------:R-:W-:Y:S01]  /*4360*/  IMAD.HI.U32 R8, R2, R91, RZ ;  /* 0x0000005b02087227 */ /* 0x000fe200078e00ff */
[----:B------:R-:W-:Y:S02]  /*4370*/  IADD3 R7, R0, 0x52, RZ ;  /* 0x0000005200077810 */ /* 0x000fe40007ffe0ff */
[----:B------:R-:W-:Y:S01]  /*4380*/  IADD3 R6, -R6, RZ, RZ ;  /* 0x000000ff06067210 */ /* 0x000fe20007ffe1ff */
[----:B------:R-:W-:Y:S01]  /*4390*/  IMAD.MOV R8, RZ, RZ, -R8 ;  /* 0x000000ffff087224 */ /* 0x000fe200078e0a08 */
[----:B------:R-:W-:Y:S02]  /*43a0*/  IABS R9, R7 ;  /* 0x0000000700097213 */ /* 0x000fe40000000000 */
[----:B------:R-:W-:Y:S01]  /*43b0*/  @!P3 IADD3 R85, -R85, RZ, RZ ;  /* 0x000000ff5555b210 */ /* 0x000fe20007ffe1ff */
[----:B------:R-:W-:Y:S01]  /*43c0*/  IMAD R89, R146, R6, R89 ;  /* 0x0000000692597224 */ /* 0x000fe200078e0259 */
[----:B------:R-:W-:Y:S01]  /*43d0*/  @!P5 IADD3 R86, R86, -R146, RZ ;  /* 0x800000925656d210 */ /* 0x000fe20007ffe0ff */
[----:B------:R-:W-:Y:S01]  /*43e0*/  @!P4 IMAD.IADD R87, R87, 0x1, -R146 ;  /* 0x000000015757c824 */ /* 0x000fe200078e0a92 */
[----:B------:R-:W-:Y:S01]  /*43f0*/  ISETP.GE.AND P3, PT, R7, RZ, PT ;  /* 0x000000ff0700720c */ /* 0x000fe20003f66270 */
[----:B------:R-:W-:Y:S01]  /*4400*/  IMAD.HI.U32 R7, R2, R9, RZ ;  /* 0x0000000902077227 */ /* 0x000fe200078e00ff */
[----:B------:R-:W-:-:S02]  /*4410*/  @!P6 IADD3 R86, -R86, RZ, RZ ;  /* 0x000000ff5656e210 */ /* 0x000fc40007ffe1ff */
[----:B------:R-:W-:Y:S01]  /*4420*/  ISETP.GE.AND P6, PT, R10, RZ, PT ;  /* 0x000000ff0a00720c */ /* 0x000fe20003fc6270 */
[C---:B------:R-:W-:Y:S01]  /*4430*/  IMAD R91, R146.reuse, R8, R91 ;  /* 0x00000008925b7224 */ /* 0x040fe200078e025b */
[----:B------:R-:W-:Y:S01]  /*4440*/  ISETP.GT.U32.AND P4, PT, R146, R89, PT ;  /* 0x000000599200720c */ /* 0x000fe20003f84070 */
[----:B------:R-:W-:Y:S01]  /*4450*/  IMAD.MOV R7, RZ, RZ, -R7 ;  /* 0x000000ffff077224 */ /* 0x000fe200078e0a07 */
[----:B------:R-:W-:Y:S01]  /*4460*/  IADD3 R10, R0, 0x54, RZ ;  /* 0x00000054000a7810 */ /* 0x000fe20007ffe0ff */
[----:B------:R-:W-:Y:S01]  /*4470*/  @!P1 IMAD.MOV R87, RZ, RZ, -R87 ;  /* 0x000000ffff579224 */ /* 0x000fe200078e0a57 */
[C---:B------:R-:W-:Y:S01]  /*4480*/  ISETP.GT.U32.AND P5, PT, R146.reuse, R88, PT ;  /* 0x000000589200720c */ /* 0x040fe20003fa4070 */
[C---:B------:R-:W-:Y:S01]  /*4490*/  IMAD R90, R146.reuse, R7, R9 ;  /* 0x00000007925a7224 */ /* 0x040fe200078e0209 */
[----:B------:R-:W-:Y:S02]  /*44a0*/  ISETP.GT.U32.AND P1, PT, R146, R91, PT ;  /* 0x0000005b9200720c */ /* 0x000fe40003f24070 */
[----:B------:R-:W-:-:S02]  /*44b0*/  IABS R7, R10 ;  /* 0x0000000a00077213 */ /* 0x000fc40000000000 */
[----:B------:R-:W-:Y:S02]  /*44c0*/  IABS R9, R12 ;  /* 0x0000000c00097213 */ /* 0x000fe40000000000 */
[----:B------:R-:W-:Y:S01]  /*44d0*/  IABS R95, R13 ;  /* 0x0000000d005f7213 */ /* 0x000fe20000000000 */
[----:B------:R-:W-:Y:S01]  /*44e0*/  IMAD.HI.U32 R6, R2, R7, RZ ;  /* 0x0000000702067227 */ /* 0x000fe200078e00ff */
[-C--:B------:R-:W-:Y:S02]  /*44f0*/  @!P4 IADD3 R89, R89, -R146.reuse, RZ ;  /* 0x800000925959c210 */ /* 0x080fe40007ffe0ff */
[----:B------:R-:W-:Y:S01]  /*4500*/  IADD3 R11, R0, 0x55, RZ ;  /* 0x00000055000b7810 */ /* 0x000fe20007ffe0ff */
[----:B------:R-:W-:Y:S01]  /*4510*/  IMAD.MOV R6, RZ, RZ, -R6 ;  /* 0x000000ffff067224 */ /* 0x000fe200078e0a06 */
[----:B------:R-:W-:Y:S01]  /*4520*/  ISETP.GT.U32.AND P4, PT, R146, R89, PT ;  /* 0x000000599200720c */ /* 0x000fe20003f84070 */
[----:B------:R-:W-:Y:S01]  /*4530*/  @!P5 IMAD.IADD R88, R88, 0x1, -R146 ;  /* 0x000000015858d824 */ /* 0x000fe200078e0a92 */
[----:B------:R-:W-:Y:S01]  /*4540*/  @!P1 IADD3 R91, R91, -R146, RZ ;  /* 0x800000925b5b9210 */ /* 0x000fe20007ffe0ff */
[----:B------:R-:W-:Y:S01]  /*4550*/  IMAD R92, R146, R6, R7 ;  /* 0x00000006925c7224 */ /* 0x000fe200078e0207 */
[----:B------:R-:W-:Y:S01]  /*4560*/  IABS R93, R11 ;  /* 0x0000000b005d7213 */ /* 0x000fe20000000000 */
[----:B------:R-:W-:Y:S01]  /*4570*/  IMAD.HI.U32 R7, R2, R9, RZ ;  /* 0x0000000902077227 */ /* 0x000fe200078e00ff */
[----:B------:R-:W-:-:S02]  /*4580*/  ISETP.GT.U32.AND P1, PT, R146, R91, PT ;  /* 0x0000005b9200720c */ /* 0x000fc40003f24070 */
[----:B------:R-:W-:Y:S01]  /*4590*/  ISETP.GT.U32.AND P5, PT, R146, R88, PT ;  /* 0x000000589200720c */ /* 0x000fe20003fa4070 */
[----:B------:R-:W-:Y:S01]  /*45a0*/  IMAD.HI.U32 R8, R2, R95, RZ ;  /* 0x0000005f02087227 */ /* 0x000fe200078e00ff */
[----:B------:R-:W-:Y:S02]  /*45b0*/  IADD3 R7, -R7, RZ, RZ ;  /* 0x000000ff07077210 */ /* 0x000fe40007ffe1ff */
[----:B------:R-:W-:Y:S01]  /*45c0*/  IABS R113, R14 ;  /* 0x0000000e00717213 */ /* 0x000fe20000000000 */
[----:B------:R-:W-:Y:S01]  /*45d0*/  @!P4 IMAD.IADD R89, R89, 0x1, -R146 ;  /* 0x000000015959c824 */ /* 0x000fe200078e0a92 */
[----:B------:R-:W-:Y:S01]  /*45e0*/  IADD3 R8, -R8, RZ, RZ ;  /* 0x000000ff08087210 */ /* 0x000fe20007ffe1ff */
[C---:B------:R-:W-:Y:S01]  /*45f0*/  IMAD R94, R146.reuse, R7, R9 ;  /* 0x00000007925e7224 */ /* 0x040fe200078e0209 */
[----:B------:R-:W-:Y:S01]  /*4600*/  ISETP.GT.U32.AND P4, PT, R146, R92, PT ;  /* 0x0000005c9200720c */ /* 0x000fe20003f84070 */
[C---:B------:R-:W-:Y:S01]  /*4610*/  VIADD R9, R0.reuse, 0x58 ;  /* 0x0000005800097836 */ /* 0x040fe20000000000 */
[----:B------:R-:W-:Y:S01]  /*4620*/  IADD3 R16, R0, 0x95, RZ ;  /* 0x0000009500107810 */ /* 0x000fe20007ffe0ff */
[----:B------:R-:W-:Y:S01]  /*4630*/  IMAD.HI.U32 R6, R2, R93, RZ ;  /* 0x0000005d02067227 */ /* 0x000fe200078e00ff */
[----:B------:R-:W-:-:S02]  /*4640*/  @!P1 IADD3 R91, R91, -R146, RZ ;  /* 0x800000925b5b9210 */ /* 0x000fc40007ffe0ff */
[----:B------:R-:W-:Y:S01]  /*4650*/  @!P5 IADD3 R88, R88, -R146, RZ ;  /* 0x800000925858d210 */ /* 0x000fe20007ffe0ff */
[C---:B------:R-:W-:Y:S01]  /*4660*/  IMAD R95, R146.reuse, R8, R95 ;  /* 0x00000008925f7224 */ /* 0x040fe200078e025f */
[C---:B------:R-:W-:Y:S01]  /*4670*/  ISETP.GT.U32.AND P5, PT, R146.reuse, R90, PT ;  /* 0x0000005a9200720c */ /* 0x040fe20003fa4070 */
[----:B------:R-:W-:Y:S01]  /*4680*/  IMAD.MOV R6, RZ, RZ, -R6 ;  /* 0x000000ffff067224 */ /* 0x000fe200078e0a06 */
[C---:B------:R-:W-:Y:S01]  /*4690*/  ISETP.GT.U32.AND P1, PT, R146.reuse, R94, PT ;  /* 0x0000005e9200720c */ /* 0x040fe20003f24070 */
[----:B------:R-:W-:Y:S01]  /*46a0*/  @!P6 IMAD.MOV R91, RZ, RZ, -R91 ;  /* 0x000000ffff5be224 */ /* 0x000fe200078e0a5b */
[----:B------:R-:W-:Y:S01]  /*46b0*/  IABS R7, R9 ;  /* 0x0000000900077213 */ /* 0x000fe20000000000 */
[C---:B------:R-:W-:Y:S01]  /*46c0*/  IMAD R93, R146.reuse, R6, R93 ;  /* 0x00000006925d7224 */ /* 0x040fe200078e025d */
[----:B------:R-:W-:Y:S01]  /*46d0*/  ISETP.GT.U32.AND P6, PT, R146, R95, PT ;  /* 0x0000005f9200720c */ /* 0x000fe20003fc4070 */
[----:B------:R-:W-:Y:S01]  /*46e0*/  @!P0 IMAD.MOV R89, RZ, RZ, -R89 ;  /* 0x000000ffff598224 */ /* 0x000fe200078e0a59 */
[----:B------:R-:W-:Y:S01]  /*46f0*/  IADD3 R8, R0, 0x59, RZ ;  /* 0x0000005900087810 */ /* 0x000fe20007ffe0ff */
[----:B------:R-:W-:Y:S01]  /*4700*/  IMAD.HI.U32 R6, R2, R7, RZ ;  /* 0x0000000702067227 */ /* 0x000fe200078e00ff */
[----:B------:R-:W-:-:S02]  /*4710*/  @!P4 IADD3 R92, R92, -R146, RZ ;  /* 0x800000925c5cc210 */ /* 0x000fc40007ffe0ff */
[----:B------:R-:W-:Y:S02]  /*4720*/  IABS R97, R8 ;  /* 0x0000000800617213 */ /* 0x000fe40000000000 */
[----:B------:R-:W-:Y:S01]  /*4730*/  IADD3 R6, -R6, RZ, RZ ;  /* 0x000000ff06067210 */ /* 0x000fe20007ffe1ff */
[----:B------:R-:W-:Y:S01]  /*4740*/  @!P1 IMAD.IADD R94, R94, 0x1, -R146 ;  /* 0x000000015e5e9824 */ /* 0x000fe200078e0a92 */
[----:B------:R-:W-:Y:S02]  /*4750*/  @!P5 IADD3 R90, R90, -R146, RZ ;  /* 0x800000925a5ad210 */ /* 0x000fe40007ffe0ff */
[C---:B------:R-:W-:Y:S01]  /*4760*/  ISETP.GT.U32.AND P4, PT, R146.reuse, R92, PT ;  /* 0x0000005c9200720c */ /* 0x040fe20003f84070 */
[C---:B------:R-:W-:Y:S01]  /*4770*/  IMAD R96, R146.reuse, R6, R7 ;  /* 0x0000000692607224 */ /* 0x040fe200078e0207 */
[----:B------:R-:W-:Y:S01]  /*4780*/  ISETP.GT.U32.AND P5, PT, R146, R90, PT ;  /* 0x0000005a9200720c */ /* 0x000fe20003fa4070 */
[----:B------:R-:W-:Y:S01]  /*4790*/  IMAD.HI.U32 R6, R2, R97, RZ ;  /* 0x0000006102067227 */ /* 0x000fe200078e00ff */
[----:B------:R-:W-:-:S02]  /*47a0*/  @!P6 IADD3 R95, R95, -R146, RZ ;  /* 0x800000925f5fe210 */ /* 0x000fc40007ffe0ff */
[----:B------:R-:W-:Y:S02]  /*47b0*/  @!P2 IADD3 R88, -R88, RZ, RZ ;  /* 0x000000ff5858a210 */ /* 0x000fe40007ffe1ff */
[----:B------:R-:W-:Y:S02]  /*47c0*/  ISETP.GT.U32.AND P6, PT, R146, R94, PT ;  /* 0x0000005e9200720c */ /* 0x000fe40003fc4070 */
[----:B------:R-:W-:Y:S02]  /*47d0*/  ISETP.GE.AND P2, PT, R10, RZ, PT ;  /* 0x000000ff0a00720c */ /* 0x000fe40003f46270 */
[----:B------:R-:W-:Y:S02]  /*47e0*/  ISETP.GT.U32.AND P0, PT, R146, R93, PT ;  /* 0x0000005d9200720c */ /* 0x000fe40003f04070 */
[----:B------:R-:W-:Y:S01]  /*47f0*/  IADD3 R6, -R6, RZ, RZ ;  /* 0x000000ff06067210 */ /* 0x000fe20007ffe1ff */
[----:B------:R-:W-:Y:S01]  /*4800*/  @!P5 IMAD.IADD R90, R90, 0x1, -R146 ;  /* 0x000000015a5ad824 */ /* 0x000fe200078e0a92 */
[----:B------:R-:W-:-:S02]  /*4810*/  @!P4 IADD3 R92, R92, -R146, RZ ;  /* 0x800000925c5cc210 */ /* 0x000fc40007ffe0ff */
[----:B------:R-:W-:Y:S01]  /*4820*/  IADD3 R10, R0, 0x5a, RZ ;  /* 0x0000005a000a7810 */ /* 0x000fe20007ffe0ff */
[----:B------:R-:W-:Y:S01]  /*4830*/  IMAD R97, R146, R6, R97 ;  /* 0x0000000692617224 */ /* 0x000fe200078e0261 */
[----:B------:R-:W-:Y:S01]  /*4840*/  ISETP.GE.AND P4, PT, R13, RZ, PT ;  /* 0x000000ff0d00720c */ /* 0x000fe20003f86270 */
[----:B------:R-:W-:Y:S01]  /*4850*/  @!P6 IMAD.IADD R94, R94, 0x1, -R146 ;  /* 0x000000015e5ee824 */ /* 0x000fe200078e0a92 */
[----:B------:R-:W-:Y:S01]  /*4860*/  ISETP.GE.AND P5, PT, R11, RZ, PT ;  /* 0x000000ff0b00720c */ /* 0x000fe20003fa6270 */
[----:B------:R-:W-:Y:S01]  /*4870*/  @!P2 IMAD.MOV R92, RZ, RZ, -R92 ;  /* 0x000000ffff5ca224 */ /* 0x000fe200078e0a5c */
[C---:B------:R-:W-:Y:S01]  /*4880*/  ISETP.GT.U32.AND P6, PT, R146.reuse, R97, PT ;  /* 0x000000619200720c */ /* 0x040fe20003fc4070 */
[----:B------:R-:W-:Y:S01]  /*4890*/  @!P3 IMAD.MOV R90, RZ, RZ, -R90 ;  /* 0x000000ffff5ab224 */ /* 0x000fe200078e0a5a */
[----:B------:R-:W-:Y:S01]  /*48a0*/  ISETP.GT.U32.AND P2, PT, R146, R95, PT ;  /* 0x0000005f9200720c */ /* 0x000fe20003f44070 */
[----:B------:R-:W-:Y:S01]  /*48b0*/  @!P0 IMAD.IADD R93, R93, 0x1, -R146 ;  /* 0x000000015d5d8824 */ /* 0x000fe200078e0a92 */
[----:B------:R-:W-:Y:S01]  /*48c0*/  ISETP.GE.AND P3, PT, R12, RZ, PT ;  /* 0x000000ff0c00720c */ /* 0x000fe20003f66270 */
[C---:B------:R-:W-:Y:S01]  /*48d0*/  VIADD R12, R0.reuse, 0x5b ;  /* 0x0000005b000c7836 */ /* 0x040fe20000000000 */
[----:B------:R-:W-:Y:S01]  /*48e0*/  ISETP.GE.AND P0, PT, R9, RZ, PT ;  /* 0x000000ff0900720c */ /* 0x000fe20003f06270 */
[----:B------:R-:W-:Y:S01]  /*48f0*/  VIADD R13, R0, 0x5c ;  /* 0x0000005c000d7836 */ /* 0x000fe20000000000 */
[----:B------:R-:W-:-:S02]  /*4900*/  IABS R9, R10 ;  /* 0x0000000a00097213 */ /* 0x000fc40000000000 */
[----:B------:R-:W-:Y:S02]  /*4910*/  ISETP.GT.U32.AND P1, PT, R146, R93, PT ;  /* 0x0000005d9200720c */ /* 0x000fe40003f24070 */
[----:B------:R-:W-:Y:S01]  /*4920*/  IABS R99, R12 ;  /* 0x0000000c00637213 */ /* 0x000fe20000000000 */
[C---:B------:R-:W-:Y:S01]  /*4930*/  IMAD.HI.U32 R6, R2.reuse, R9, RZ ;  /* 0x0000000902067227 */ /* 0x040fe200078e00ff */
[----:B------:R-:W-:Y:S02]  /*4940*/  IABS R11, R13 ;  /* 0x0000000d000b7213 */ /* 0x000fe40000000000 */
[-C--:B------:R-:W-:Y:S01]  /*4950*/  @!P6 IADD3 R97, R97, -R146.reuse, RZ ;  /* 0x800000926161e210 */ /* 0x080fe20007ffe0ff */
[----:B------:R-:W-:Y:S01]  /*4960*/  IMAD.HI.U32 R7, R2, R99, RZ ;  /* 0x0000006302077227 */ /* 0x000fe200078e00ff */
[----:B------:R-:W-:Y:S02]  /*4970*/  @!P2 IADD3 R95, R95, -R146, RZ ;  /* 0x800000925f5fa210 */ /* 0x000fe40007ffe0ff */
[----:B------:R-:W-:Y:S01]  /*4980*/  IADD3 R6, -R6, RZ, RZ ;  /* 0x000000ff06067210 */ /* 0x000fe20007ffe1ff */
[----:B------:R-:W-:Y:S01]  /*4990*/  IMAD.MOV R7, RZ, RZ, -R7 ;  /* 0x000000ffff077224 */ /* 0x000fe200078e0a07 */
[----:B------:R-:W-:Y:S01]  /*49a0*/  ISETP.GE.AND P2, PT, R8, RZ, PT ;  /* 0x000000ff0800720c */ /* 0x000fe20003f46270 */
[----:B------:R-:W-:Y:S01]  /*49b0*/  IMAD.HI.U32 R8, R2, R11, RZ ;  /* 0x0000000b02087227 */ /* 0x000fe200078e00ff */
[----:B------:R-:W-:-:S02]  /*49c0*/  ISETP.GT.U32.AND P6, PT, R146, R97, PT ;  /* 0x000000619200720c */ /* 0x000fc40003fc4070 */
[----:B------:R-:W-:Y:S01]  /*49d0*/  @!P1 IADD3 R93, R93, -R146, RZ ;  /* 0x800000925d5d9210 */ /* 0x000fe20007ffe0ff */
[C---:B------:R-:W-:Y:S01]  /*49e0*/  IMAD R98, R146.reuse, R6, R9 ;  /* 0x0000000692627224 */ /* 0x040fe200078e0209 */
[C---:B------:R-:W-:Y:S01]  /*49f0*/  ISETP.GT.U32.AND P1, PT, R146.reuse, R96, PT ;  /* 0x000000609200720c */ /* 0x040fe20003f24070 */
[----:B------:R-:W-:Y:S01]  /*4a00*/  IMAD R99, R146, R7, R99 ;  /* 0x0000000792637224 */ /* 0x000fe200078e0263 */
[----:B------:R-:W-:Y:S01]  /*4a10*/  IADD3 R8, -R8, RZ, RZ ;  /* 0x000000ff08087210 */ /* 0x000fe20007ffe1ff */
[----:B------:R-:W-:Y:S01]  /*4a20*/  @!P3 IMAD.MOV R94, RZ, RZ, -R94 ;  /* 0x000000ffff5eb224 */ /* 0x000fe200078e0a5e */
[C---:B------:R-:W-:Y:S01]  /*4a30*/  ISETP.GT.U32.AND P3, PT, R146.reuse, R98, PT ;  /* 0x000000629200720c */ /* 0x040fe20003f64070 */
[----:B------:R-:W-:Y:S01]  /*4a40*/  @!P4 IMAD.MOV R95, RZ, RZ, -R95 ;  /* 0x000000ffff5fc224 */ /* 0x000fe200078e0a5f */
[C---:B------:R-:W-:Y:S01]  /*4a50*/  ISETP.GT.U32.AND P4, PT, R146.reuse, R99, PT ;  /* 0x000000639200720c */ /* 0x040fe20003f84070 */
[----:B------:R-:W-:Y:S01]  /*4a60*/  IMAD R100, R146, R8, R11 ;  /* 0x0000000892647224 */ /* 0x000fe200078e020b */
[----:B------:R-:W-:Y:S01]  /*4a70*/  IADD3 R8, R0, 0x5d, RZ ;  /* 0x0000005d00087810 */ /* 0x000fe20007ffe0ff */
[----:B------:R-:W-:Y:S01]  /*4a80*/  @!P5 IMAD.MOV R93, RZ, RZ, -R93 ;  /* 0x000000ffff5dd224 */ /* 0x000fe200078e0a5d */
[----:B------:R-:W-:-:S02]  /*4a90*/  @!P6 IADD3 R97, R97, -R146, RZ ;  /* 0x800000926161e210 */ /* 0x000fc40007ffe0ff */
[----:B------:R-:W-:Y:S01]  /*4aa0*/  ISETP.GT.U32.AND P6, PT, R146, R100, PT ;  /* 0x000000649200720c */ /* 0x000fe20003fc4070 */
[--C-:B------:R-:W-:Y:S01]  /*4ab0*/  @!P1 IMAD.IADD R96, R96, 0x1, -R146.reuse ;  /* 0x0000000160609824 */ /* 0x100fe200078e0a92 */
[----:B------:R-:W-:Y:S01]  /*4ac0*/  ISETP.GE.AND P1, PT, R10, RZ, PT ;  /* 0x000000ff0a00720c */ /* 0x000fe20003f26270 */
[----:B------:R-:W-:Y:S01]  /*4ad0*/  VIADD R10, R0, 0x5e ;  /* 0x0000005e000a7836 */ /* 0x000fe20000000000 */
[----:B------:R-:W-:Y:S01]  /*4ae0*/  IABS R101, R8 ;  /* 0x0000000800657213 */ /* 0x000fe20000000000 */
[--C-:B------:R-:W-:Y:S01]  /*4af0*/  @!P3 IMAD.IADD R98, R98, 0x1, -R146.reuse ;  /* 0x000000016262b824 */ /* 0x100fe200078e0a92 */
[----:B------:R-:W-:Y:S01]  /*4b00*/  ISETP.GT.U32.AND P5, PT, R146, R96, PT ;  /* 0x000000609200720c */ /* 0x000fe20003fa4070 */
[----:B------:R-:W-:Y:S01]  /*4b10*/  @!P4 IMAD.IADD R99, R99, 0x1, -R146 ;  /* 0x000000016363c824 */ /* 0x000fe200078e0a92 */
[----:B------:R-:W-:Y:S01]  /*4b20*/  IABS R9, R10 ;  /* 0x0000000a00097213 */ /* 0x000fe20000000000 */
[----:B------:R-:W-:Y:S01]  /*4b30*/  IMAD.HI.U32 R6, R2, R101, RZ ;  /* 0x0000006502067227 */ /* 0x000fe200078e00ff */
[----:B------:R-:W-:-:S02]  /*4b40*/  ISETP.GT.U32.AND P4, PT, R146, R98, PT ;  /* 0x000000629200720c */ /* 0x000fc40003f84070 */
[----:B------:R-:W-:Y:S01]  /*4b50*/  IADD3 R11, R0, 0x5f, RZ ;  /* 0x0000005f000b7810 */ /* 0x000fe20007ffe0ff */
[----:B------:R-:W-:Y:S01]  /*4b60*/  @!P6 IMAD.IADD R100, R100, 0x1, -R146 ;  /* 0x000000016464e824 */ /* 0x000fe200078e0a92 */
[----:B------:R-:W-:Y:S01]  /*4b70*/  IADD3 R7, -R6, RZ, RZ ;  /* 0x000000ff06077210 */ /* 0x000fe20007ffe1ff */
[----:B------:R-:W-:Y:S01]  /*4b80*/  IMAD.HI.U32 R6, R2, R9, RZ ;  /* 0x0000000902067227 */ /* 0x000fe200078e00ff */
[----:B------:R-:W-:Y:S02]  /*4b90*/  ISETP.GT.U32.AND P6, PT, R146, R99, PT ;  /* 0x000000639200720c */ /* 0x000fe40003fc4070 */
[----:B------:R-:W-:Y:S01]  /*4ba0*/  IABS R103, R11 ;  /* 0x0000000b00677213 */ /* 0x000fe20000000000 */
[----:B------:R-:W-:Y:S01]  /*4bb0*/  IMAD.MOV R6, RZ, RZ, -R6 ;  /* 0x000000ffff067224 */ /* 0x000fe200078e0a06 */
[----:B------:R-:W-:Y:S01]  /*4bc0*/  @!P5 IADD3 R96, R96, -R146, RZ ;  /* 0x800000926060d210 */ /* 0x000fe20007ffe0ff */
[----:B------:R-:W-:Y:S01]  /*4bd0*/  IMAD R101, R146, R7, R101 ;  /* 0x0000000792657224 */ /* 0x000fe200078e0265 */
[----:B------:R-:W-:Y:S01]  /*4be0*/  ISETP.GE.AND P5, PT, R12, RZ, PT ;  /* 0x000000ff0c00720c */ /* 0x000fe20003fa6270 */
[----:B------:R-:W-:Y:S01]  /*4bf0*/  IMAD R102, R146, R6, R9 ;  /* 0x0000000692667224 */ /* 0x000fe200078e0209 */
[----:B------:R-:W-:Y:S01]  /*4c00*/  IADD3 R12, R0, 0x60, RZ ;  /* 0x00000060000c7810 */ /* 0x000fe20007ffe0ff */
[----:B------:R-:W-:Y:S01]  /*4c10*/  @!P4 IMAD.IADD R98, R98, 0x1, -R146 ;  /* 0x000000016262c824 */ /* 0x000fe200078e0a92 */
[----:B------:R-:W-:Y:S01]  /*4c20*/  ISETP.GT.U32.AND P4, PT, R146, R101, PT ;  /* 0x000000659200720c */ /* 0x000fe20003f84070 */
[----:B------:R-:W-:Y:S01]  /*4c30*/  IMAD.HI.U32 R6, R2, R103, RZ ;  /* 0x0000006702067227 */ /* 0x000fe200078e00ff */
[----:B------:R-:W-:-:S02]  /*4c40*/  IABS R9, R12 ;  /* 0x0000000c00097213 */ /* 0x000fc40000000000 */
[----:B------:R-:W-:Y:S01]  /*4c50*/  @!P0 IADD3 R96, -R96, RZ, RZ ;  /* 0x000000ff60608210 */ /* 0x000fe20007ffe1ff */
[----:B------:R-:W-:Y:S01]  /*4c60*/  @!P6 IMAD.IADD R99, R99, 0x1, -R146 ;  /* 0x000000016363e824 */ /* 0x000fe200078e0a92 */
[C---:B------:R-:W-:Y:S01]  /*4c70*/  ISETP.GT.U32.AND P6, PT, R146.reuse, R102, PT ;  /* 0x000000669200720c */ /* 0x040fe20003fc4070 */
[----:B------:R-:W-:Y:S01]  /*4c80*/  IMAD.MOV R7, RZ, RZ, -R6 ;  /* 0x000000ffff077224 */ /* 0x000fe200078e0a06 */
[----:B------:R-:W-:Y:S01]  /*4c90*/  ISETP.GT.U32.AND P0, PT, R146, R100, PT ;  /* 0x000000649200720c */ /* 0x000fe20003f04070 */
[----:B------:R-:W-:Y:S01]  /*4ca0*/  IMAD.HI.U32 R6, R2, R9, RZ ;  /* 0x0000000902067227 */ /* 0x000fe200078e00ff */
[----:B------:R-:W-:Y:S02]  /*4cb0*/  ISETP.GE.AND P3, PT, R13, RZ, PT ;  /* 0x000000ff0d00720c */ /* 0x000fe40003f66270 */
[----:B------:R-:W-:Y:S01]  /*4cc0*/  IADD3 R13, R0, 0x61, RZ ;  /* 0x00000061000d7810 */ /* 0x000fe20007ffe0ff */
[----:B------:R-:W-:Y:S01]  /*4cd0*/  IMAD R103, R146, R7, R103 ;  /* 0x0000000792677224 */ /* 0x000fe200078e0267 */
[----:B------:R-:W-:Y:S01]  /*4ce0*/  @!P4 IADD3 R101, R101, -R146, RZ ;  /* 0x800000926565c210 */ /* 0x000fe20007ffe0ff */
[----:B------:R-:W-:Y:S01]  /*4cf0*/  IMAD.MOV R104, RZ, RZ, -R6 ;  /* 0x000000ffff687224 */ /* 0x000fe200078e0a06 */
[----:B------:R-:W-:Y:S01]  /*4d00*/  @!P1 IADD3 R98, -R98, RZ, RZ ;  /* 0x000000ff62629210 */ /* 0x000fe20007ffe1ff */
[----:B------:R-:W-:Y:S01]  /*4d10*/  @!P2 IMAD.MOV R97, RZ, RZ, -R97 ;  /* 0x000000ffff61a224 */ /* 0x000fe200078e0a61 */
[C---:B------:R-:W-:Y:S01]  /*4d20*/  ISETP.GT.U32.AND P1, PT, R146.reuse, R103, PT ;  /* 0x000000679200720c */ /* 0x040fe20003f24070 */
[----:B------:R-:W-:Y:S01]  /*4d30*/  IMAD R104, R146, R104, R9 ;  /* 0x0000006892687224 */ /* 0x000fe200078e0209 */
[----:B------:R-:W-:Y:S01]  /*4d40*/  @!P6 IADD3 R102, R102, -R146, RZ ;  /* 0x800000926666e210 */ /* 0x000fe20007ffe0ff */
[----:B------:R-:W-:Y:S01]  /*4d50*/  @!P5 IMAD.MOV R99, RZ, RZ, -R99 ;  /* 0x000000ffff63d224 */ /* 0x000fe200078e0a63 */
[----:B------:R-:W-:-:S02]  /*4d60*/  ISETP.GT.U32.AND P6, PT, R146, R101, PT ;  /* 0x000000659200720c */ /* 0x000fc40003fc4070 */
[----:B------:R-:W-:Y:S02]  /*4d70*/  IABS R105, R13 ;  /* 0x0000000d00697213 */ /* 0x000fe40000000000 */
[----:B------:R-:W-:Y:S02]  /*4d80*/  @!P0 IADD3 R100, R100, -R146, RZ ;  /* 0x8000009264648210 */ /* 0x000fe40007ffe0ff */
[----:B------:R-:W-:Y:S01]  /*4d90*/  ISETP.GE.AND P0, PT, R8, RZ, PT ;  /* 0x000000ff0800720c */ /* 0x000fe20003f06270 */
[----:B------:R-:W-:Y:S01]  /*4da0*/  IMAD.HI.U32 R6, R2, R105, RZ ;  /* 0x0000006902067227 */ /* 0x000fe200078e00ff */
[----:B------:R-:W-:Y:S02]  /*4db0*/  ISETP.GT.U32.AND P2, PT, R146, R102, PT ;  /* 0x000000669200720c */ /* 0x000fe40003f44070 */
[----:B------:R-:W-:Y:S01]  /*4dc0*/  ISETP.GE.AND P4, PT, R10, RZ, PT ;  /* 0x000000ff0a00720c */ /* 0x000fe20003f86270 */
[----:B------:R-:W-:Y:S01]  /*4dd0*/  VIADD R8, R0, 0x62 ;  /* 0x0000006200087836 */ /* 0x000fe20000000000 */
[----:B------:R-:W-:Y:S01]  /*4de0*/  IADD3 R6, -R6, RZ, RZ ;  /* 0x000000ff06067210 */ /* 0x000fe20007ffe1ff */
[--C-:B------:R-:W-:Y:S01]  /*4df0*/  @!P6 IMAD.IADD R101, R101, 0x1, -R146.reuse ;  /* 0x000000016565e824 */ /* 0x100fe200078e0a92 */
[C---:B------:R-:W-:Y:S01]  /*4e00*/  ISETP.GT.U32.AND P6, PT, R146.reuse, R104, PT ;  /* 0x000000689200720c */ /* 0x040fe20003fc4070 */
[----:B------:R-:W-:Y:S01]  /*4e10*/  @!P1 IMAD.IADD R103, R103, 0x1, -R146 ;  /* 0x0000000167679824 */ /* 0x000fe200078e0a92 */
[----:B------:R-:W-:Y:S01]  /*4e20*/  IABS R7, R8 ;  /* 0x0000000800077213 */ /* 0x000fe20000000000 */
[----:B------:R-:W-:Y:S01]  /*4e30*/  IMAD R105, R146, R6, R105 ;  /* 0x0000000692697224 */ /* 0x000fe200078e0269 */
[----:B------:R-:W-:Y:S01]  /*4e40*/  ISETP.GE.AND P1, PT, R8, RZ, PT ;  /* 0x000000ff0800720c */ /* 0x000fe20003f26270 */
[----:B------:R-:W-:Y:S01]  /*4e50*/  VIADD R10, R0, 0x64 ;  /* 0x00000064000a7836 */ /* 0x000fe20000000000 */
[----:B------:R-:W-:Y:S01]  /*4e60*/  @!P0 IADD3 R101, -R101, RZ, RZ ;  /* 0x000000ff65658210 */ /* 0x000fe20007ffe1ff */
[----:B------:R-:W-:Y:S01]  /*4e70*/  IMAD.HI.U32 R6, R2, R7, RZ ;  /* 0x0000000702067227 */ /* 0x000fe200078e00ff */
[----:B------:R-:W-:-:S02]  /*4e80*/  @!P2 IADD3 R102, R102, -R146, RZ ;  /* 0x800000926666a210 */ /* 0x000fc40007ffe0ff */
[----:B------:R-:W-:Y:S01]  /*4e90*/  IADD3 R8, R0, 0x63, RZ ;  /* 0x0000006300087810 */ /* 0x000fe20007ffe0ff */
[----:B------:R-:W-:Y:S01]  /*4ea0*/  IMAD.MOV R6, RZ, RZ, -R6 ;  /* 0x000000ffff067224 */ /* 0x000fe200078e0a06 */
[----:B------:R-:W-:Y:S01]  /*4eb0*/  @!P4 IADD3 R102, -R102, RZ, RZ ;  /* 0x000000ff6666c210 */ /* 0x000fe20007ffe1ff */
[----:B------:R-:W-:Y:S01]  /*4ec0*/  @!P6 IMAD.IADD R104, R104, 0x1, -R146 ;  /* 0x000000016868e824 */ /* 0x000fe200078e0a92 */
[C---:B------:R-:W-:Y:S01]  /*4ed0*/  ISETP.GT.U32.AND P6, PT, R146.reuse, R103, PT ;  /* 0x000000679200720c */ /* 0x040fe20003fc4070 */
[C---:B------:R-:W-:Y:S01]  /*4ee0*/  IMAD R106, R146.reuse, R6, R7 ;  /* 0x00000006926a7224 */ /* 0x040fe200078e0207 */
[C---:B------:R-:W-:Y:S02]  /*4ef0*/  ISETP.GT.U32.AND P4, PT, R146.reuse, R105, PT ;  /* 0x000000699200720c */ /* 0x040fe40003f84070 */
[----:B------:R-:W-:Y:S02]  /*4f00*/  ISETP.GT.U32.AND P0, PT, R146, R104, PT ;  /* 0x000000689200720c */ /* 0x000fe40003f04070 */
[----:B------:R-:W-:-:S02]  /*4f10*/  IABS R107, R8 ;  /* 0x00000008006b7213 */ /* 0x000fc40000000000 */
[----:B------:R-:W-:Y:S02]  /*4f20*/  IABS R9, R10 ;  /* 0x0000000a00097213 */ /* 0x000fe40000000000 */
[----:B------:R-:W-:Y:S01]  /*4f30*/  @!P3 IADD3 R100, -R100, RZ, RZ ;  /* 0x000000ff6464b210 */ /* 0x000fe20007ffe1ff */
[----:B------:R-:W-:Y:S01]  /*4f40*/  IMAD.HI.U32 R6, R2, R107, RZ ;  /* 0x0000006b02067227 */ /* 0x000fe200078e00ff */
[----:B------:R-:W-:Y:S02]  /*4f50*/  ISETP.GE.AND P3, PT, R12, RZ, PT ;  /* 0x000000ff0c00720c */ /* 0x000fe40003f66270 */
[----:B------:R-:W-:Y:S01]  /*4f60*/  ISETP.GE.AND P5, PT, R11, RZ, PT ;  /* 0x000000ff0b00720c */ /* 0x000fe20003fa6270 */
[--C-:B------:R-:W-:Y:S01]  /*4f70*/  @!P6 IMAD.IADD R103, R103, 0x1, -R146.reuse ;  /* 0x000000016767e824 */ /* 0x100fe200078e0a92 */
[----:B------:R-:W-:Y:S01]  /*4f80*/  ISETP.GT.U32.AND P6, PT, R146, R106, PT ;  /* 0x0000006a9200720c */ /* 0x000fe20003fc4070 */
[----:B------:R-:W-:Y:S01]  /*4f90*/  @!P4 IMAD.IADD R105, R105, 0x1, -R146 ;  /* 0x000000016969c824 */ /* 0x000fe200078e0a92 */
[----:B------:R-:W-:Y:S01]  /*4fa0*/  @!P0 IADD3 R104, R104, -R146, RZ ;  /* 0x8000009268688210 */ /* 0x000fe20007ffe0ff */
[----:B------:R-:W-:Y:S01]  /*4fb0*/  IMAD.HI.U32 R7, R2, R9, RZ ;  /* 0x0000000902077227 */ /* 0x000fe200078e00ff */
[----:B------:R-:W-:-:S02]  /*4fc0*/  ISETP.GE.AND P0, PT, R8, RZ, PT ;  /* 0x000000ff0800720c */ /* 0x000fc40003f06270 */
[----:B------:R-:W-:Y:S01]  /*4fd0*/  IADD3 R12, R0, 0x65, RZ ;  /* 0x00000065000c7810 */ /* 0x000fe20007ffe0ff */
[----:B------:R-:W-:Y:S01]  /*4fe0*/  IMAD.MOV R8, RZ, RZ, -R6 ;  /* 0x000000ffff087224 */ /* 0x000fe200078e0a06 */
[----:B------:R-:W-:Y:S02]  /*4ff0*/  IADD3 R7, -R7, RZ, RZ ;  /* 0x000000ff07077210 */ /* 0x000fe40007ffe1ff */
[----:B------:R-:W-:Y:S01]  /*5000*/  IABS R109, R12 ;  /* 0x0000000c006d7213 */ /* 0x000fe20000000000 */
[----:B------:R-:W-:Y:S01]  /*5010*/  IMAD R107, R146, R8, R107 ;  /* 0x00000008926b7224 */ /* 0x000fe200078e026b */
[----:B------:R-:W-:Y:S01]  /*5020*/  @!P3 IADD3 R104, -R104, RZ, RZ ;  /* 0x000000ff6868b210 */ /* 0x000fe20007ffe1ff */
[----:B------:R-:W-:Y:S01]  /*5030*/  @!P6 IMAD.IADD R106, R106, 0x1, -R146 ;  /* 0x000000016a6ae824 */ /* 0x000fe200078e0a92 */
[C---:B------:R-:W-:Y:S01]  /*5040*/  ISETP.GT.U32.AND P6, PT, R146.reuse, R105, PT ;  /* 0x000000699200720c */ /* 0x040fe20003fc4070 */
[C---:B------:R-:W-:Y:S01]  /*5050*/  IMAD R108, R146.reuse, R7, R9 ;  /* 0x00000007926c7224 */ /* 0x040fe200078e0209 */
[----:B------:R-:W-:Y:S01]  /*5060*/  ISETP.GT.U32.AND P3, PT, R146, R107, PT ;  /* 0x0000006b9200720c */ /* 0x000fe20003f64070 */
[----:B------:R-:W-:Y:S01]  /*5070*/  IMAD.HI.U32 R6, R2, R109, RZ ;  /* 0x0000006d02067227 */ /* 0x000fe200078e00ff */
[----:B------:R-:W-:-:S02]  /*5080*/  @!P5 IADD3 R103, -R103, RZ, RZ ;  /* 0x000000ff6767d210 */ /* 0x000fc40007ffe1ff */
[----:B------:R-:W-:Y:S01]  /*5090*/  ISETP.GT.U32.AND P5, PT, R146, R106, PT ;  /* 0x0000006a9200720c */ /* 0x000fe20003fa4070 */
[----:B------:R-:W-:Y:S01]  /*50a0*/  VIADD R8, R0, 0x66 ;  /* 0x0000006600087836 */ /* 0x000fe20000000000 */
[----:B------:R-:W-:Y:S02]  /*50b0*/  IADD3 R6, -R6, RZ, RZ ;  /* 0x000000ff06067210 */ /* 0x000fe40007ffe1ff */
[----:B------:R-:W-:Y:S02]  /*50c0*/  ISETP.GE.AND P4, PT, R10, RZ, PT ;  /* 0x000000ff0a00720c */ /* 0x000fe40003f86270 */
[----:B------:R-:W-:Y:S01]  /*50d0*/  IABS R9, R8 ;  /* 0x0000000800097213 */ /* 0x000fe20000000000 */
[C---:B------:R-:W-:Y:S01]  /*50e0*/  IMAD R109, R146.reuse, R6, R109 ;  /* 0x00000006926d7224 */ /* 0x040fe200078e026d */
[----:B------:R-:W-:Y:S02]  /*50f0*/  @!P6 IADD3 R105, R105, -R146, RZ ;  /* 0x800000926969e210 */ /* 0x000fe40007ffe0ff */
[----:B------:R-:W-:Y:S01]  /*5100*/  ISETP.GT.U32.AND P6, PT, R146, R108, PT ;  /* 0x0000006c9200720c */ /* 0x000fe20003fc4070 */
[----:B------:R-:W-:Y:S01]  /*5110*/  IMAD.HI.U32 R6, R2, R9, RZ ;  /* 0x0000000902067227 */ /* 0x000fe200078e00ff */
[----:B------:R-:W-:-:S02]  /*5120*/  @!P3 IADD3 R107, R107, -R146, RZ ;  /* 0x800000926b6bb210 */ /* 0x000fc40007ffe0ff */
[----:B------:R-:W-:Y:S01]  /*5130*/  IADD3 R10, R0, 0x67, RZ ;  /* 0x00000067000a7810 */ /* 0x000fe20007ffe0ff */
[----:B------:R-:W-:Y:S01]  /*5140*/  @!P5 IMAD.IADD R106, R106, 0x1, -R146 ;  /* 0x000000016a6ad824 */ /* 0x000fe200078e0a92 */
[C---:B------:R-:W-:Y:S01]  /*5150*/  ISETP.GT.U32.AND P5, PT, R146.reuse, R109, PT ;  /* 0x0000006d9200720c */ /* 0x040fe20003fa4070 */
[----:B------:R-:W-:Y:S01]  /*5160*/  IMAD.MOV R6, RZ, RZ, -R6 ;  /* 0x000000ffff067224 */ /* 0x000fe200078e0a06 */
[----:B------:R-:W-:Y:S02]  /*5170*/  IABS R111, R10 ;  /* 0x0000000a006f7213 */ /* 0x000fe40000000000 */
[----:B------:R-:W-:Y:S01]  /*5180*/  ISETP.GE.AND P2, PT, R13, RZ, PT ;  /* 0x000000ff0d00720c */ /* 0x000fe20003f46270 */
[----:B------:R-:W-:Y:S01]  /*5190*/  IMAD R110, R146, R6, R9 ;  /* 0x00000006926e7224 */ /* 0x000fe200078e0209 */
[----:B------:R-:W-:Y:S01]  /*51a0*/  IADD3 R9, R0, 0x6a, RZ ;  /* 0x0000006a00097810 */ /* 0x000fe20007ffe0ff */
[----:B------:R-:W-:Y:S01]  /*51b0*/  IMAD.HI.U32 R7, R2, R111, RZ ;  /* 0x0000006f02077227 */ /* 0x000fe200078e00ff */
[----:B------:R-:W-:-:S02]  /*51c0*/  @!P6 IADD3 R108, R108, -R146, RZ ;  /* 0x800000926c6ce210 */ /* 0x000fc40007ffe0ff */
[----:B------:R-:W-:Y:S01]  /*51d0*/  ISETP.GT.U32.AND P6, PT, R146, R107, PT ;  /* 0x0000006b9200720c */ /* 0x000fe20003fc4070 */
[----:B------:R-:W-:Y:S01]  /*51e0*/  IMAD.MOV R7, RZ, RZ, -R7 ;  /* 0x000000ffff077224 */ /* 0x000fe200078e0a07 */
[----:B------:R-:W-:Y:S01]  /*51f0*/  @!P1 IADD3 R106, -R106, RZ, RZ ;  /* 0x000000ff6a6a9210 */ /* 0x000fe20007ffe1ff */
[----:B------:R-:W-:Y:S01]  /*5200*/  VIADD R13, R0, 0x68 ;  /* 0x00000068000d7836 */ /* 0x000fe20000000000 */
[----:B------:R-:W-:Y:S01]  /*5210*/  @!P5 IADD3 R109, R109, -R146, RZ ;  /* 0x800000926d6dd210 */ /* 0x000fe20007ffe0ff */
[C---:B------:R-:W-:Y:S01]  /*5220*/  IMAD R111, R146.reuse, R7, R111 ;  /* 0x00000007926f7224 */ /* 0x040fe200078e026f */
[----:B------:R-:W-:Y:S01]  /*5230*/  ISETP.GT.U32.AND P5, PT, R146, R108, PT ;  /* 0x0000006c9200720c */ /* 0x000fe20003fa4070 */
[----:B------:R-:W-:Y:S01]  /*5240*/  IMAD.HI.U32 R7, R2, R113, RZ ;  /* 0x0000007102077227 */ /* 0x000fe200078e00ff */
[----:B------:R-:W-:Y:S02]  /*5250*/  IABS R11, R13 ;  /* 0x0000000d000b7213 */ /* 0x000fe40000000000 */
[----:B------:R-:W-:Y:S01]  /*5260*/  ISETP.GE.AND P1, PT, R8, RZ, PT ;  /* 0x000000ff0800720c */ /* 0x000fe20003f26270 */
[----:B------:R-:W-:Y:S01]  /*5270*/  @!P2 IMAD.MOV R105, RZ, RZ, -R105 ;  /* 0x000000ffff69a224 */ /* 0x000fe200078e0a69 */
[----:B------:R-:W-:Y:S01]  /*5280*/  IADD3 R7, -R7, RZ, RZ ;  /* 0x000000ff07077210 */ /* 0x000fe20007ffe1ff */
[----:B------:R-:W-:Y:S01]  /*5290*/  @!P6 IMAD.IADD R107, R107, 0x1, -R146 ;  /* 0x000000016b6be824 */ /* 0x000fe200078e0a92 */
[----:B------:R-:W-:Y:S01]  /*52a0*/  ISETP.GT.U32.AND P6, PT, R146, R110, PT ;  /* 0x0000006e9200720c */ /* 0x000fe20003fc4070 */
[----:B------:R-:W-:Y:S01]  /*52b0*/  IMAD.HI.U32 R6, R2, R11, RZ ;  /* 0x0000000b02067227 */ /* 0x000fe200078e00ff */
[----:B------:R-:W-:-:S02]  /*52c0*/  ISETP.GT.U32.AND P2, PT, R146, R109, PT ;  /* 0x0000006d9200720c */ /* 0x000fc40003f44070 */
[----:B------:R-:W-:Y:S01]  /*52d0*/  IABS R8, R9 ;  /* 0x0000000900087213 */ /* 0x000fe20000000000 */
[----:B------:R-:W-:Y:S01]  /*52e0*/  @!P5 IMAD.IADD R108, R108, 0x1, -R146 ;  /* 0x000000016c6cd824 */ /* 0x000fe200078e0a92 */
[C---:B------:R-:W-:Y:S01]  /*52f0*/  ISETP.GT.U32.AND P5, PT, R146.reuse, R111, PT ;  /* 0x0000006f9200720c */ /* 0x040fe20003fa4070 */
[----:B------:R-:W-:Y:S01]  /*5300*/  IMAD R113, R146, R7, R113 ;  /* 0x0000000792717224 */ /* 0x000fe200078e0271 */
[----:B------:R-:W-:Y:S01]  /*5310*/  MOV R7, R8 ;  /* 0x0000000800077202 */ /* 0x000fe20000000f00 */
[----:B------:R-:W-:Y:S01]  /*5320*/  @!P0 IMAD.MOV R107, RZ, RZ, -R107 ;  /* 0x000000ffff6b8224 */ /* 0x000fe200078e0a6b */
[----:B------:R-:W-:Y:S01]  /*5330*/  ISETP.GE.AND P3, PT, R12, RZ, PT ;  /* 0x000000ff0c00720c */ /* 0x000fe20003f66270 */
[----:B------:R-:W-:Y:S01]  /*5340*/  @!P4 IMAD.MOV R108, RZ, RZ, -R108 ;  /* 0x000000ffff6cc224 */ /* 0x000fe200078e0a6c */
[----:B------:R-:W-:Y:S01]  /*5350*/  ISETP.GT.U32.AND P4, PT, R146, R113, PT ;  /* 0x000000719200720c */ /* 0x000fe20003f84070 */
[----:B------:R-:W-:Y:S01]  /*5360*/  @!P6 IMAD.IADD R110, R110, 0x1, -R146 ;  /* 0x000000016e6ee824 */ /* 0x000fe200078e0a92 */
[----:B------:R-:W-:Y:S01]  /*5370*/  IADD3 R8, R0, 0x6e, RZ ;  /* 0x0000006e00087810 */ /* 0x000fe20007ffe0ff */
[----:B------:R-:W-:Y:S01]  /*5380*/  IMAD.MOV R6, RZ, RZ, -R6 ;  /* 0x000000ffff067224 */ /* 0x000fe200078e0a06 */
[----:B------:R-:W-:-:S02]  /*5390*/  @!P2 IADD3 R109, R109, -R146, RZ ;  /* 0x800000926d6da210 */ /* 0x000fc40007ffe0ff */
[C---:B------:R-:W-:Y:S01]  /*53a0*/  ISETP.GT.U32.AND P0, PT, R146.reuse, R110, PT ;  /* 0x0000006e9200720c */ /* 0x040fe20003f04070 */
[----:B------:R-:W-:Y:S01]  /*53b0*/  IMAD R112, R146, R6, R11 ;  /* 0x0000000692707224 */ /* 0x000fe200078e020b */
[----:B------:R-:W-:Y:S01]  /*53c0*/  ISETP.GE.AND P2, PT, R10, RZ, PT ;  /* 0x000000ff0a00720c */ /* 0x000fe20003f46270 */
[----:B------:R-:W-:Y:S01]  /*53d0*/  IMAD.HI.U32 R6, R2, R7, RZ ;  /* 0x0000000702067227 */ /* 0x000fe200078e00ff */
[----:B------:R-:W-:Y:S02]  /*53e0*/  @!P5 IADD3 R111, R111, -R146, RZ ;  /* 0x800000926f6fd210 */ /* 0x000fe40007ffe0ff */
[----:B------:R-:W-:Y:S01]  /*53f0*/  ISETP.GT.U32.AND P6, PT, R146, R112, PT ;  /* 0x000000709200720c */ /* 0x000fe20003fc4070 */
[----:B------:R-:W-:Y:S01]  /*5400*/  VIADD R10, R0, 0x6b ;  /* 0x0000006b000a7836 */ /* 0x000fe20000000000 */
[----:B------:R-:W-:Y:S01]  /*5410*/  IADD3 R6, -R6, RZ, RZ ;  /* 0x000000ff06067210 */ /* 0x000fe20007ffe1ff */
[----:B------:R-:W-:Y:S01]  /*5420*/  @!P3 IMAD.MOV R109, RZ, RZ, -R109 ;  /* 0x000000ffff6db224 */ /* 0x000fe200078e0a6d */
[----:B------:R-:W-:-:S02]  /*5430*/  ISETP.GT.U32.AND P5, PT, R146, R111, PT ;  /* 0x0000006f9200720c */ /* 0x000fc40003fa4070 */
[----:B------:R-:W-:Y:S01]  /*5440*/  IABS R115, R10 ;  /* 0x0000000a00737213 */ /* 0x000fe20000000000 */
[----:B------:R-:W-:Y:S01]  /*5450*/  IMAD R114, R146, R6, R7 ;  /* 0x0000000692727224 */ /* 0x000fe200078e0207 */
[-C--:B------:R-:W-:Y:S01]  /*5460*/  @!P0 IADD3 R110, R110, -R146.reuse, RZ ;  /* 0x800000926e6e8210 */ /* 0x080fe20007ffe0ff */
[----:B------:R-:W-:Y:S01]  /*5470*/  VIADD R7, R0, 0x6d ;  /* 0x0000006d00077836 */ /* 0x000fe20000000000 */
[-C--:B------:R-:W-:Y:S01]  /*5480*/  @!P4 IADD3 R113, R113, -R146.reuse, RZ ;  /* 0x800000927171c210 */ /* 0x080fe20007ffe0ff */
[----:B------:R-:W-:Y:S01]  /*5490*/  IMAD.HI.U32 R6, R2, R115, RZ ;  /* 0x0000007302067227 */ /* 0x000fe200078e00ff */
[----:B------:R-:W-:Y:S02]  /*54a0*/  @!P1 IADD3 R110, -R110, RZ, RZ ;  /* 0x000000ff6e6e9210 */ /* 0x000fe40007ffe1ff */
[----:B------:R-:W-:Y:S01]  /*54b0*/  ISETP.GT.U32.AND P1, PT, R146, R113, PT ;  /* 0x000000719200720c */ /* 0x000fe20003f24070 */
[----:B------:R-:W-:Y:S01]  /*54c0*/  IMAD.MOV R6, RZ, RZ, -R6 ;  /* 0x000000ffff067224 */ /* 0x000fe200078e0a06 */
[----:B------:R-:W-:Y:S01]  /*54d0*/  @!P6 IADD3 R112, R112, -R146, RZ ;  /* 0x800000927070e210 */ /* 0x000fe20007ffe0ff */
[----:B------:R-:W-:Y:S01]  /*54e0*/  @!P5 IMAD.IADD R111, R111, 0x1, -R146 ;  /* 0x000000016f6fd824 */ /* 0x000fe200078e0a92 */
[C---:B------:R-:W-:Y:S01]  /*54f0*/  ISETP.GT.U32.AND P5, PT, R146.reuse, R114, PT ;  /* 0x000000729200720c */ /* 0x040fe20003fa4070 */
[C---:B------:R-:W-:Y:S01]  /*5500*/  IMAD R115, R146.reuse, R6, R115 ;  /* 0x0000000692737224 */ /* 0x040fe200078e0273 */
[----:B------:R-:W-:Y:S01]  /*5510*/  ISETP.GT.U32.AND P6, PT, R146, R112, PT ;  /* 0x000000709200720c */ /* 0x000fe20003fc4070 */
[----:B------:R-:W-:Y:S01]  /*5520*/  @!P2 IMAD.MOV R111, RZ, RZ, -R111 ;  /* 0x000000ffff6fa224 */ /* 0x000fe200078e0a6f */
[----:B------:R-:W-:Y:S01]  /*5530*/  ISETP.GE.AND P3, PT, R13, RZ, PT ;  /* 0x000000ff0d00720c */ /* 0x000fe20003f66270 */
[C---:B------:R-:W-:Y:S01]  /*5540*/  VIADD R13, R0.reuse, 0x72 ;  /* 0x00000072000d7836 */ /* 0x040fe20000000000 */
[----:B------:R-:W-:-:S02]  /*5550*/  IADD3 R6, R0, 0x6c, RZ ;  /* 0x0000006c00067810 */ /* 0x000fc40007ffe0ff */
[----:B------:R-:W-:Y:S02]  /*5560*/  ISETP.GE.AND P4, PT, R9, RZ, PT ;  /* 0x000000ff0900720c */ /* 0x000fe40003f86270 */
[----:B------:R-:W-:Y:S02]  /*5570*/  @!P1 IADD3 R113, R113, -R146, RZ ;  /* 0x8000009271719210 */ /* 0x000fe40007ffe0ff */
[----:B------:R-:W-:Y:S01]  /*5580*/  ISETP.GT.U32.AND P1, PT, R146, R115, PT ;  /* 0x000000739200720c */ /* 0x000fe20003f24070 */
[--C-:B------:R-:W-:Y:S01]  /*5590*/  @!P5 IMAD.IADD R114, R114, 0x1, -R146.reuse ;  /* 0x000000017272d824 */ /* 0x100fe200078e0a92 */
[----:B------:R-:W-:Y:S01]  /*55a0*/  IABS R9, R6 ;  /* 0x0000000600097213 */ /* 0x000fe20000000000 */
[----:B------:R-:W-:Y:S01]  /*55b0*/  @!P6 IMAD.IADD R112, R112, 0x1, -R146 ;  /* 0x000000017070e824 */ /* 0x000fe200078e0a92 */
[----:B------:R-:W-:Y:S02]  /*55c0*/  IABS R11, R8 ;  /* 0x00000008000b7213 */ /* 0x000fe40000000000 */
[----:B------:R-:W-:Y:S01]  /*55d0*/  ISETP.GT.U32.AND P5, PT, R146, R114, PT ;  /* 0x000000729200720c */ /* 0x000fe20003fa4070 */
[----:B------:R-:W-:Y:S01]  /*55e0*/  @!P3 IMAD.MOV R112, RZ, RZ, -R112 ;  /* 0x000000ffff70b224 */ /* 0x000fe200078e0a70 */
[----:B------:R-:W-:Y:S01]  /*55f0*/  ISETP.GE.AND P2, PT, R6, RZ, PT ;  /* 0x000000ff0600720c */ /* 0x000fe20003f46270 */
[----:B------:R-:W-:Y:S01]  /*5600*/  IMAD.HI.U32 R6, R2, R9, RZ ;  /* 0x0000000902067227 */ /* 0x000fe200078e00ff */
[----:B------:R-:W-:-:S02]  /*5610*/  ISETP.GE.AND P6, PT, R10, RZ, PT ;  /* 0x000000ff0a00720c */ /* 0x000fc40003fc6270 */
[----:B------:R-:W-:Y:S01]  /*5620*/  ISETP.GE.AND P3, PT, R7, RZ, PT ;  /* 0x000000ff0700720c */ /* 0x000fe20003f66270 */
[----:B------:R-:W-:Y:S01]  /*5630*/  IMAD.MOV R116, RZ, RZ, -R6 ;  /* 0x000000ffff747224 */ /* 0x000fe200078e0a06 */
[----:B------:R-:W-:Y:S02]  /*5640*/  @!P1 IADD3 R115, R115, -R146, RZ ;  /* 0x8000009273739210 */ /* 0x000fe40007ffe0ff */
[----:B------:R-:W-:Y:S01]  /*5650*/  IABS R117, R7 ;  /* 0x0000000700757213 */ /* 0x000fe20000000000 */
[----:B------:R-:W-:Y:S01]  /*5660*/  IMAD.HI.U32 R7, R2, R11, RZ ;  /* 0x0000000b02077227 */ /* 0x000fe200078e00ff */
[----:B------:R-:W-:Y:S02]  /*5670*/  ISETP.GT.U32.AND P1, PT, R146, R115, PT ;  /* 0x000000739200720c */ /* 0x000fe40003f24070 */
[----:B------:R-:W-:Y:S01]  /*5680*/  ISETP.GE.AND P0, PT, R14, RZ, PT ;  /* 0x000000ff0e00720c */ /* 0x000fe20003f06270 */
[----:B------:R-:W-:Y:S01]  /*5690*/  @!P5 IMAD.IADD R114, R114, 0x1, -R146 ;  /* 0x000000017272d824 */ /* 0x000fe200078e0a92 */
[C---:B------:R-:W-:Y:S01]  /*56a0*/  IADD3 R10, R0.reuse, 0x6f, RZ ;  /* 0x0000006f000a7810 */ /* 0x040fe20007ffe0ff */
[----:B------:R-:W-:Y:S01]  /*56b0*/  IMAD.MOV R7, RZ, RZ, -R7 ;  /* 0x000000ffff077224 */ /* 0x000fe200078e0a07 */
[----:B------:R-:W-:Y:S01]  /*56c0*/  IADD3 R12, R0, 0x71, RZ ;  /* 0x00000071000c7810 */ /* 0x000fe20007ffe0ff */
[----:B------:R-:W-:Y:S01]  /*56d0*/  IMAD R116, R146, R116, R9 ;  /* 0x0000007492747224 */ /* 0x000fe200078e0209 */
[----:B------:R-:W-:Y:S01]  /*56e0*/  @!P4 IADD3 R114, -R114, RZ, RZ ;  /* 0x000000ff7272c210 */ /* 0x000fe20007ffe1ff */
[----:B------:R-:W-:Y:S01]  /*56f0*/  IMAD R118, R146, R7, R11 ;  /* 0x0000000792767224 */ /* 0x000fe200078e020b */
[----:B------:R-:W-:Y:S01]  /*5700*/  IABS R119, R10 ;  /* 0x0000000a00777213 */ /* 0x000fe20000000000 */
[----:B------:R-:W-:Y:S01]  /*5710*/  IMAD.HI.U32 R6, R2, R117, RZ ;  /* 0x0000007502067227 */ /* 0x000fe200078e00ff */
[----:B------:R-:W-:-:S02]  /*5720*/  ISETP.GT.U32.AND P4, PT, R146, R116, PT ;  /* 0x000000749200720c */ /* 0x000fc40003f84070 */
[----:B------:R-:W-:Y:S02]  /*5730*/  @!P1 IADD3 R115, R115, -R146, RZ ;  /* 0x8000009273739210 */ /* 0x000fe40007ffe0ff */
[----:B------:R-:W-:Y:S02]  /*5740*/  @!P0 IADD3 R113, -R113, RZ, RZ ;  /* 0x000000ff71718210 */ /* 0x000fe40007ffe1ff */
[----:B------:R-:W-:Y:S01]  /*5750*/  ISETP.GE.AND P0, PT, R8, RZ, PT ;  /* 0x000000ff0800720c */ /* 0x000fe20003f06270 */
[----:B------:R-:W-:Y:S01]  /*5760*/  @!P6 IMAD.MOV R115, RZ, RZ, -R115 ;  /* 0x000000ffff73e224 */ /* 0x000fe200078e0a73 */
[----:B------:R-:W-:Y:S02]  /*5770*/  ISETP.GT.U32.AND P6, PT, R146, R118, PT ;  /* 0x000000769200720c */ /* 0x000fe40003fc4070 */
[----:B------:R-:W-:Y:S01]  /*5780*/  IADD3 R8, -R6, RZ, RZ ;  /* 0x000000ff06087210 */ /* 0x000fe20007ffe1ff */
[----:B------:R-:W-:Y:S01]  /*5790*/  IMAD.HI.U32 R6, R2, R119, RZ ;  /* 0x0000007702067227 */ /* 0x000fe200078e00ff */
[----:B------:R-:W-:-:S02]  /*57a0*/  IABS R121, R12 ;  /* 0x0000000c00797213 */ /* 0x000fc40000000000 */
[----:B------:R-:W-:Y:S01]  /*57b0*/  @!P4 IADD3 R116, R116, -R146, RZ ;  /* 0x800000927474c210 */ /* 0x000fe20007ffe0ff */
[----:B------:R-:W-:Y:S01]  /*57c0*/  IMAD R117, R146, R8, R117 ;  /* 0x0000000892757224 */ /* 0x000fe200078e0275 */
[----:B------:R-:W-:Y:S01]  /*57d0*/  ISETP.GE.AND P5, PT, R10, RZ, PT ;  /* 0x000000ff0a00720c */ /* 0x000fe20003fa6270 */
[----:B------:R-:W-:Y:S01]  /*57e0*/  VIADD R10, R0, 0x70 ;  /* 0x00000070000a7836 */ /* 0x000fe20000000000 */
[----:B------:R-:W-:Y:S01]  /*57f0*/  ISETP.GT.U32.AND P4, PT, R146, R116, PT ;  /* 0x000000749200720c */ /* 0x000fe20003f84070 */
[----:B------:R-:W-:Y:S01]  /*5800*/  IMAD.HI.U32 R7, R2, R121, RZ ;  /* 0x0000007902077227 */ /* 0x000fe200078e00ff */
[----:B------:R-:W-:Y:S02]  /*5810*/  ISETP.GT.U32.AND P1, PT, R146, R117, PT ;  /* 0x000000759200720c */ /* 0x000fe40003f24070 */
[----:B------:R-:W-:Y:S01]  /*5820*/  @!P6 IADD3 R118, R118, -R146, RZ ;  /* 0x800000927676e210 */ /* 0x000fe20007ffe0ff */
[----:B------:R-:W-:Y:S01]  /*5830*/  IMAD.MOV R6, RZ, RZ, -R6 ;  /* 0x000000ffff067224 */ /* 0x000fe200078e0a06 */
[----:B------:R-:W-:-:S02]  /*5840*/  IABS R9, R10 ;  /* 0x0000000a00097213 */ /* 0x000fc40000000000 */
[C---:B------:R-:W-:Y:S01]  /*5850*/  ISETP.GT.U32.AND P6, PT, R146.reuse, R118, PT ;  /* 0x000000769200720c */ /* 0x040fe20003fc4070 */
[----:B------:R-:W-:Y:S01]  /*5860*/  IMAD R119, R146, R6, R119 ;  /* 0x0000000692777224 */ /* 0x000fe200078e0277 */
[----:B------:R-:W-:Y:S01]  /*5870*/  IADD3 R7, -R7, RZ, RZ ;  /* 0x000000ff07077210 */ /* 0x000fe20007ffe1ff */
[----:B------:R-:W-:Y:S01]  /*5880*/  IMAD.HI.U32 R6, R2, R9, RZ ;  /* 0x0000000902067227 */ /* 0x000fe200078e00ff */
[----:B------:R-:W-:Y:S02]  /*5890*/  IABS R8, R13 ;  /* 0x0000000d00087213 */ /* 0x000fe40000000000 */
[----:B------:R-:W-:Y:S01]  /*58a0*/  IADD3 R14, R0, 0x73, RZ ;  /* 0x00000073000e7810 */ /* 0x000fe20007ffe0ff */
[----:B------:R-:W-:Y:S01]  /*58b0*/  @!P1 IMAD.IADD R117, R117, 0x1, -R146 ;  /* 0x0000000175759824 */ /* 0x000fe200078e0a92 */
[----:B------:R-:W-:Y:S01]  /*58c0*/  IABS R161, R16 ;  /* 0x0000001000a17213 */ /* 0x000fe20000000000 */
[C---:B------:R-:W-:Y:S01]  /*58d0*/  IMAD R121, R146.reuse, R7, R121 ;  /* 0x0000000792797224 */ /* 0x040fe200078e0279 */
[----:B------:R-:W-:Y:S01]  /*58e0*/  IABS R123, R14 ;  /* 0x0000000e007b7213 */ /* 0x000fe20000000000 */
[----:B------:R-:W-:Y:S01]  /*58f0*/  IMAD.MOV R6, RZ, RZ, -R6 ;  /* 0x000000ffff067224 */ /* 0x000fe200078e0a06 */
[----:B------:R-:W-:Y:S01]  /*5900*/  ISETP.GT.U32.AND P1, PT, R146, R117, PT ;  /* 0x000000759200720c */ /* 0x000fe20003f24070 */
[--C-:B------:R-:W-:Y:S01]  /*5910*/  @!P4 IMAD.IADD R116, R116, 0x1, -R146.reuse ;  /* 0x000000017474c824 */ /* 0x100fe200078e0a92 */
[----:B------:R-:W-:Y:S01]  /*5920*/  ISETP.GT.U32.AND P4, PT, R146, R119, PT ;  /* 0x000000779200720c */ /* 0x000fe20003f84070 */
[----:B------:R-:W-:Y:S01]  /*5930*/  @!P6 IMAD.IADD R118, R118, 0x1, -R146 ;  /* 0x000000017676e824 */ /* 0x000fe200078e0a92 */
[C---:B------:R-:W-:Y:S01]  /*5940*/  ISETP.GT.U32.AND P6, PT, R146.reuse, R121, PT ;  /* 0x000000799200720c */ /* 0x040fe20003fc4070 */
[----:B------:R-:W-:Y:S01]  /*5950*/  IMAD R120, R146, R6, R9 ;  /* 0x0000000692787224 */ /* 0x000fe200078e0209 */
[----:B------:R-:W-:Y:S01]  /*5960*/  MOV R9, R8 ;  /* 0x0000000800097202 */ /* 0x000fe20000000f00 */
[----:B------:R-:W-:-:S02]  /*5970*/  VIADD R8, R0, 0x74 ;  /* 0x0000007400087836 */ /* 0x000fc40000000000 */
[----:B------:R-:W-:-:S03]  /*5980*/  IMAD.HI.U32 R7, R2, R123, RZ ;  /* 0x0000007b02077227 */ /* 0x000fc600078e00ff */
[----:B------:R-:W-:Y:S01]  /*5990*/  IABS R11, R8 ;  /* 0x00000008000b7213 */ /* 0x000fe20000000000 */
[----:B------:R-:W-:Y:S01]  /*59a0*/  IMAD.HI.U32 R6, R2, R9, RZ ;  /* 0x0000000902067227 */ /* 0x000fe200078e00ff */
[-C--:B------:R-:W-:Y:S02]  /*59b0*/  @!P1 IADD3 R117, R117, -R146.reuse, RZ ;  /* 0x8000009275759210 */ /* 0x080fe40007ffe0ff */
[----:B------:R-:W-:Y:S01]  /*59c0*/  @!P4 IADD3 R119, R119, -R146, RZ ;  /* 0x800000927777c210 */ /* 0x000fe20007ffe0ff */
[----:B------:R-:W-:Y:S01]  /*59d0*/  @!P6 IMAD.IADD R121, R121, 0x1, -R146 ;  /* 0x000000017979e824 */ /* 0x000fe200078e0a92 */
[----:B------:R-:W-:Y:S01]  /*59e0*/  IADD3 R6, -R6, RZ, RZ ;  /* 0x000000ff06067210 */ /* 0x000fe20007ffe1ff */
[----:B------:R-:W-:Y:S01]  /*59f0*/  IMAD.MOV R7, RZ, RZ, -R7 ;  /* 0x000000ffff077224 */ /* 0x000fe200078e0a07 */
[C---:B------:R-:W-:Y:S01]  /*5a00*/  ISETP.GT.U32.AND P4, PT, R146.reuse, R119, PT ;  /* 0x000000779200720c */ /* 0x040fe20003f84070 */
[----:B------:R-:W-:Y:S01]  /*5a10*/  @!P2 IMAD.MOV R116, RZ, RZ, -R116 ;  /* 0x000000ffff74a224 */ /* 0x000fe200078e0a74 */
[----:B------:R-:W-:Y:S01]  /*5a20*/  @!P3 IADD3 R117, -R117, RZ, RZ ;  /* 0x000000ff7575b210 */ /* 0x000fe20007ffe1ff */
[C---:B------:R-:W-:Y:S01]  /*5a30*/  IMAD R122, R146.reuse, R6, R9 ;  /* 0x00000006927a7224 */ /* 0x040fe200078e0209 */
[----:B------:R-:W-:Y:S01]  /*5a40*/  ISETP.GT.U32.AND P3, PT, R146, R121, PT ;  /* 0x000000799200720c */ /* 0x000fe20003f64070 */
[----:B------:R-:W-:Y:S01]  /*5a50*/  IMAD.HI.U32 R6, R2, R11, RZ ;  /* 0x0000000b02067227 */ /* 0x000fe200078e00ff */
[----:B------:R-:W-:-:S02]  /*5a60*/  ISETP.GT.U32.AND P1, PT, R146, R120, PT ;  /* 0x000000789200720c */ /* 0x000fc40003f24070 */
[----:B------:R-:W-:Y:S01]  /*5a70*/  ISETP.GE.AND P2, PT, R10, RZ, PT ;  /* 0x000000ff0a00720c */ /* 0x000fe20003f46270 */
[----:B------:R-:W-:Y:S01]  /*5a80*/  IMAD R123, R146, R7, R123 ;  /* 0x00000007927b7224 */ /* 0x000fe200078e027b */
[----:B------:R-:W-:Y:S01]  /*5a90*/  IADD3 R6, -R6, RZ, RZ ;  /* 0x000000ff06067210 */ /* 0x000fe20007ffe1ff */
[----:B------:R-:W-:Y:S01]  /*5aa0*/  @!P0 IMAD.MOV R118, RZ, RZ, -R118 ;  /* 0x000000ffff768224 */ /* 0x000fe200078e0a76 */
[----:B------:R-:W-:Y:S01]  /*5ab0*/  IADD3 R10, R0, 0x75, RZ ;  /* 0x00000075000a7810 */ /* 0x000fe20007ffe0ff */
[--C-:B------:R-:W-:Y:S01]  /*5ac0*/  @!P4 IMAD.IADD R119, R119, 0x1, -R146.reuse ;  /* 0x000000017777c824 */ /* 0x100fe200078e0a92 */
[C---:B------:R-:W-:Y:S01]  /*5ad0*/  ISETP.GT.U32.AND P4, PT, R146.reuse, R122, PT ;  /* 0x0000007a9200720c */ /* 0x040fe20003f84070 */
[C---:B------:R-:W-:Y:S01]  /*5ae0*/  IMAD R124, R146.reuse, R6, R11 ;  /* 0x00000006927c7224 */ /* 0x040fe200078e020b */
[----:B------:R-:W-:Y:S01]  /*5af0*/  IABS R125, R10 ;  /* 0x0000000a007d7213 */ /* 0x000fe20000000000 */
[----:B------:R-:W-:Y:S01]  /*5b00*/  @!P5 IMAD.MOV R119, RZ, RZ, -R119 ;  /* 0x000000ffff77d224 */ /* 0x000fe200078e0a77 */
[C---:B------:R-:W-:Y:S01]  /*5b10*/  ISETP.GT.U32.AND P5, PT, R146.reuse, R123, PT ;  /* 0x0000007b9200720c */ /* 0x040fe20003fa4070 */
[----:B------:R-:W-:Y:S01]  /*5b20*/  @!P3 IMAD.IADD R121, R121, 0x1, -R146 ;  /* 0x000000017979b824 */ /* 0x000fe200078e0a92 */
[----:B------:R-:W-:Y:S01]  /*5b30*/  ISETP.GT.U32.AND P3, PT, R146, R124, PT ;  /* 0x0000007c9200720c */ /* 0x000fe20003f64070 */
[----:B------:R-:W-:Y:S01]  /*5b40*/  IMAD.HI.U32 R6, R2, R125, RZ ;  /* 0x0000007d02067227 */ /* 0x000fe200078e00ff */
[----:B------:R-:W-:-:S02]  /*5b50*/  @!P1 IADD3 R120, R120, -R146, RZ ;  /* 0x8000009278789210 */ /* 0x000fc40007ffe0ff */
[----:B------:R-:W-:Y:S02]  /*5b60*/  ISETP.GE.AND P1, PT, R12, RZ, PT ;  /* 0x000000ff0c00720c */ /* 0x000fe40003f26270 */
[----:B------:R-:W-:Y:S01]  /*5b70*/  IADD3 R12, R0, 0x76, RZ ;  /* 0x00000076000c7810 */ /* 0x000fe20007ffe0ff */
[--C-:B------:R-:W-:Y:S01]  /*5b80*/  @!P4 IMAD.IADD R122, R122, 0x1, -R146.reuse ;  /* 0x000000017a7ac824 */ /* 0x100fe200078e0a92 */
[C---:B------:R-:W-:Y:S02]  /*5b90*/  ISETP.GT.U32.AND P6, PT, R146.reuse, R120, PT ;  /* 0x000000789200720c */ /* 0x040fe40003fc4070 */
[----:B------:R-:W-:Y:S01]  /*5ba0*/  IABS R9, R12 ;  /* 0x0000000c00097213 */ /* 0x000fe20000000000 */
[--C-:B------:R-:W-:Y:S01]  /*5bb0*/  @!P5 IMAD.IADD R123, R123, 0x1, -R146.reuse ;  /* 0x000000017b7bd824 */ /* 0x100fe200078e0a92 */
[----:B------:R-:W-:Y:S01]  /*5bc0*/  ISETP.GT.U32.AND P5, PT, R146, R122, PT ;  /* 0x0000007a9200720c */ /* 0x000fe20003fa4070 */
[----:B------:R-:W-:Y:S01]  /*5bd0*/  @!P3 IMAD.IADD R124, R124, 0x1, -R146 ;  /* 0x000000017c7cb824 */ /* 0x000fe200078e0a92 */
[----:B------:R-:W-:Y:S01]  /*5be0*/  IADD3 R7, -R6, RZ, RZ ;  /* 0x000000ff06077210 */ /* 0x000fe20007ffe1ff */
[----:B------:R-:W-:Y:S01]  /*5bf0*/  IMAD.HI.U32 R6, R2, R9, RZ ;  /* 0x0000000902067227 */ /* 0x000fe200078e00ff */
[----:B------:R-:W-:-:S02]  /*5c00*/  ISETP.GE.AND P4, PT, R8, RZ, PT ;  /* 0x000000ff0800720c */ /* 0x000fc40003f86270 */
[C---:B------:R-:W-:Y:S01]  /*5c10*/  ISETP.GT.U32.AND P3, PT, R146.reuse, R124, PT ;  /* 0x0000007c9200720c */ /* 0x040fe20003f64070 */
[----:B------:R-:W-:Y:S01]  /*5c20*/  IMAD R125, R146, R7, R125 ;  /* 0x00000007927d7224 */ /* 0x000fe200078e027d */
[----:B------:R-:W-:Y:S02]  /*5c30*/  IADD3 R6, -R6, RZ, RZ ;  /* 0x000000ff06067210 */ /* 0x000fe40007ffe1ff */
[----:B------:R-:W-:Y:S02]  /*5c40*/  @!P6 IADD3 R120, R120, -R146, RZ ;  /* 0x800000927878e210 */ /* 0x000fe40007ffe0ff */
[----:B------:R-:W-:Y:S01]  /*5c50*/  IADD3 R8, R0, 0x77, RZ ;  /* 0x0000007700087810 */ /* 0x000fe20007ffe0ff */
[----:B------:R-:W-:Y:S01]  /*5c60*/  @!P5 IMAD.IADD R122, R122, 0x1, -R146 ;  /* 0x000000017a7ad824 */ /* 0x000fe200078e0a92 */
[----:B------:R-:W-:Y:S01]  /*5c70*/  @!P2 IADD3 R120, -R120, RZ, RZ ;  /* 0x000000ff7878a210 */ /* 0x000fe20007ffe1ff */
[C---:B------:R-:W-:Y:S01]  /*5c80*/  IMAD R126, R146.reuse, R6, R9 ;  /* 0x00000006927e7224 */ /* 0x040fe200078e0209 */
[----:B------:R-:W-:-:S02]  /*5c90*/  ISETP.GT.U32.AND P2, PT, R146, R123, PT ;  /* 0x0000007b9200720c */ /* 0x000fc40003f44070 */
[----:B------:R-:W-:Y:S01]  /*5ca0*/  ISETP.GT.U32.AND P5, PT, R146, R125, PT ;  /* 0x0000007d9200720c */ /* 0x000fe20003fa4070 */
[----:B------:R-:W-:Y:S01]  /*5cb0*/  @!P3 IMAD.IADD R124, R124, 0x1, -R146 ;  /* 0x000000017c7cb824 */ /* 0x000fe200078e0a92 */
[----:B------:R-:W-:Y:S02]  /*5cc0*/  ISETP.GT.U32.AND P3, PT, R146, R126, PT ;  /* 0x0000007e9200720c */ /* 0x000fe40003f64070 */
[----:B------:R-:W-:Y:S01]  /*5cd0*/  IABS R127, R8 ;  /* 0x00000008007f7213 */ /* 0x000fe20000000000 */
[----:B------:R-:W-:Y:S01]  /*5ce0*/  @!P4 IMAD.MOV R124, RZ, RZ, -R124 ;  /* 0x000000ffff7cc224 */ /* 0x000fe200078e0a7c */
[----:B------:R-:W-:Y:S01]  /*5cf0*/  ISETP.GE.AND P0, PT, R13, RZ, PT ;  /* 0x000000ff0d00720c */ /* 0x000fe20003f06270 */
[----:B------:R-:W-:Y:S01]  /*5d00*/  VIADD R13, R0, 0x78 ;  /* 0x00000078000d7836 */ /* 0x000fe20000000000 */
[----:B------:R-:W-:Y:S01]  /*5d10*/  ISETP.GE.AND P6, PT, R14, RZ, PT ;  /* 0x000000ff0e00720c */ /* 0x000fe20003fc6270 */
[----:B------:R-:W-:Y:S01]  /*5d20*/  IMAD.HI.U32 R6, R2, R127, RZ ;  /* 0x0000007f02067227 */ /* 0x000fe200078e00ff */
[----:B------:R-:W-:-:S02]  /*5d30*/  @!P1 IADD3 R121, -R121, RZ, RZ ;  /* 0x000000ff79799210 */ /* 0x000fc40007ffe1ff */
[----:B------:R-:W-:Y:S01]  /*5d40*/  @!P2 IADD3 R123, R123, -R146, RZ ;  /* 0x800000927b7ba210 */ /* 0x000fe20007ffe0ff */
[--C-:B------:R-:W-:Y:S01]  /*5d50*/  @!P5 IMAD.IADD R125, R125, 0x1, -R146.reuse ;  /* 0x000000017d7dd824 */ /* 0x100fe200078e0a92 */
[----:B------:R-:W-:Y:S01]  /*5d60*/  ISETP.GE.AND P2, PT, R10, RZ, PT ;  /* 0x000000ff0a00720c */ /* 0x000fe20003f46270 */
[----:B------:R-:W-:Y:S01]  /*5d70*/  @!P3 IMAD.IADD R126, R126, 0x1, -R146 ;  /* 0x000000017e7eb824 */ /* 0x000fe200078e0a92 */
[----:B------:R-:W-:Y:S01]  /*5d80*/  IADD3 R10, R0, 0x79, RZ ;  /* 0x00000079000a7810 */ /* 0x000fe20007ffe0ff */
[----:B------:R-:W-:Y:S01]  /*5d90*/  IMAD.MOV R6, RZ, RZ, -R6 ;  /* 0x000000ffff067224 */ /* 0x000fe200078e0a06 */
[----:B------:R-:W-:Y:S01]  /*5da0*/  IABS R11, R13 ;  /* 0x0000000d000b7213 */ /* 0x000fe20000000000 */
[----:B------:R-:W-:Y:S01]  /*5db0*/  @!P0 IMAD.MOV R122, RZ, RZ, -R122 ;  /* 0x000000ffff7a8224 */ /* 0x000fe200078e0a7a */
[----:B------:R-:W-:Y:S01]  /*5dc0*/  IABS R129, R10 ;  /* 0x0000000a00817213 */ /* 0x000fe20000000000 */
[C---:B------:R-:W-:Y:S01]  /*5dd0*/  IMAD R127, R146.reuse, R6, R127 ;  /* 0x00000006927f7224 */ /* 0x040fe200078e027f */
[----:B------:R-:W-:Y:S01]  /*5de0*/  ISETP.GT.U32.AND P3, PT, R146, R125, PT ;  /* 0x0000007d9200720c */ /* 0x000fe20003f64070 */
[----:B------:R-:W-:Y:S01]  /*5df0*/  IMAD.HI.U32 R7, R2, R11, RZ ;  /* 0x0000000b02077227 */ /* 0x000fe200078e00ff */
[----:B------:R-:W-:-:S02]  /*5e00*/  ISETP.GE.AND P5, PT, R12, RZ, PT ;  /* 0x000000ff0c00720c */ /* 0x000fc40003fa6270 */
[----:B------:R-:W-:Y:S01]  /*5e10*/  IADD3 R12, R0, 0x7a, RZ ;  /* 0x0000007a000c7810 */ /* 0x000fe20007ffe0ff */
[----:B------:R-:W-:Y:S01]  /*5e20*/  IMAD.HI.U32 R6, R2, R129, RZ ;  /* 0x0000008102067227 */ /* 0x000fe200078e00ff */
[----:B------:R-:W-:Y:S02]  /*5e30*/  IADD3 R7, -R7, RZ, RZ ;  /* 0x000000ff07077210 */ /* 0x000fe40007ffe1ff */
[----:B------:R-:W-:Y:S01]  /*5e40*/  IABS R9, R12 ;  /* 0x0000000c00097213 */ /* 0x000fe20000000000 */
[----:B------:R-:W-:Y:S01]  /*5e50*/  IMAD.MOV R6, RZ, RZ, -R6 ;  /* 0x000000ffff067224 */ /* 0x000fe200078e0a06 */
[----:B------:R-:W-:Y:S01]  /*5e60*/  @!P6 IADD3 R123, -R123, RZ, RZ ;  /* 0x000000ff7b7be210 */ /* 0x000fe20007ffe1ff */
[C---:B------:R-:W-:Y:S01]  /*5e70*/  IMAD R128, R146.reuse, R7, R11 ;  /* 0x0000000792807224 */ /* 0x040fe200078e020b */
[C---:B------:R-:W-:Y:S01]  /*5e80*/  ISETP.GT.U32.AND P0, PT, R146.reuse, R126, PT ;  /* 0x0000007e9200720c */ /* 0x040fe20003f04070 */
[----:B------:R-:W-:Y:S01]  /*5e90*/  IMAD R129, R146, R6, R129 ;  /* 0x0000000692817224 */ /* 0x000fe200078e0281 */
[----:B------:R-:W-:Y:S01]  /*5ea0*/  @!P3 IADD3 R125, R125, -R146, RZ ;  /* 0x800000927d7db210 */ /* 0x000fe20007ffe0ff */
[----:B------:R-:W-:Y:S01]  /*5eb0*/  IMAD.HI.U32 R7, R2, R9, RZ ;  /* 0x0000000902077227 */ /* 0x000fe200078e00ff */
[----:B------:R-:W-:-:S02]  /*5ec0*/  ISETP.GT.U32.AND P6, PT, R146, R128, PT ;  /* 0x000000809200720c */ /* 0x000fc40003fc4070 */
[----:B------:R-:W-:Y:S02]  /*5ed0*/  @!P2 IADD3 R125, -R125, RZ, RZ ;  /* 0x000000ff7d7da210 */ /* 0x000fe40007ffe1ff */
[C---:B------:R-:W-:Y:S02]  /*5ee0*/  ISETP.GT.U32.AND P2, PT, R146.reuse, R129, PT ;  /* 0x000000819200720c */ /* 0x040fe40003f44070 */
[----:B------:R-:W-:Y:S02]  /*5ef0*/  IADD3 R7, -R7, RZ, RZ ;  /* 0x000000ff07077210 */ /* 0x000fe40007ffe1ff */
[----:B------:R-:W-:Y:S01]  /*5f00*/  ISETP.GT.U32.AND P1, PT, R146, R127, PT ;  /* 0x0000007f9200720c */ /* 0x000fe20003f24070 */
[--C-:B------:R-:W-:Y:S01]  /*5f10*/  @!P0 IMAD.IADD R126, R126, 0x1, -R146.reuse ;  /* 0x000000017e7e8824 */ /* 0x100fe200078e0a92 */
[----:B------:R-:W-:Y:S01]  /*5f20*/  ISETP.GE.AND P4, PT, R8, RZ, PT ;  /* 0x000000ff0800720c */ /* 0x000fe20003f86270 */
[----:B------:R-:W-:Y:S01]  /*5f30*/  IMAD R130, R146, R7, R9 ;  /* 0x0000000792827224 */ /* 0x000fe200078e0209 */
[----:B------:R-:W-:Y:S01]  /*5f40*/  ISETP.GE.AND P0, PT, R10, RZ, PT ;  /* 0x000000ff0a00720c */ /* 0x000fe20003f06270 */
[----:B------:R-:W-:Y:S01]  /*5f50*/  VIADD R7, R0, 0x7b ;  /* 0x0000007b00077836 */ /* 0x000fe20000000000 */
[----:B------:R-:W-:Y:S01]  /*5f60*/  @!P6 IADD3 R128, R128, -R146, RZ ;  /* 0x800000928080e210 */ /* 0x000fe20007ffe0ff */
[C---:B------:R-:W-:Y:S01]  /*5f70*/  VIADD R8, R0.reuse, 0x7c ;  /* 0x0000007c00087836 */ /* 0x040fe20000000000 */
[----:B------:R-:W-:Y:S01]  /*5f80*/  ISETP.GE.AND P3, PT, R13, RZ, PT ;  /* 0x000000ff0d00720c */ /* 0x000fe20003f66270 */
[----:B------:R-:W-:Y:S01]  /*5f90*/  @!P2 IMAD.IADD R129, R129, 0x1, -R146 ;  /* 0x000000018181a824 */ /* 0x000fe200078e0a92 */
[----:B------:R-:W-:Y:S01]  /*5fa0*/  IABS R131, R7 ;  /* 0x0000000700837213 */ /* 0x000fe20000000000 */
[----:B------:R-:W-:Y:S01]  /*5fb0*/  VIADD R10, R0, 0x7d ;  /* 0x0000007d000a7836 */ /* 0x000fe20000000000 */
[C---:B------:R-:W-:Y:S01]  /*5fc0*/  ISETP.GT.U32.AND P6, PT, R146.reuse, R128, PT ;  /* 0x000000809200720c */ /* 0x040fe20003fc4070 */
[----:B------:R-:W-:Y:S01]  /*5fd0*/  @!P5 IMAD.MOV R126, RZ, RZ, -R126 ;  /* 0x000000ffff7ed224 */ /* 0x000fe200078e0a7e */
[----:B------:R-:W-:Y:S01]  /*5fe0*/  ISETP.GT.U32.AND P2, PT, R146, R129, PT ;  /* 0x000000819200720c */ /* 0x000fe20003f44070 */
[----:B------:R-:W-:Y:S01]  /*5ff0*/  IMAD.HI.U32 R6, R2, R131, RZ ;  /* 0x0000008302067227 */ /* 0x000fe200078e00ff */
[----:B------:R-:W-:-:S02]  /*6000*/  IABS R9, R8 ;  /* 0x0000000800097213 */ /* 0x000fc40000000000 */
[----:B------:R-:W-:Y:S02]  /*6010*/  @!P1 IADD3 R127, R127, -R146, RZ ;  /* 0x800000927f7f9210 */ /* 0x000fe40007ffe0ff */
[----:B------:R-:W-:Y:S02]  /*6020*/  IADD3 R6, -R6, RZ, RZ ;  /* 0x000000ff06067210 */ /* 0x000fe40007ffe1ff */
[----:B------:R-:W-:Y:S02]  /*6030*/  IABS R133, R10 ;  /* 0x0000000a00857213 */ /* 0x000fe40000000000 */
[C---:B------:R-:W-:Y:S01]  /*6040*/  ISETP.GT.U32.AND P1, PT, R146.reuse, R127, PT ;  /* 0x0000007f9200720c */ /* 0x040fe20003f24070 */
[----:B------:R-:W-:Y:S01]  /*6050*/  IMAD R131, R146, R6, R131 ;  /* 0x0000000692837224 */ /* 0x000fe200078e0283 */
[----:B------:R-:W-:Y:S01]  /*6060*/  @!P6 IADD3 R128, R128, -R146, RZ ;  /* 0x800000928080e210 */ /* 0x000fe20007ffe0ff */
[----:B------:R-:W-:Y:S01]  /*6070*/  @!P2 IMAD.IADD R129, R129, 0x1, -R146 ;  /* 0x000000018181a824 */ /* 0x000fe200078e0a92 */
[----:B------:R-:W-:Y:S01]  /*6080*/  ISETP.GE.AND P6, PT, R7, RZ, PT ;  /* 0x000000ff0700720c */ /* 0x000fe20003fc6270 */
[----:B------:R-:W-:Y:S01]  /*6090*/  IMAD.HI.U32 R7, R2, R9, RZ ;  /* 0x0000000902077227 */ /* 0x000fe200078e00ff */
[----:B------:R-:W-:-:S02]  /*60a0*/  ISETP.GT.U32.AND P2, PT, R146, R131, PT ;  /* 0x000000839200720c */ /* 0x000fc40003f44070 */
[----:B------:R-:W-:Y:S01]  /*60b0*/  ISETP.GT.U32.AND P5, PT, R146, R130, PT ;  /* 0x000000829200720c */ /* 0x000fe20003fa4070 */
[----:B------:R-:W-:Y:S01]  /*60c0*/  IMAD.HI.U32 R6, R2, R133, RZ ;  /* 0x0000008502067227 */ /* 0x000fe200078e00ff */
[----:B------:R-:W-:Y:S02]  /*60d0*/  IADD3 R7, -R7, RZ, RZ ;  /* 0x000000ff07077210 */ /* 0x000fe40007ffe1ff */
[----:B------:R-:W-:Y:S01]  /*60e0*/  IADD3 R11, R0, 0x7e, RZ ;  /* 0x0000007e000b7810 */ /* 0x000fe20007ffe0ff */
[----:B------:R-:W-:Y:S01]  /*60f0*/  @!P3 IMAD.MOV R128, RZ, RZ, -R128 ;  /* 0x000000ffff80b224 */ /* 0x000fe200078e0a80 */
[----:B------:R-:W-:Y:S01]  /*6100*/  IADD3 R6, -R6, RZ, RZ ;  /* 0x000000ff06067210 */ /* 0x000fe20007ffe1ff */
[----:B------:R-:W-:Y:S01]  /*6110*/  IMAD R132, R146, R7, R9 ;  /* 0x0000000792847224 */ /* 0x000fe200078e0209 */
[----:B------:R-:W-:Y:S02]  /*6120*/  IABS R9, R11 ;  /* 0x0000000b00097213 */ /* 0x000fe40000000000 */
[----:B------:R-:W-:Y:S01]  /*6130*/  @!P1 IADD3 R127, R127, -R146, RZ ;  /* 0x800000927f7f9210 */ /* 0x000fe20007ffe0ff */
[----:B------:R-:W-:Y:S01]  /*6140*/  @!P2 IMAD.IADD R131, R131, 0x1, -R146 ;  /* 0x000000018383a824 */ /* 0x000fe200078e0a92 */
[----:B------:R-:W-:Y:S01]  /*6150*/  IADD3 R13, R0, 0x80, RZ ;  /* 0x00000080000d7810 */ /* 0x000fe20007ffe0ff */
[----:B------:R-:W-:Y:S01]  /*6160*/  IMAD R133, R146, R6, R133 ;  /* 0x0000000692857224 */ /* 0x000fe200078e0285 */
[----:B------:R-:W-:Y:S01]  /*6170*/  ISETP.GE.AND P1, PT, R12, RZ, PT ;  /* 0x000000ff0c00720c */ /* 0x000fe20003f26270 */
[----:B------:R-:W-:Y:S01]  /*6180*/  IMAD.HI.U32 R6, R2, R9, RZ ;  /* 0x0000000902067227 */ /* 0x000fe200078e00ff */
[----:B------:R-:W-:-:S02]  /*6190*/  ISETP.GT.U32.AND P3, PT, R146, R131, PT ;  /* 0x000000839200720c */ /* 0x000fc40003f64070 */
[----:B------:R-:W-:Y:S01]  /*61a0*/  IADD3 R14, R0, 0x81, RZ ;  /* 0x00000081000e7810 */ /* 0x000fe20007ffe0ff */
[--C-:B------:R-:W-:Y:S01]  /*61b0*/  @!P5 IMAD.IADD R130, R130, 0x1, -R146.reuse ;  /* 0x000000018282d824 */ /* 0x100fe200078e0a92 */
[----:B------:R-:W-:Y:S01]  /*61c0*/  IADD3 R6, -R6, RZ, RZ ;  /* 0x000000ff06067210 */ /* 0x000fe20007ffe1ff */
[----:B------:R-:W-:Y:S01]  /*61d0*/  @!P4 IMAD.MOV R127, RZ, RZ, -R127 ;  /* 0x000000ffff7fc224 */ /* 0x000fe200078e0a7f */
[----:B------:R-:W-:Y:S01]  /*61e0*/  ISETP.GE.AND P5, PT, R8, RZ, PT ;  /* 0x000000ff0800720c */ /* 0x000fe20003fa6270 */
[----:B------:R-:W-:Y:S01]  /*61f0*/  VIADD R12, R0, 0x7f ;  /* 0x0000007f000c7836 */ /* 0x000fe20000000000 */
[C---:B------:R-:W-:Y:S01]  /*6200*/  ISETP.GT.U32.AND P4, PT, R146.reuse, R130, PT ;  /* 0x000000829200720c */ /* 0x040fe20003f84070 */
[----:B------:R-:W-:Y:S01]  /*6210*/  IMAD R134, R146, R6, R9 ;  /* 0x0000000692867224 */ /* 0x000fe200078e0209 */
[----:B------:R-:W-:Y:S02]  /*6220*/  IABS R8, R13 ;  /* 0x0000000d00087213 */ /* 0x000fe40000000000 */
[----:B------:R-:W-:Y:S01]  /*6230*/  IABS R135, R12 ;  /* 0x0000000c00877213 */ /* 0x000fe20000000000 */
[----:B------:R-:W-:Y:S01]  /*6240*/  @!P3 IMAD.IADD R131, R131, 0x1, -R146 ;  /* 0x000000018383b824 */ /* 0x000fe200078e0a92 */
[----:B------:R-:W-:-:S02]  /*6250*/  MOV R9, R8 ;  /* 0x0000000800097202 */ /* 0x000fc40000000f00 */
[----:B------:R-:W-:Y:S01]  /*6260*/  ISETP.GT.U32.AND P3, PT, R146, R134, PT ;  /* 0x000000869200720c */ /* 0x000fe20003f64070 */
[----:B------:R-:W-:Y:S01]  /*6270*/  IMAD.HI.U32 R7, R2, R135, RZ ;  /* 0x0000008702077227 */ /* 0x000fe200078e00ff */
[----:B------:R-:W-:Y:S02]  /*6280*/  IABS R137, R14 ;  /* 0x0000000e00897213 */ /* 0x000fe40000000000 */
[----:B------:R-:W-:Y:S01]  /*6290*/  ISETP.GT.U32.AND P2, PT, R146, R133, PT ;  /* 0x000000859200720c */ /* 0x000fe20003f44070 */
[----:B------:R-:W-:Y:S01]  /*62a0*/  IMAD.HI.U32 R6, R2, R9, RZ ;  /* 0x0000000902067227 */ /* 0x000fe200078e00ff */
[----:B------:R-:W-:-:S03]  /*62b0*/  @!P0 IADD3 R129, -R129, RZ, RZ ;  /* 0x000000ff81818210 */ /* 0x000fc60007ffe1ff */
[----:B------:R-:W-:Y:S01]  /*62c0*/  @!P4 IMAD.IADD R130, R130, 0x1, -R146 ;  /* 0x000000018282c824 */ /* 0x000fe200078e0a92 */
[----:B------:R-:W-:Y:S01]  /*62d0*/  ISETP.GT.U32.AND P4, PT, R146, R132, PT ;  /* 0x000000849200720c */ /* 0x000fe20003f84070 */
[----:B------:R-:W-:Y:S02]  /*62e0*/  IMAD.MOV R7, RZ, RZ, -R7 ;  /* 0x000000ffff077224 */ /* 0x000fe400078e0a07 */
[----:B------:R-:W-:Y:S01]  /*62f0*/  IMAD.MOV R6, RZ, RZ, -R6 ;  /* 0x000000ffff067224 */ /* 0x000fe200078e0a06 */
[----:B------:R-:W-:Y:S01]  /*6300*/  @!P3 IADD3 R134, R134, -R146, RZ ;  /* 0x800000928686b210 */ /* 0x000fe20007ffe0ff */
[----:B------:R-:W-:Y:S01]  /*6310*/  IMAD R135, R146, R7, R135 ;  /* 0x0000000792877224 */ /* 0x000fe200078e0287 */
[----:B------:R-:W-:Y:S01]  /*6320*/  @!P1 IADD3 R130, -R130, RZ, RZ ;  /* 0x000000ff82829210 */ /* 0x000fe20007ffe1ff */
[C---:B------:R-:W-:Y:S01]  /*6330*/  IMAD R136, R146.reuse, R6, R9 ;  /* 0x0000000692887224 */ /* 0x040fe200078e0209 */
[----:B------:R-:W-:Y:S01]  /*6340*/  ISETP.GE.AND P1, PT, R11, RZ, PT ;  /* 0x000000ff0b00720c */ /* 0x000fe20003f26270 */
[----:B------:R-:W-:Y:S01]  /*6350*/  @!P6 IMAD.MOV R131, RZ, RZ, -R131 ;  /* 0x000000ffff83e224 */ /* 0x000fe200078e0a83 */
[----:B------:R-:W-:Y:S01]  /*6360*/  ISETP.GT.U32.AND P6, PT, R146, R135, PT ;  /* 0x000000879200720c */ /* 0x000fe20003fc4070 */
[----:B------:R-:W-:Y:S01]  /*6370*/  IMAD.HI.U32 R7, R2, R137, RZ ;  /* 0x0000008902077227 */ /* 0x000fe200078e00ff */
[----:B------:R-:W-:-:S02]  /*6380*/  ISETP.GT.U32.AND P3, PT, R146, R136, PT ;  /* 0x000000889200720c */ /* 0x000fc40003f64070 */
[----:B------:R-:W-:Y:S01]  /*6390*/  @!P4 IADD3 R132, R132, -R146, RZ ;  /* 0x800000928484c210 */ /* 0x000fe20007ffe0ff */
[--C-:B------:R-:W-:Y:S01]  /*63a0*/  @!P2 IMAD.IADD R133, R133, 0x1, -R146.reuse ;  /* 0x000000018585a824 */ /* 0x100fe200078e0a92 */
[----:B------:R-:W-:Y:S01]  /*63b0*/  ISETP.GE.AND P4, PT, R10, RZ, PT ;  /* 0x000000ff0a00720c */ /* 0x000fe20003f86270 */
[----:B------:R-:W-:Y:S01]  /*63c0*/  VIADD R10, R0, 0x82 ;  /* 0x00000082000a7836 */ /* 0x000fe20000000000 */
[----:B------:R-:W-:Y:S02]  /*63d0*/  IADD3 R7, -R7, RZ, RZ ;  /* 0x000000ff07077210 */ /* 0x000fe40007ffe1ff */
[C---:B------:R-:W-:Y:S02]  /*63e0*/  ISETP.GT.U32.AND P2, PT, R146.reuse, R133, PT ;  /* 0x000000859200720c */ /* 0x040fe40003f44070 */
[C---:B------:R-:W-:Y:S01]  /*63f0*/  ISETP.GT.U32.AND P0, PT, R146.reuse, R132, PT ;  /* 0x000000849200720c */ /* 0x040fe20003f04070 */
[----:B------:R-:W-:Y:S01]  /*6400*/  IMAD R137, R146, R7, R137 ;  /* 0x0000000792897224 */ /* 0x000fe200078e0289 */
[----:B------:R-:W-:Y:S01]  /*6410*/  IABS R7, R10 ;  /* 0x0000000a00077213 */ /* 0x000fe20000000000 */
[----:B------:R-:W-:Y:S01]  /*6420*/  @!P3 IMAD.IADD R136, R136, 0x1, -R146 ;  /* 0x000000018888b824 */ /* 0x000fe200078e0a92 */
[----:B------:R-:W-:-:S02]  /*6430*/  @!P6 IADD3 R135, R135, -R146, RZ ;  /* 0x800000928787e210 */ /* 0x000fc40007ffe0ff */
[----:B------:R-:W-:Y:S01]  /*6440*/  ISETP.GT.U32.AND P6, PT, R146, R134, PT ;  /* 0x000000869200720c */ /* 0x000fe20003fc4070 */
[----:B------:R-:W-:Y:S01]  /*6450*/  IMAD.HI.U32 R6, R2, R7, RZ ;  /* 0x0000000702067227 */ /* 0x000fe200078e00ff */
[----:B------:R-:W-:Y:S02]  /*6460*/  ISETP.GT.U32.AND P3, PT, R146, R136, PT ;  /* 0x000000889200720c */ /* 0x000fe40003f64070 */
[----:B------:R-:W-:Y:S01]  /*6470*/  IADD3 R11, R0, 0x83, RZ ;  /* 0x00000083000b7810 */ /* 0x000fe20007ffe0ff */
[--C-:B------:R-:W-:Y:S01]  /*6480*/  @!P2 IMAD.IADD R133, R133, 0x1, -R146.reuse ;  /* 0x000000018585a824 */ /* 0x100fe200078e0a92 */
[----:B------:R-:W-:Y:S02]  /*6490*/  IADD3 R6, -R6, RZ, RZ ;  /* 0x000000ff06067210 */ /* 0x000fe40007ffe1ff */
[----:B------:R-:W-:Y:S01]  /*64a0*/  ISETP.GE.AND P2, PT, R13, RZ, PT ;  /* 0x000000ff0d00720c */ /* 0x000fe20003f46270 */
[----:B------:R-:W-:Y:S01]  /*64b0*/  @!P4 IMAD.MOV R133, RZ, RZ, -R133 ;  /* 0x000000ffff85c224 */ /* 0x000fe200078e0a85 */
[----:B------:R-:W-:Y:S01]  /*64c0*/  IADD3 R13, R0, 0x85, RZ ;  /* 0x00000085000d7810 */ /* 0x000fe20007ffe0ff */
[----:B------:R-:W-:Y:S01]  /*64d0*/  IMAD R138, R146, R6, R7 ;  /* 0x00000006928a7224 */ /* 0x000fe200078e0207 */
[----:B------:R-:W-:Y:S01]  /*64e0*/  @!P0 IADD3 R132, R132, -R146, RZ ;  /* 0x8000009284848210 */ /* 0x000fe20007ffe0ff */
[--C-:B------:R-:W-:Y:S01]  /*64f0*/  @!P6 IMAD.IADD R134, R134, 0x1, -R146.reuse ;  /* 0x000000018686e824 */ /* 0x100fe200078e0a92 */
[----:B------:R-:W-:Y:S01]  /*6500*/  ISETP.GT.U32.AND P6, PT, R146, R137, PT ;  /* 0x000000899200720c */ /* 0x000fe20003fc4070 */
[----:B------:R-:W-:Y:S01]  /*6510*/  @!P3 IMAD.IADD R136, R136, 0x1, -R146 ;  /* 0x000000018888b824 */ /* 0x000fe200078e0a92 */
[----:B------:R-:W-:Y:S01]  /*6520*/  ISETP.GT.U32.AND P3, PT, R146, R138, PT ;  /* 0x0000008a9200720c */ /* 0x000fe20003f64070 */
[----:B------:R-:W-:Y:S01]  /*6530*/  @!P5 IMAD.MOV R132, RZ, RZ, -R132 ;  /* 0x000000ffff84d224 */ /* 0x000fe200078e0a84 */
[----:B------:R-:W-:Y:S01]  /*6540*/  ISETP.GE.AND P0, PT, R12, RZ, PT ;  /* 0x000000ff0c00720c */ /* 0x000fe20003f06270 */
[----:B------:R-:W-:Y:S01]  /*6550*/  VIADD R12, R0, 0x84 ;  /* 0x00000084000c7836 */ /* 0x000fe20000000000 */
[----:B------:R-:W-:-:S02]  /*6560*/  IABS R141, R13 ;  /* 0x0000000d008d7213 */ /* 0x000fc40000000000 */
[----:B------:R-:W-:Y:S02]  /*6570*/  IABS R139, R11 ;  /* 0x0000000b008b7213 */ /* 0x000fe40000000000 */
[----:B------:R-:W-:Y:S01]  /*6580*/  ISETP.GT.U32.AND P5, PT, R146, R135, PT ;  /* 0x000000879200720c */ /* 0x000fe20003fa4070 */
[----:B------:R-:W-:Y:S01]  /*6590*/  IMAD.HI.U32 R8, R2, R141, RZ ;  /* 0x0000008d02087227 */ /* 0x000fe200078e00ff */
[----:B------:R-:W-:Y:S02]  /*65a0*/  IABS R9, R12 ;  /* 0x0000000c00097213 */ /* 0x000fe40000000000 */
[----:B------:R-:W-:Y:S01]  /*65b0*/  @!P1 IADD3 R134, -R134, RZ, RZ ;  /* 0x000000ff86869210 */ /* 0x000fe20007ffe1ff */
[----:B------:R-:W-:Y:S01]  /*65c0*/  @!P6 IMAD.IADD R137, R137, 0x1, -R146 ;  /* 0x000000018989e824 */ /* 0x000fe200078e0a92 */
[----:B------:R-:W-:Y:S01]  /*65d0*/  @!P3 IADD3 R138, R138, -R146, RZ ;  /* 0x800000928a8ab210 */ /* 0x000fe20007ffe0ff */
[----:B------:R-:W-:Y:S01]  /*65e0*/  IMAD.HI.U32 R6, R2, R139, RZ ;  /* 0x0000008b02067227 */ /* 0x000fe200078e00ff */
[----:B------:R-:W-:-:S02]  /*65f0*/  IADD3 R8, -R8, RZ, RZ ;  /* 0x000000ff08087210 */ /* 0x000fc40007ffe1ff */
[----:B------:R-:W-:Y:S01]  /*6600*/  ISETP.GT.U32.AND P3, PT, R146, R137, PT ;  /* 0x000000899200720c */ /* 0x000fe20003f64070 */
[----:B------:R-:W-:Y:S01]  /*6610*/  IMAD.HI.U32 R7, R2, R9, RZ ;  /* 0x0000000902077227 */ /* 0x000fe200078e00ff */
[----:B------:R-:W-:Y:S02]  /*6620*/  IADD3 R6, -R6, RZ, RZ ;  /* 0x000000ff06067210 */ /* 0x000fe40007ffe1ff */
[----:B------:R-:W-:Y:S01]  /*6630*/  ISETP.GE.AND P6, PT, R10, RZ, PT ;  /* 0x000000ff0a00720c */ /* 0x000fe20003fc6270 */
[----:B------:R-:W-:Y:S01]  /*6640*/  IMAD.MOV R7, RZ, RZ, -R7 ;  /* 0x000000ffff077224 */ /* 0x000fe200078e0a07 */
[----:B------:R-:W-:Y:S01]  /*6650*/  IADD3 R10, R0, 0x86, RZ ;  /* 0x00000086000a7810 */ /* 0x000fe20007ffe0ff */
[C---:B------:R-:W-:Y:S01]  /*6660*/  IMAD R141, R146.reuse, R8, R141 ;  /* 0x00000008928d7224 */ /* 0x040fe200078e028d */
[----:B------:R-:W-:Y:S01]  /*6670*/  @!P5 IADD3 R135, R135, -R146, RZ ;  /* 0x800000928787d210 */ /* 0x000fe20007ffe0ff */
[C---:B------:R-:W-:Y:S01]  /*6680*/  IMAD R139, R146.reuse, R6, R139 ;  /* 0x00000006928b7224 */ /* 0x040fe200078e028b */
[C---:B------:R-:W-:Y:S01]  /*6690*/  ISETP.GT.U32.AND P4, PT, R146.reuse, R138, PT ;  /* 0x0000008a9200720c */ /* 0x040fe20003f84070 */
[C---:B------:R-:W-:Y:S01]  /*66a0*/  IMAD R140, R146.reuse, R7, R9 ;  /* 0x00000007928c7224 */ /* 0x040fe200078e0209 */
[----:B------:R-:W-:Y:S01]  /*66b0*/  IABS R7, R10 ;  /* 0x0000000a00077213 */ /* 0x000fe20000000000 */
[----:B------:R-:W-:Y:S01]  /*66c0*/  @!P3 IMAD.IADD R137, R137, 0x1, -R146 ;  /* 0x000000018989b824 */ /* 0x000fe200078e0a92 */
[C---:B------:R-:W-:Y:S01]  /*66d0*/  ISETP.GT.U32.AND P3, PT, R146.reuse, R141, PT ;  /* 0x0000008d9200720c */ /* 0x040fe20003f64070 */
[----:B------:R-:W-:Y:S01]  /*66e0*/  @!P0 IMAD.MOV R135, RZ, RZ, -R135 ;  /* 0x000000ffff878224 */ /* 0x000fe200078e0a87 */
[----:B------:R-:W-:Y:S01]  /*66f0*/  ISETP.GT.U32.AND P1, PT, R146, R139, PT ;  /* 0x0000008b9200720c */ /* 0x000fe20003f24070 */
[----:B------:R-:W-:Y:S01]  /*6700*/  IMAD.HI.U32 R6, R2, R7, RZ ;  /* 0x0000000702067227 */ /* 0x000fe200078e00ff */
[----:B------:R-:W-:-:S02]  /*6710*/  ISETP.GE.AND P5, PT, R14, RZ, PT ;  /* 0x000000ff0e00720c */ /* 0x000fc40003fa6270 */
[----:B------:R-:W-:Y:S01]  /*6720*/  ISETP.GT.U32.AND P0, PT, R146, R140, PT ;  /* 0x0000008c9200720c */ /* 0x000fe20003f04070 */
[----:B------:R-:W-:Y:S01]  /*6730*/  VIADD R8, R0, 0x87 ;  /* 0x0000008700087836 */ /* 0x000fe20000000000 */
[----:B------:R-:W-:Y:S01]  /*6740*/  IADD3 R142, -R6, RZ, RZ ;  /* 0x000000ff068e7210 */ /* 0x000fe20007ffe1ff */
[--C-:B------:R-:W-:Y:S01]  /*6750*/  @!P4 IMAD.IADD R138, R138, 0x1, -R146.reuse ;  /* 0x000000018a8ac824 */ /* 0x100fe200078e0a92 */
[----:B------:R-:W-:Y:S01]  /*6760*/  @!P2 IADD3 R136, -R136, RZ, RZ ;  /* 0x000000ff8888a210 */ /* 0x000fe20007ffe1ff */
[----:B------:R-:W-:Y:S01]  /*6770*/  VIADD R14, R0, 0x91 ;  /* 0x00000091000e7836 */ /* 0x000fe20000000000 */
[----:B------:R-:W-:Y:S01]  /*6780*/  IABS R143, R8 ;  /* 0x00000008008f7213 */ /* 0x000fe20000000000 */
[----:B------:R-:W-:Y:S01]  /*6790*/  @!P3 IMAD.IADD R141, R141, 0x1, -R146 ;  /* 0x000000018d8db824 */ /* 0x000fe200078e0a92 */
[----:B------:R-:W-:Y:S01]  /*67a0*/  ISETP.GE.AND P2, PT, R11, RZ, PT ;  /* 0x000000ff0b00720c */ /* 0x000fe20003f46270 */
[----:B------:R-:W-:Y:S01]  /*67b0*/  IMAD R142, R146, R142, R7 ;  /* 0x0000008e928e7224 */ /* 0x000fe200078e0207 */
[----:B------:R-:W-:Y:S01]  /*67c0*/  @!P1 IADD3 R139, R139, -R146, RZ ;  /* 0x800000928b8b9210 */ /* 0x000fe20007ffe0ff */
[----:B------:R-:W-:Y:S01]  /*67d0*/  @!P6 IMAD.MOV R138, RZ, RZ, -R138 ;  /* 0x000000ffff8ae224 */ /* 0x000fe200078e0a8a */
[----:B------:R-:W-:Y:S01]  /*67e0*/  @!P5 IADD3 R137, -R137, RZ, RZ ;  /* 0x000000ff8989d210 */ /* 0x000fe20007ffe1ff */
[----:B------:R-:W-:Y:S01]  /*67f0*/  @!P0 IMAD.IADD R140, R140, 0x1, -R146 ;  /* 0x000000018c8c8824 */ /* 0x000fe200078e0a92 */
[----:B------:R-:W-:Y:S01]  /*6800*/  ISETP.GT.U32.AND P5, PT, R146, R141, PT ;  /* 0x0000008d9200720c */ /* 0x000fe20003fa4070 */
[----:B------:R-:W-:Y:S01]  /*6810*/  IMAD.HI.U32 R6, R2, R143, RZ ;  /* 0x0000008f02067227 */ /* 0x000fe200078e00ff */
[----:B------:R-:W-:-:S02]  /*6820*/  ISETP.GT.U32.AND P0, PT, R146, R139, PT ;  /* 0x0000008b9200720c */ /* 0x000fc40003f04070 */
[----:B------:R-:W-:Y:S01]  /*6830*/  ISETP.GT.U32.AND P6, PT, R146, R142, PT ;  /* 0x0000008e9200720c */ /* 0x000fe20003fc4070 */
[----:B------:R-:W-:Y:S01]  /*6840*/  VIADD R11, R0, 0x88 ;  /* 0x00000088000b7836 */ /* 0x000fe20000000000 */
[----:B------:R-:W-:Y:S02]  /*6850*/  ISETP.GT.U32.AND P3, PT, R146, R140, PT ;  /* 0x0000008c9200720c */ /* 0x000fe40003f64070 */
[----:B------:R-:W-:Y:S02]  /*6860*/  IADD3 R6, -R6, RZ, RZ ;  /* 0x000000ff06067210 */ /* 0x000fe40007ffe1ff */
[----:B------:R-:W-:Y:S02]  /*6870*/  IABS R9, R11 ;  /* 0x0000000b00097213 */ /* 0x000fe40000000000 */
[----:B------:R-:W-:Y:S01]  /*6880*/  ISETP.GE.AND P4, PT, R12, RZ, PT ;  /* 0x000000ff0c00720c */ /* 0x000fe20003f86270 */
[----:B------:R-:W-:Y:S01]  /*6890*/  IMAD R143, R146, R6, R143 ;  /* 0x00000006928f7224 */ /* 0x000fe200078e028f */
[-C--:B------:R-:W-:Y:S01]  /*68a0*/  @!P5 IADD3 R141, R141, -R146.reuse, RZ ;  /* 0x800000928d8dd210 */ /* 0x080fe20007ffe0ff */
[----:B------:R-:W-:Y:S01]  /*68b0*/  IMAD.HI.U32 R6, R2, R9, RZ ;  /* 0x0000000902067227 */ /* 0x000fe200078e00ff */
[----:B------:R-:W-:-:S02]  /*68c0*/  @!P0 IADD3 R139, R139, -R146, RZ ;  /* 0x800000928b8b8210 */ /* 0x000fc40007ffe0ff */
[----:B------:R-:W-:Y:S01]  /*68d0*/  ISETP.GE.AND P5, PT, R8, RZ, PT ;  /* 0x000000ff0800720c */ /* 0x000fe20003fa6270 */
[----:B------:R-:W-:Y:S01]  /*68e0*/  VIADD R8, R0, 0x8a ;  /* 0x0000008a00087836 */ /* 0x000fe20000000000 */
[----:B------:R-:W-:Y:S01]  /*68f0*/  @!P6 IADD3 R142, R142, -R146, RZ ;  /* 0x800000928e8ee210 */ /* 0x000fe20007ffe0ff */
[----:B------:R-:W-:Y:S01]  /*6900*/  @!P3 IMAD.IADD R140, R140, 0x1, -R146 ;  /* 0x000000018c8cb824 */ /* 0x000fe200078e0a92 */
[C---:B------:R-:W-:Y:S01]  /*6910*/  ISETP.GT.U32.AND P3, PT, R146.reuse, R143, PT ;  /* 0x0000008f9200720c */ /* 0x040fe20003f64070 */
[----:B------:R-:W-:Y:S01]  /*6920*/  IMAD.MOV R6, RZ, RZ, -R6 ;  /* 0x000000ffff067224 */ /* 0x000fe200078e0a06 */
[----:B------:R-:W-:Y:S01]  /*6930*/  @!P2 IADD3 R139, -R139, RZ, RZ ;  /* 0x000000ff8b8ba210 */ /* 0x000fe20007ffe1ff */
[----:B------:R-:W-:Y:S01]  /*6940*/  @!P4 IMAD.MOV R140, RZ, RZ, -R140 ;  /* 0x000000ffff8cc224 */ /* 0x000fe200078e0a8c */
[----:B------:R-:W-:Y:S01]  /*6950*/  ISETP.GE.AND P6, PT, R11, RZ, PT ;  /* 0x000000ff0b00720c */ /* 0x000fe20003fc6270 */
[C---:B------:R-:W-:Y:S01]  /*6960*/  IMAD R144, R146.reuse, R6, R9 ;  /* 0x0000000692907224 */ /* 0x040fe200078e0209 */
[----:B------:R-:W-:-:S02]  /*6970*/  ISETP.GT.U32.AND P2, PT, R146, R142, PT ;  /* 0x0000008e9200720c */ /* 0x000fc40003f44070 */
[----:B------:R-:W-:Y:S02]  /*6980*/  IABS R11, R8 ;  /* 0x00000008000b7213 */ /* 0x000fe40000000000 */
[----:B------:R-:W-:Y:S01]  /*6990*/  ISETP.GE.AND P0, PT, R10, RZ, PT ;  /* 0x000000ff0a00720c */ /* 0x000fe20003f06270 */
[C---:B------:R-:W-:Y:S01]  /*69a0*/  VIADD R10, R0.reuse, 0x8c ;  /* 0x0000008c000a7836 */ /* 0x040fe20000000000 */
[----:B------:R-:W-:Y:S01]  /*69b0*/  IADD3 R12, R0, 0x89, RZ ;  /* 0x00000089000c7810 */ /* 0x000fe20007ffe0ff */
[----:B------:R-:W-:Y:S01]  /*69c0*/  IMAD.HI.U32 R6, R2, R11, RZ ;  /* 0x0000000b02067227 */ /* 0x000fe200078e00ff */
[----:B------:R-:W-:Y:S02]  /*69d0*/  ISETP.GT.U32.AND P4, PT, R146, R144, PT ;  /* 0x000000909200720c */ /* 0x000fe40003f84070 */
[----:B------:R-:W-:Y:S01]  /*69e0*/  IABS R145, R12 ;  /* 0x0000000c00917213 */ /* 0x000fe20000000000 */
[----:B------:R-:W-:Y:S01]  /*69f0*/  IMAD.MOV R6, RZ, RZ, -R6 ;  /* 0x000000ffff067224 */ /* 0x000fe200078e0a06 */
[----:B------:R-:W-:Y:S01]  /*6a00*/  IABS R9, R10 ;  /* 0x0000000a00097213 */ /* 0x000fe20000000000 */
[----:B------:R-:W-:Y:S01]  /*6a10*/  @!P3 IMAD.IADD R143, R143, 0x1, -R146 ;  /* 0x000000018f8fb824 */ /* 0x000fe200078e0a92 */
[----:B------:R-:W-:Y:S01]  /*6a20*/  @!P2 IADD3 R142, R142, -R146, RZ ;  /* 0x800000928e8ea210 */ /* 0x000fe20007ffe0ff */
[----:B------:R-:W-:Y:S01]  /*6a30*/  IMAD R150, R146, R6, R11 ;  /* 0x0000000692967224 */ /* 0x000fe200078e020b */
[----:B------:R-:W-:Y:S01]  /*6a40*/  ISETP.GE.AND P1, PT, R13, RZ, PT ;  /* 0x000000ff0d00720c */ /* 0x000fe20003f26270 */
[----:B------:R-:W-:Y:S01]  /*6a50*/  IMAD.HI.U32 R7, R2, R145, RZ ;  /* 0x0000009102077227 */ /* 0x000fe200078e00ff */
[----:B------:R-:W-:-:S02]  /*6a60*/  ISETP.GT.U32.AND P3, PT, R146, R143, PT ;  /* 0x0000008f9200720c */ /* 0x000fc40003f64070 */
[----:B------:R-:W-:Y:S01]  /*6a70*/  IADD3 R11, R0, 0x8d, RZ ;  /* 0x0000008d000b7810 */ /* 0x000fe20007ffe0ff */
[----:B------:R-:W-:Y:S01]  /*6a80*/  @!P0 IMAD.MOV R142, RZ, RZ, -R142 ;  /* 0x000000ffff8e8224 */ /* 0x000fe200078e0a8e */
[----:B------:R-:W-:Y:S01]  /*6a90*/  ISETP.GT.U32.AND P0, PT, R146, R150, PT ;  /* 0x000000969200720c */ /* 0x000fe20003f04070 */
[--C-:B------:R-:W-:Y:S01]  /*6aa0*/  @!P4 IMAD.IADD R144, R144, 0x1, -R146.reuse ;  /* 0x000000019090c824 */ /* 0x100fe200078e0a92 */
[----:B------:R-:W-:Y:S02]  /*6ab0*/  IADD3 R7, -R7, RZ, RZ ;  /* 0x000000ff07077210 */ /* 0x000fe40007ffe1ff */
[----:B------:R-:W-:Y:S02]  /*6ac0*/  IABS R153, R11 ;  /* 0x0000000b00997213 */ /* 0x000fe40000000000 */
[C---:B------:R-:W-:Y:S01]  /*6ad0*/  ISETP.GT.U32.AND P4, PT, R146.reuse, R144, PT ;  /* 0x000000909200720c */ /* 0x040fe20003f84070 */
[----:B------:R-:W-:Y:S01]  /*6ae0*/  IMAD R145, R146, R7, R145 ;  /* 0x0000000792917224 */ /* 0x000fe200078e0291 */
[----:B------:R-:W-:Y:S01]  /*6af0*/  IADD3 R7, R0, 0x8b, RZ ;  /* 0x0000008b00077810 */ /* 0x000fe20007ffe0ff */
[----:B------:R-:W-:Y:S01]  /*6b00*/  @!P3 IMAD.IADD R143, R143, 0x1, -R146 ;  /* 0x000000018f8fb824 */ /* 0x000fe200078e0a92 */
[----:B------:R-:W-:-:S02]  /*6b10*/  @!P1 IADD3 R141, -R141, RZ, RZ ;  /* 0x000000ff8d8d9210 */ /* 0x000fc40007ffe1ff */
[----:B------:R-:W-:Y:S02]  /*6b20*/  ISETP.GT.U32.AND P2, PT, R146, R145, PT ;  /* 0x000000919200720c */ /* 0x000fe40003f44070 */
[----:B------:R-:W-:Y:S02]  /*6b30*/  @!P0 IADD3 R150, R150, -R146, RZ ;  /* 0x8000009296968210 */ /* 0x000fe40007ffe0ff */
[----:B------:R-:W-:Y:S02]  /*6b40*/  @!P5 IADD3 R143, -R143, RZ, RZ ;  /* 0x000000ff8f8fd210 */ /* 0x000fe40007ffe1ff */
[----:B------:R-:W-:Y:S01]  /*6b50*/  IABS R151, R7 ;  /* 0x0000000700977213 */ /* 0x000fe20000000000 */
[----:B------:R-:W-:Y:S01]  /*6b60*/  @!P4 IMAD.IADD R144, R144, 0x1, -R146 ;  /* 0x000000019090c824 */ /* 0x000fe200078e0a92 */
[----:B------:R-:W-:Y:S01]  /*6b70*/  ISETP.GE.AND P5, PT, R7, RZ, PT ;  /* 0x000000ff0700720c */ /* 0x000fe20003fa6270 */
[----:B------:R-:W-:Y:S01]  /*6b80*/  IMAD.HI.U32 R7, R2, R9, RZ ;  /* 0x0000000902077227 */ /* 0x000fe200078e00ff */
[----:B------:R-:W-:-:S02]  /*6b90*/  ISETP.GT.U32.AND P0, PT, R146, R150, PT ;  /* 0x000000969200720c */ /* 0x000fc40003f04070 */
[----:B------:R-:W-:Y:S01]  /*6ba0*/  ISETP.GE.AND P1, PT, R12, RZ, PT ;  /* 0x000000ff0c00720c */ /* 0x000fe20003f26270 */
[----:B------:R-:W-:Y:S01]  /*6bb0*/  IMAD.MOV R7, RZ, RZ, -R7 ;  /* 0x000000ffff077224 */ /* 0x000fe200078e0a07 */
[----:B------:R-:W-:Y:S01]  /*6bc0*/  @!P2 IADD3 R145, R145, -R146, RZ ;  /* 0x800000929191a210 */ /* 0x000fe20007ffe0ff */
[----:B------:R-:W-:Y:S01]  /*6bd0*/  IMAD.HI.U32 R6, R2, R151, RZ ;  /* 0x0000009702067227 */ /* 0x000fe200078e00ff */
[----:B------:R-:W-:Y:S02]  /*6be0*/  ISETP.GE.AND P3, PT, R8, RZ, PT ;  /* 0x000000ff0800720c */ /* 0x000fe40003f66270 */
[C---:B------:R-:W-:Y:S01]  /*6bf0*/  ISETP.GT.U32.AND P2, PT, R146.reuse, R145, PT ;  /* 0x000000919200720c */ /* 0x040fe20003f44070 */
[----:B------:R-:W-:Y:S01]  /*6c00*/  IMAD R152, R146, R7, R9 ;  /* 0x0000000792987224 */ /* 0x000fe200078e0209 */
[----:B------:R-:W-:Y:S01]  /*6c10*/  IADD3 R6, -R6, RZ, RZ ;  /* 0x000000ff06067210 */ /* 0x000fe20007ffe1ff */
[----:B------:R-:W-:Y:S01]  /*6c20*/  IMAD.HI.U32 R8, R2, R153, RZ ;  /* 0x0000009902087227 */ /* 0x000fe200078e00ff */
[----:B------:R-:W-:-:S02]  /*6c30*/  ISETP.GE.AND P4, PT, R10, RZ, PT ;  /* 0x000000ff0a00720c */ /* 0x000fc40003f86270 */
[----:B------:R-:W-:Y:S01]  /*6c40*/  IADD3 R10, R0, 0x8f, RZ ;  /* 0x0000008f000a7810 */ /* 0x000fe20007ffe0ff */
[----:B------:R-:W-:Y:S01]  /*6c50*/  @!P0 IMAD.IADD R150, R150, 0x1, -R146 ;  /* 0x0000000196968824 */ /* 0x000fe200078e0a92 */
[C---:B------:R-:W-:Y:S01]  /*6c60*/  ISETP.GT.U32.AND P0, PT, R146.reuse, R152, PT ;  /* 0x000000989200720c */ /* 0x040fe20003f04070 */
[----:B------:R-:W-:Y:S01]  /*6c70*/  IMAD R151, R146, R6, R151 ;  /* 0x0000000692977224 */ /* 0x000fe200078e0297 */
[----:B------:R-:W-:Y:S01]  /*6c80*/  IADD3 R8, -R8, RZ, RZ ;  /* 0x000000ff08087210 */ /* 0x000fe20007ffe1ff */
[----:B------:R-:W-:Y:S01]  /*6c90*/  VIADD R6, R0, 0x8e ;  /* 0x0000008e00067836 */ /* 0x000fe20000000000 */
[----:B------:R-:W-:Y:S01]  /*6ca0*/  IABS R155, R10 ;  /* 0x0000000a009b7213 */ /* 0x000fe20000000000 */
[----:B------:R-:W-:Y:S01]  /*6cb0*/  @!P6 IMAD.MOV R144, RZ, RZ, -R144 ;  /* 0x000000ffff90e224 */ /* 0x000fe200078e0a90 */
[C---:B------:R-:W-:Y:S01]  /*6cc0*/  ISETP.GT.U32.AND P6, PT, R146.reuse, R151, PT ;  /* 0x000000979200720c */ /* 0x040fe20003fc4070 */
[----:B------:R-:W-:Y:S01]  /*6cd0*/  @!P2 IMAD.IADD R145, R145, 0x1, -R146 ;  /* 0x000000019191a824 */ /* 0x000fe200078e0a92 */
[----:B------:R-:W-:Y:S01]  /*6ce0*/  ISETP.GE.AND P2, PT, R11, RZ, PT ;  /* 0x000000ff0b00720c */ /* 0x000fe20003f46270 */
[----:B------:R-:W-:Y:S01]  /*6cf0*/  IMAD R153, R146, R8, R153 ;  /* 0x0000000892997224 */ /* 0x000fe200078e0299 */
[----:B------:R-:W-:Y:S01]  /*6d00*/  IABS R11, R6 ;  /* 0x00000006000b7213 */ /* 0x000fe20000000000 */
[----:B------:R-:W-:Y:S01]  /*6d10*/  IMAD.HI.U32 R7, R2, R155, RZ ;  /* 0x0000009b02077227 */ /* 0x000fe200078e00ff */
[----:B------:R-:W-:-:S02]  /*6d20*/  @!P1 IADD3 R145, -R145, RZ, RZ ;  /* 0x000000ff91919210 */ /* 0x000fc40007ffe1ff */
[----:B------:R-:W-:Y:S01]  /*6d30*/  ISETP.GE.AND P1, PT, R6, RZ, PT ;  /* 0x000000ff0600720c */ /* 0x000fe20003f26270 */
[----:B------:R-:W-:Y:S01]  /*6d40*/  @!P0 IMAD.IADD R152, R152, 0x1, -R146 ;  /* 0x0000000198988824 */ /* 0x000fe200078e0a92 */
[----:B------:R-:W-:Y:S01]  /*6d50*/  @!P3 IADD3 R150, -R150, RZ, RZ ;  /* 0x000000ff9696b210 */ /* 0x000fe20007ffe1ff */
[----:B------:R-:W-:Y:S01]  /*6d60*/  IMAD.HI.U32 R6, R2, R11, RZ ;  /* 0x0000000b02067227 */ /* 0x000fe200078e00ff */
[C---:B------:R-:W-:Y:S02]  /*6d70*/  ISETP.GT.U32.AND P3, PT, R146.reuse, R153, PT ;  /* 0x000000999200720c */ /* 0x040fe40003f64070 */
[----:B------:R-:W-:Y:S01]  /*6d80*/  ISETP.GT.U32.AND P0, PT, R146, R152, PT ;  /* 0x000000989200720c */ /* 0x000fe20003f04070 */
[----:B------:R-:W-:Y:S01]  /*6d90*/  IMAD.MOV R7, RZ, RZ, -R7 ;  /* 0x000000ffff077224 */ /* 0x000fe200078e0a07 */
[----:B------:R-:W-:Y:S02]  /*6da0*/  IADD3 R12, R0, 0x90, RZ ;  /* 0x00000090000c7810 */ /* 0x000fe40007ffe0ff */
[----:B------:R-:W-:Y:S01]  /*6db0*/  @!P6 IADD3 R151, R151, -R146, RZ ;  /* 0x800000929797e210 */ /* 0x000fe20007ffe0ff */
[----:B------:R-:W-:Y:S01]  /*6dc0*/  IMAD R155, R146, R7, R155 ;  /* 0x00000007929b7224 */ /* 0x000fe200078e029b */
[----:B------:R-:W-:-:S02]  /*6dd0*/  IADD3 R6, -R6, RZ, RZ ;  /* 0x000000ff06067210 */ /* 0x000fc40007ffe1ff */
[----:B------:R-:W-:Y:S02]  /*6de0*/  IABS R13, R12 ;  /* 0x0000000c000d7213 */ /* 0x000fe40000000000 */
[C---:B------:R-:W-:Y:S01]  /*6df0*/  ISETP.GT.U32.AND P6, PT, R146.reuse, R151, PT ;  /* 0x000000979200720c */ /* 0x040fe20003fc4070 */
[----:B------:R-:W-:Y:S01]  /*6e00*/  IMAD R154, R146, R6, R11 ;  /* 0x00000006929a7224 */ /* 0x000fe200078e020b */
[----:B------:R-:W-:Y:S01]  /*6e10*/  IABS R157, R14 ;  /* 0x0000000e009d7213 */ /* 0x000fe20000000000 */
[----:B------:R-:W-:Y:S01]  /*6e20*/  IMAD.HI.U32 R8, R2, R13, RZ ;  /* 0x0000000d02087227 */ /* 0x000fe200078e00ff */
[----:B------:R-:W-:Y:S02]  /*6e30*/  @!P0 IADD3 R152, R152, -R146, RZ ;  /* 0x8000009298988210 */ /* 0x000fe40007ffe0ff */
[C---:B------:R-:W-:Y:S01]  /*6e40*/  ISETP.GT.U32.AND P0, PT, R146.reuse, R154, PT ;  /* 0x0000009a9200720c */ /* 0x040fe20003f04070 */
[----:B------:R-:W-:Y:S01]  /*6e50*/  @!P3 IMAD.IADD R153, R153, 0x1, -R146 ;  /* 0x000000019999b824 */ /* 0x000fe200078e0a92 */
[----:B------:R-:W-:Y:S01]  /*6e60*/  ISETP.GT.U32.AND P3, PT, R146, R155, PT ;  /* 0x0000009b9200720c */ /* 0x000fe20003f64070 */
[----:B------:R-:W-:Y:S01]  /*6e70*/  IMAD.HI.U32 R9, R2, R157, RZ ;  /* 0x0000009d02097227 */ /* 0x000fe200078e00ff */
[----:B------:R-:W-:-:S02]  /*6e80*/  IADD3 R8, -R8, RZ, RZ ;  /* 0x000000ff08087210 */ /* 0x000fc40007ffe1ff */
[----:B------:R-:W-:Y:S01]  /*6e90*/  IABS R11, R15 ;  /* 0x0000000f000b7213 */ /* 0x000fe20000000000 */
[--C-:B------:R-:W-:Y:S01]  /*6ea0*/  @!P6 IMAD.IADD R151, R151, 0x1, -R146.reuse ;  /* 0x000000019797e824 */ /* 0x100fe200078e0a92 */
[----:B------:R-:W-:Y:S01]  /*6eb0*/  ISETP.GE.AND P6, PT, R10, RZ, PT ;  /* 0x000000ff0a00720c */ /* 0x000fe20003fc6270 */
[----:B------:R-:W-:Y:S01]  /*6ec0*/  IMAD.MOV R9, RZ, RZ, -R9 ;  /* 0x000000ffff097224 */ /* 0x000fe200078e0a09 */
[----:B------:R-:W-:Y:S01]  /*6ed0*/  IADD3 R10, R0, 0x92, RZ ;  /* 0x00000092000a7810 */ /* 0x000fe20007ffe0ff */
[----:B------:R-:W-:Y:S01]  /*6ee0*/  IMAD R156, R146, R8, R13 ;  /* 0x00000008929c7224 */ /* 0x000fe200078e020d */
[----:B------:R-:W-:Y:S01]  /*6ef0*/  @!P5 IADD3 R151, -R151, RZ, RZ ;  /* 0x000000ff9797d210 */ /* 0x000fe20007ffe1ff */
[----:B------:R-:W-:Y:S01]  /*6f00*/  VIADD R13, R0, 0x93 ;  /* 0x00000093000d7836 */ /* 0x000fe20000000000 */
[----:B------:R-:W-:Y:S01]  /*6f10*/  @!P0 IADD3 R154, R154, -R146, RZ ;  /* 0x800000929a9a8210 */ /* 0x000fe20007ffe0ff */
[C---:B------:R-:W-:Y:S01]  /*6f20*/  IMAD R157, R146.reuse, R9, R157 ;  /* 0x00000009929d7224 */ /* 0x040fe200078e029d */
[----:B------:R-:W-:Y:S01]  /*6f30*/  IABS R9, R10 ;  /* 0x0000000a00097213 */ /* 0x000fe20000000000 */
[----:B------:R-:W-:Y:S01]  /*6f40*/  @!P3 IMAD.IADD R155, R155, 0x1, -R146 ;  /* 0x000000019b9bb824 */ /* 0x000fe200078e0a92 */
[----:B------:R-:W-:Y:S01]  /*6f50*/  IABS R159, R13 ;  /* 0x0000000d009f7213 */ /* 0x000fe20000000000 */
[----:B------:R-:W-:Y:S01]  /*6f60*/  @!P4 IMAD.MOV R152, RZ, RZ, -R152 ;  /* 0x000000ffff98c224 */ /* 0x000fe200078e0a98 */
[----:B------:R-:W-:Y:S01]  /*6f70*/  ISETP.GT.U32.AND P5, PT, R146, R154, PT ;  /* 0x0000009a9200720c */ /* 0x000fe20003fa4070 */
[----:B------:R-:W-:Y:S01]  /*6f80*/  IMAD.HI.U32 R6, R2, R9, RZ ;  /* 0x0000000902067227 */ /* 0x000fe200078e00ff */
[----:B------:R-:W-:-:S02]  /*6f90*/  ISETP.GT.U32.AND P0, PT, R146, R153, PT ;  /* 0x000000999200720c */ /* 0x000fc40003f04070 */
[----:B------:R-:W-:Y:S01]  /*6fa0*/  ISETP.GT.U32.AND P3, PT, R146, R155, PT ;  /* 0x0000009b9200720c */ /* 0x000fe20003f64070 */
[----:B------:R-:W-:Y:S01]  /*6fb0*/  IMAD.HI.U32 R7, R2, R159, RZ ;  /* 0x0000009f02077227 */ /* 0x000fe200078e00ff */
[----:B------:R-:W-:-:S03]  /*6fc0*/  ISETP.GT.U32.AND P4, PT, R146, R156, PT ;  /* 0x0000009c9200720c */ /* 0x000fc60003f84070 */
[----:B------:R-:W-:Y:S01]  /*6fd0*/  IMAD.MOV R6, RZ, RZ, -R6 ;  /* 0x000000ffff067224 */ /* 0x000fe200078e0a06 */
[----:B------:R-:W-:Y:S01]  /*6fe0*/  IADD3 R8, -R7, RZ, RZ ;  /* 0x000000ff07087210 */ /* 0x000fe20007ffe1ff */
[----:B------:R-:W-:-:S04]  /*6ff0*/  IMAD.HI.U32 R7, R2, R161, RZ ;  /* 0x000000a102077227 */ /* 0x000fc800078e00ff */
[C---:B------:R-:W-:Y:S01]  /*7000*/  IMAD R158, R146.reuse, R6, R9 ;  /* 0x00000006929e7224 */ /* 0x040fe200078e0209 */
[----:B------:R-:W-:Y:S01]  /*7010*/  @!P0 IADD3 R153, R153, -R146, RZ ;  /* 0x8000009299998210 */ /* 0x000fe20007ffe0ff */
[C---:B------:R-:W-:Y:S01]  /*7020*/  IMAD R159, R146.reuse, R8, R159 ;  /* 0x00000008929f7224 */ /* 0x040fe200078e029f */
[----:B------:R-:W-:Y:S01]  /*7030*/  ISETP.GT.U32.AND P0, PT, R146, R157, PT ;  /* 0x0000009d9200720c */ /* 0x000fe20003f04070 */
[--C-:B------:R-:W-:Y:S01]  /*7040*/  @!P5 IMAD.IADD R154, R154, 0x1, -R146.reuse ;  /* 0x000000019a9ad824 */ /* 0x100fe200078e0a92 */
[----:B------:R-:W-:Y:S01]  /*7050*/  ISETP.GT.U32.AND P5, PT, R146, R158, PT ;  /* 0x0000009e9200720c */ /* 0x000fe20003fa4070 */
[--C-:B------:R-:W-:Y:S01]  /*7060*/  @!P4 IMAD.IADD R156, R156, 0x1, -R146.reuse ;  /* 0x000000019c9cc824 */ /* 0x100fe200078e0a92 */
[-C--:B------:R-:W-:Y:S01]  /*7070*/  @!P3 IADD3 R155, R155, -R146.reuse, RZ ;  /* 0x800000929b9bb210 */ /* 0x080fe20007ffe0ff */
[----:B------:R-:W-:Y:S01]  /*7080*/  IMAD.HI.U32 R6, R2, R11, RZ ;  /* 0x0000000b02067227 */ /* 0x000fe200078e00ff */
[----:B------:R-:W-:Y:S02]  /*7090*/  ISETP.GT.U32.AND P3, PT, R146, R159, PT ;  /* 0x0000009f9200720c */ /* 0x000fe40003f64070 */
[----:B------:R-:W-:Y:S01]  /*70a0*/  @!P1 IADD3 R154, -R154, RZ, RZ ;  /* 0x000000ff9a9a9210 */ /* 0x000fe20007ffe1ff */
[----:B------:R-:W-:Y:S01]  /*70b0*/  @!P2 IMAD.MOV R153, RZ, RZ, -R153 ;  /* 0x000000ffff99a224 */ /* 0x000fe200078e0a99 */
[----:B------:R-:W-:Y:S01]  /*70c0*/  IADD3 R6, -R6, RZ, RZ ;  /* 0x000000ff06067210 */ /* 0x000fe20007ffe1ff */
[----:B------:R-:W-:Y:S01]  /*70d0*/  VIADD R8, R0, 0x96 ;  /* 0x0000009600087836 */ /* 0x000fe20000000000 */
[----:B------:R-:W-:Y:S01]  /*70e0*/  ISETP.GE.AND P4, PT, R12, RZ, PT ;  /* 0x000000ff0c00720c */ /* 0x000fe20003f86270 */
[----:B------:R-:W-:Y:S01]  /*70f0*/  IMAD.MOV R7, RZ, RZ, -R7 ;  /* 0x000000ffff077224 */ /* 0x000fe200078e0a07 */
[----:B------:R-:W-:Y:S01]  /*7100*/  @!P0 IADD3 R157, R157, -R146, RZ ;  /* 0x800000929d9d8210 */ /* 0x000fe20007ffe0ff */
[----:B------:R-:W-:Y:S01]  /*7110*/  @!P5 IMAD.IADD R158, R158, 0x1, -R146 ;  /* 0x000000019e9ed824 */ /* 0x000fe200078e0a92 */
[C---:B------:R-:W-:Y:S01]  /*7120*/  ISETP.GT.U32.AND P5, PT, R146.reuse, R156, PT ;  /* 0x0000009c9200720c */ /* 0x040fe20003fa4070 */
[C---:B------:R-:W-:Y:S01]  /*7130*/  IMAD R160, R146.reuse, R6, R11 ;  /* 0x0000000692a07224 */ /* 0x040fe200078e020b */
[C---:B------:R-:W-:Y:S01]  /*7140*/  ISETP.GT.U32.AND P2, PT, R146.reuse, R157, PT ;  /* 0x0000009d9200720c */ /* 0x040fe20003f44070 */
[C---:B------:R-:W-:Y:S01]  /*7150*/  IMAD R161, R146.reuse, R7, R161 ;  /* 0x0000000792a17224 */ /* 0x040fe200078e02a1 */
[----:B------:R-:W-:Y:S01]  /*7160*/  @!P3 IADD3 R159, R159, -R146, RZ ;  /* 0x800000929f9fb210 */ /* 0x000fe20007ffe0ff */
[----:B------:R-:W-:Y:S01]  /*7170*/  @!P6 IMAD.MOV R155, RZ, RZ, -R155 ;  /* 0x000000ffff9be224 */ /* 0x000fe200078e0a9b */
[----:B------:R-:W-:-:S02]  /*7180*/  ISETP.GT.U32.AND P3, PT, R146, R158, PT ;  /* 0x0000009e9200720c */ /* 0x000fc40003f64070 */
[----:B------:R-:W-:Y:S02]  /*7190*/  IADD3 R11, R0, 0x97, RZ ;  /* 0x00000097000b7810 */ /* 0x000fe40007ffe0ff */
[----:B------:R-:W-:Y:S02]  /*71a0*/  IABS R9, R8 ;  /* 0x0000000800097213 */ /* 0x000fe40000000000 */
[----:B------:R-:W-:Y:S02]  /*71b0*/  IABS R163, R11 ;  /* 0x0000000b00a37213 */ /* 0x000fe40000000000 */
[----:B------:R-:W-:Y:S01]  /*71c0*/  ISETP.GT.U32.AND P1, PT, R146, R159, PT ;  /* 0x0000009f9200720c */ /* 0x000fe20003f24070 */
[----:B------:R-:W-:Y:S01]  /*71d0*/  IMAD.HI.U32 R6, R2, R9, RZ ;  /* 0x0000000902067227 */ /* 0x000fe200078e00ff */
[-C--:B------:R-:W-:Y:S02]  /*71e0*/  @!P5 IADD3 R156, R156, -R146.reuse, RZ ;  /* 0x800000929c9cd210 */ /* 0x080fe40007ffe0ff */
[----:B------:R-:W-:Y:S01]  /*71f0*/  ISETP.GE.AND P5, PT, R10, RZ, PT ;  /* 0x000000ff0a00720c */ /* 0x000fe20003fa6270 */
[----:B------:R-:W-:Y:S01]  /*7200*/  @!P2 IMAD.IADD R157, R157, 0x1, -R146 ;  /* 0x000000019d9da824 */ /* 0x000fe200078e0a92 */
[----:B------:R-:W-:Y:S01]  /*7210*/  @!P3 IADD3 R158, R158, -R146, RZ ;  /* 0x800000929e9eb210 */ /* 0x000fe20007ffe0ff */
[----:B------:R-:W-:Y:S01]  /*7220*/  IMAD.HI.U32 R7, R2, R163, RZ ;  /* 0x000000a302077227 */ /* 0x000fe200078e00ff */
[----:B------:R-:W-:-:S02]  /*7230*/  ISETP.GT.U32.AND P2, PT, R146, R161, PT ;  /* 0x000000a19200720c */ /* 0x000fc40003f44070 */
[----:B------:R-:W-:Y:S01]  /*7240*/  ISETP.GE.AND P3, PT, R13, RZ, PT ;  /* 0x000000ff0d00720c */ /* 0x000fe20003f66270 */
[----:B------:R-:W-:Y:S01]  /*7250*/  IMAD.MOV R6, RZ, RZ, -R6 ;  /* 0x000000ffff067224 */ /* 0x000fe200078e0a06 */
[C---:B------:R-:W-:Y:S01]  /*7260*/  ISETP.GT.U32.AND P6, PT, R146.reuse, R160, PT ;  /* 0x000000a09200720c */ /* 0x040fe20003fc4070 */
[--C-:B------:R-:W-:Y:S01]  /*7270*/  @!P1 IMAD.IADD R159, R159, 0x1, -R146.reuse ;  /* 0x000000019f9f9824 */ /* 0x100fe200078e0a92 */
[----:B------:R-:W-:Y:S01]  /*7280*/  IADD3 R7, -R7, RZ, RZ ;  /* 0x000000ff07077210 */ /* 0x000fe20007ffe1ff */
[----:B------:R-:W-:Y:S01]  /*7290*/  IMAD R162, R146, R6, R9 ;  /* 0x0000000692a27224 */ /* 0x000fe200078e0209 */
[----:B------:R-:W-:Y:S01]  /*72a0*/  @!P4 IADD3 R156, -R156, RZ, RZ ;  /* 0x000000ff9c9cc210 */ /* 0x000fe20007ffe1ff */
[----:B------:R-:W-:Y:S01]  /*72b0*/  VIADD R6, R0, 0x98 ;  /* 0x0000009800067836 */ /* 0x000fe20000000000 */
[----:B------:R-:W-:Y:S01]  /*72c0*/  @!P5 IADD3 R158, -R158, RZ, RZ ;  /* 0x000000ff9e9ed210 */ /* 0x000fe20007ffe1ff */
[C---:B------:R-:W-:Y:S01]  /*72d0*/  IMAD R163, R146.reuse, R7, R163 ;  /* 0x0000000792a37224 */ /* 0x040fe200078e02a3 */
[----:B------:R-:W-:Y:S01]  /*72e0*/  ISETP.GT.U32.AND P5, PT, R146, R162, PT ;  /* 0x000000a29200720c */ /* 0x000fe20003fa4070 */
[----:B------:R-:W-:Y:S01]  /*72f0*/  @!P2 IMAD.IADD R161, R161, 0x1, -R146 ;  /* 0x00000001a1a1a824 */ /* 0x000fe200078e0a92 */
[----:B------:R-:W-:Y:S01]  /*7300*/  ISETP.GE.AND P0, PT, R14, RZ, PT ;  /* 0x000000ff0e00720c */ /* 0x000fe20003f06270 */
[----:B------:R-:W-:Y:S01]  /*7310*/  @!P3 IMAD.MOV R159, RZ, RZ, -R159 ;  /* 0x000000ffff9fb224 */ /* 0x000fe200078e0a9f */
[----:B------:R-:W-:Y:S01]  /*7320*/  ISETP.GT.U32.AND P3, PT, R146, R163, PT ;  /* 0x000000a39200720c */ /* 0x000fe20003f64070 */
[----:B------:R-:W-:Y:S01]  /*7330*/  VIADD R13, R0, 0xa0 ;  /* 0x000000a0000d7836 */ /* 0x000fe20000000000 */
[----:B------:R-:W-:Y:S01]  /*7340*/  @!P6 IADD3 R160, R160, -R146, RZ ;  /* 0x80000092a0a0e210 */ /* 0x000fe20007ffe0ff */
[----:B------:R-:W-:Y:S01]  /*7350*/  VIADD R14, R0, 0xa1 ;  /* 0x000000a1000e7836 */ /* 0x000fe20000000000 */
[----:B------:R-:W-:-:S02]  /*7360*/  ISETP.GT.U32.AND P4, PT, R146, R161, PT ;  /* 0x000000a19200720c */ /* 0x000fc40003f84070 */
[----:B------:R-:W-:Y:S02]  /*7370*/  ISETP.GT.U32.AND P2, PT, R146, R160, PT ;  /* 0x000000a09200720c */ /* 0x000fe40003f44070 */
[----:B------:R-:W-:Y:S02]  /*7380*/  ISETP.GE.AND P1, PT, R15, RZ, PT ;  /* 0x000000ff0f00720c */ /* 0x000fe40003f26270 */
[----:B------:R-:W-:Y:S01]  /*7390*/  @!P5 IADD3 R162, R162, -R146, RZ ;  /* 0x80000092a2a2d210 */ /* 0x000fe20007ffe0ff */
[----:B------:R-:W-:Y:S01]  /*73a0*/  @!P0 IMAD.MOV R157, RZ, RZ, -R157 ;  /* 0x000000ffff9d8224 */ /* 0x000fe200078e0a9d */
[----:B------:R-:W-:Y:S01]  /*73b0*/  IADD3 R7, R0, 0x99, RZ ;  /* 0x0000009900077810 */ /* 0x000fe20007ffe0ff */
[--C-:B------:R-:W-:Y:S01]  /*73c0*/  @!P3 IMAD.IADD R163, R163, 0x1, -R146.reuse ;  /* 0x00000001a3a3b824 */ /* 0x100fe200078e0a92 */
[----:B------:R-:W-:Y:S02]  /*73d0*/  ISETP.GE.AND P6, PT, R16, RZ, PT ;  /* 0x000000ff1000720c */ /* 0x000fe40003fc6270 */
[----:B------:R-:W-:Y:S01]  /*73e0*/  IABS R9, R6 ;  /* 0x0000000600097213 */ /* 0x000fe20000000000 */
[----:B------:R-:W-:Y:S01]  /*73f0*/  @!P4 IMAD.IADD R161, R161, 0x1, -R146 ;  /* 0x00000001a1a1c824 */ /* 0x000fe200078e0a92 */
[----:B------:R-:W-:-:S02]  /*7400*/  ISETP.GT.U32.AND P3, PT, R146, R162, PT ;  /* 0x000000a29200720c */ /* 0x000fc40003f64070 */
[----:B------:R-:W-:Y:S02]  /*7410*/  IABS R165, R7 ;  /* 0x0000000700a57213 */ /* 0x000fe40000000000 */
[----:B------:R-:W-:Y:S02]  /*7420*/  @!P2 IADD3 R160, R160, -R146, RZ ;  /* 0x80000092a0a0a210 */ /* 0x000fe40007ffe0ff */
[----:B------:R-:W-:Y:S01]  /*7430*/  ISETP.GE.AND P4, PT, R6, RZ, PT ;  /* 0x000000ff0600720c */ /* 0x000fe20003f86270 */
[----:B------:R-:W-:Y:S01]  /*7440*/  IMAD.HI.U32 R6, R2, R9, RZ ;  /* 0x0000000902067227 */ /* 0x000fe200078e00ff */
[----:B------:R-:W-:Y:S02]  /*7450*/  ISETP.GE.AND P0, PT, R8, RZ, PT ;  /* 0x000000ff0800720c */ /* 0x000fe40003f06270 */
[----:B------:R-:W-:Y:S01]  /*7460*/  ISETP.GE.AND P5, PT, R7, RZ, PT ;  /* 0x000000ff0700720c */ /* 0x000fe20003fa6270 */
[----:B------:R-:W-:Y:S01]  /*7470*/  IMAD.HI.U32 R7, R2, R165, RZ ;  /* 0x000000a502077227 */ /* 0x000fe200078e00ff */
[----:B------:R-:W-:-:S02]  /*7480*/  @!P1 IADD3 R160, -R160, RZ, RZ ;  /* 0x000000ffa0a09210 */ /* 0x000fc40007ffe1ff */
[----:B------:R-:W-:Y:S01]  /*7490*/  ISETP.GT.U32.AND P1, PT, R146, R163, PT ;  /* 0x000000a39200720c */ /* 0x000fe20003f24070 */
[----:B------:R-:W-:Y:S01]  /*74a0*/  VIADD R8, R0, 0x9a ;  /* 0x0000009a00087836 */ /* 0x000fe20000000000 */
[----:B------:R-:W-:Y:S01]  /*74b0*/  IADD3 R6, -R6, RZ, RZ ;  /* 0x000000ff06067210 */ /* 0x000fe20007ffe1ff */
[----:B------:R-:W-:Y:S01]  /*74c0*/  IMAD.MOV R7, RZ, RZ, -R7 ;  /* 0x000000ffff077224 */ /* 0x000fe200078e0a07 */
[----:B------:R-:W-:Y:S01]  /*74d0*/  @!P6 IADD3 R161, -R161, RZ, RZ ;  /* 0x000000ffa1a1e210 */ /* 0x000fe20007ffe1ff */
[----:B------:R-:W-:Y:S01]  /*74e0*/  @!P3 IMAD.IADD R162, R162, 0x1, -R146 ;  /* 0x00000001a2a2b824 */ /* 0x000fe200078e0a92 */
[----:B------:R-:W-:Y:S01]  /*74f0*/  ISETP.GE.AND P6, PT, R8, RZ, PT ;  /* 0x000000ff0800720c */ /* 0x000fe20003fc6270 */
[C---:B------:R-:W-:Y:S01]  /*7500*/  IMAD R165, R146.reuse, R7, R165 ;  /* 0x0000000792a57224 */ /* 0x040fe200078e02a5 */
[----:B------:R-:W-:Y:S01]  /*7510*/  IABS R8, R8 ;  /* 0x0000000800087213 */ /* 0x000fe20000000000 */
[----:B------:R-:W-:Y:S01]  /*7520*/  IMAD R164, R146, R6, R9 ;  /* 0x0000000692a47224 */ /* 0x000fe200078e0209 */
[----:B------:R-:W-:Y:S01]  /*7530*/  @!P0 IADD3 R162, -R162, RZ, RZ ;  /* 0x000000ffa2a28210 */ /* 0x000fe20007ffe1ff */
[C---:B------:R-:W-:Y:S01]  /*7540*/  VIADD R6, R0.reuse, 0x9b ;  /* 0x0000009b00067836 */ /* 0x040fe20000000000 */
[----:B------:R-:W-:Y:S01]  /*7550*/  MOV R7, R8 ;  /* 0x0000000800077202 */ /* 0x000fe20000000f00 */
[----:B------:R-:W-:Y:S01]  /*7560*/  VIADD R8, R0, 0x9c ;  /* 0x0000009c00087836 */ /* 0x000fe20000000000 */
[----:B------:R-:W-:-:S02]  /*7570*/  ISETP.GT.U32.AND P0, PT, R146, R165, PT ;  /* 0x000000a59200720c */ /* 0x000fc40003f04070 */
[----:B------:R-:W-:Y:S02]  /*7580*/  ISETP.GT.U32.AND P3, PT, R146, R164, PT ;  /* 0x000000a49200720c */ /* 0x000fe40003f64070 */
[----:B------:R-:W-:Y:S02]  /*7590*/  @!P1 IADD3 R163, R163, -R146, RZ ;  /* 0x80000092a3a39210 */ /* 0x000fe40007ffe0ff */
[----:B------:R-:W-:Y:S02]  /*75a0*/  ISETP.GE.AND P1, PT, R6, RZ, PT ;  /* 0x000000ff0600720c */ /* 0x000fe40003f26270 */
[----:B------:R-:W-:Y:S01]  /*75b0*/  IABS R167, R6 ;  /* 0x0000000600a77213 */ /* 0x000fe20000000000 */
[----:B------:R-:W-:Y:S01]  /*75c0*/  IMAD.HI.U32 R6, R2, R7, RZ ;  /* 0x0000000702067227 */ /* 0x000fe200078e00ff */
[----:B------:R-:W-:Y:S02]  /*75d0*/  IABS R9, R8 ;  /* 0x0000000800097213 */ /* 0x000fe40000000000 */
[----:B------:R-:W-:Y:S01]  /*75e0*/  ISETP.GE.AND P2, PT, R11, RZ, PT ;  /* 0x000000ff0b00720c */ /* 0x000fe20003f46270 */
[----:B------:R-:W-:Y:S01]  /*75f0*/  IMAD.MOV R166, RZ, RZ, -R6 ;  /* 0x000000ffffa67224 */ /* 0x000fe200078e0a06 */
[----:B------:R-:W-:Y:S01]  /*7600*/  IADD3 R12, R0, 0x9f, RZ ;  /* 0x0000009f000c7810 */ /* 0x000fe20007ffe0ff */
[----:B------:R-:W-:Y:S01]  /*7610*/  IMAD.HI.U32 R6, R2, R167, RZ ;  /* 0x000000a702067227 */ /* 0x000fe200078e00ff */
[----:B------:R-:W-:-:S02]  /*7620*/  IADD3 R10, R0, 0x9d, RZ ;  /* 0x0000009d000a7810 */ /* 0x000fc40007ffe0ff */
[----:B------:R-:W-:Y:S01]  /*7630*/  IABS R171, R12 ;  /* 0x0000000c00ab7213 */ /* 0x000fe20000000000 */
[--C-:B------:R-:W-:Y:S01]  /*7640*/  @!P0 IMAD.IADD R165, R165, 0x1, -R146.reuse ;  /* 0x00000001a5a58824 */ /* 0x100fe200078e0a92 */
[----:B------:R-:W-:Y:S01]  /*7650*/  IABS R169, R10 ;  /* 0x0000000a00a97213 */ /* 0x000fe20000000000 */
[----:B------:R-:W-:Y:S01]  /*7660*/  @!P3 IMAD.IADD R164, R164, 0x1, -R146 ;  /* 0x00000001a4a4b824 */ /* 0x000fe200078e0a92 */
[----:B------:R-:W-:Y:S01]  /*7670*/  IABS R173, R14 ;  /* 0x0000000e00ad7213 */ /* 0x000fe20000000000 */
[----:B------:R-:W-:Y:S01]  /*7680*/  IMAD.MOV R6, RZ, RZ, -R6 ;  /* 0x000000ffff067224 */ /* 0x000fe200078e0a06 */
[C---:B------:R-:W-:Y:S01]  /*7690*/  ISETP.GT.U32.AND P0, PT, R146.reuse, R165, PT ;  /* 0x000000a59200720c */ /* 0x040fe20003f04070 */
[C---:B------:R-:W-:Y:S01]  /*76a0*/  IMAD R166, R146.reuse, R166, R7 ;  /* 0x000000a692a67224 */ /* 0x040fe200078e0207 */
[C---:B------:R-:W-:Y:S01]  /*76b0*/  ISETP.GT.U32.AND P3, PT, R146.reuse, R164, PT ;  /* 0x000000a49200720c */ /* 0x040fe20003f64070 */
[----:B------:R-:W-:Y:S01]  /*76c0*/  IMAD R167, R146, R6, R167 ;  /* 0x0000000692a77224 */ /* 0x000fe200078e02a7 */
[----:B------:R-:W-:Y:S01]  /*76d0*/  @!P2 IADD3 R163, -R163, RZ, RZ ;  /* 0x000000ffa3a3a210 */ /* 0x000fe20007ffe1ff */
[----:B------:R-:W-:Y:S01]  /*76e0*/  IMAD.HI.U32 R6, R2, R9, RZ ;  /* 0x0000000902067227 */ /* 0x000fe200078e00ff */
[----:B------:R-:W-:-:S02]  /*76f0*/  ISETP.GE.AND P2, PT, R8, RZ, PT ;  /* 0x000000ff0800720c */ /* 0x000fc40003f46270 */
[C---:B------:R-:W-:Y:S01]  /*7700*/  IADD3 R8, R0.reuse, 0x9e, RZ ;  /* 0x0000009e00087810 */ /* 0x040fe20007ffe0ff */
[----:B------:R-:W-:Y:S01]  /*7710*/  IMAD.MOV R6, RZ, RZ, -R6 ;  /* 0x000000ffff067224 */ /* 0x000fe200078e0a06 */
[----:B------:R-:W-:Y:S01]  /*7720*/  IADD3 R15, R0, 0xbf, RZ ;  /* 0x000000bf000f7810 */ /* 0x000fe20007ffe0ff */
[----:B------:R-:W-:Y:S01]  /*7730*/  IMAD.HI.U32 R7, R2, R169, RZ ;  /* 0x000000a902077227 */ /* 0x000fe200078e00ff */
[----:B------:R-:W-:Y:S02]  /*7740*/  IABS R11, R8 ;  /* 0x00000008000b7213 */ /* 0x000fe40000000000 */
[----:B------:R-:W-:Y:S01]  /*7750*/  @!P0 IADD3 R165, R165, -R146, RZ ;  /* 0x80000092a5a58210 */ /* 0x000fe20007ffe0ff */
[----:B------:R-:W-:Y:S01]  /*7760*/  IMAD R168, R146, R6, R9 ;  /* 0x0000000692a87224 */ /* 0x000fe200078e0209 */
[----:B------:R-:W-:Y:S01]  /*7770*/  @!P3 IADD3 R164, R164, -R146, RZ ;  /* 0x80000092a4a4b210 */ /* 0x000fe20007ffe0ff */
[----:B------:R-:W-:Y:S01]  /*7780*/  IMAD.HI.U32 R6, R2, R11, RZ ;  /* 0x0000000b02067227 */ /* 0x000fe200078e00ff */
[----:B------:R-:W-:-:S02]  /*7790*/  ISETP.GT.U32.AND P3, PT, R146, R166, PT ;  /* 0x000000a69200720c */ /* 0x000fc40003f64070 */
[C---:B------:R-:W-:Y:S01]  /*77a0*/  ISETP.GT.U32.AND P0, PT, R146.reuse, R168, PT ;  /* 0x000000a89200720c */ /* 0x040fe20003f04070 */
[----:B------:R-:W-:Y:S01]  /*77b0*/  @!P4 IMAD.MOV R164, RZ, RZ, -R164 ;  /* 0x000000ffffa4c224 */ /* 0x000fe200078e0aa4 */
[C---:B------:R-:W-:Y:S01]  /*77c0*/  ISETP.GT.U32.AND P4, PT, R146.reuse, R167, PT ;  /* 0x000000a79200720c */ /* 0x040fe20003f84070 */
[----:B------:R-:W-:Y:S01]  /*77d0*/  IMAD.MOV R6, RZ, RZ, -R6 ;  /* 0x000000ffff067224 */ /* 0x000fe200078e0a06 */
[----:B------:R-:W-:Y:S01]  /*77e0*/  IADD3 R7, -R7, RZ, RZ ;  /* 0x000000ff07077210 */ /* 0x000fe20007ffe1ff */
[----:B------:R-:W-:Y:S01]  /*77f0*/  @!P5 IMAD.MOV R165, RZ, RZ, -R165 ;  /* 0x000000ffffa5d224 */ /* 0x000fe200078e0aa5 */
[----:B------:R-:W-:Y:S01]  /*7800*/  IABS R9, R13 ;  /* 0x0000000d00097213 */ /* 0x000fe20000000000 */
[----:B------:R-:W-:Y:S01]  /*7810*/  IMAD R170, R146, R6, R11 ;  /* 0x0000000692aa7224 */ /* 0x000fe200078e020b */
[----:B------:R-:W-:Y:S01]  /*7820*/  IABS R203, R15 ;  /* 0x0000000f00cb7213 */ /* 0x000fe20000000000 */
[----:B------:R-:W-:Y:S02]  /*7830*/  IMAD.HI.U32 R6, R2, R171, RZ ;  /* 0x000000ab02067227 */ /* 0x000fe400078e00ff */
[----:B------:R-:W-:-:S02]  /*7840*/  @!P3 IADD3 R166, R166, -R146, RZ ;  /* 0x80000092a6a6b210 */ /* 0x000fc40007ffe0ff */
[----:B------:R-:W-:Y:S01]  /*7850*/  @!P0 IMAD.IADD R168, R168, 0x1, -R146 ;  /* 0x00000001a8a88824 */ /* 0x000fe200078e0a92 */
[----:B------:R-:W-:Y:S01]  /*7860*/  IADD3 R6, -R6, RZ, RZ ;  /* 0x000000ff06067210 */ /* 0x000fe20007ffe1ff */
[----:B------:R-:W-:Y:S01]  /*7870*/  IMAD R169, R146, R7, R169 ;  /* 0x0000000792a97224 */ /* 0x000fe200078e02a9 */
[----:B------:R-:W-:Y:S01]  /*7880*/  @!P4 IADD3 R167, R167, -R146, RZ ;  /* 0x80000092a7a7c210 */ /* 0x000fe20007ffe0ff */
[----:B------:R-:W-:Y:S01]  /*7890*/  IMAD.HI.U32 R7, R2, R173, RZ ;  /* 0x000000ad02077227 */ /* 0x000fe200078e00ff */
[C---:B------:R-:W-:Y:S02]  /*78a0*/  ISETP.GT.U32.AND P5, PT, R146.reuse, R168, PT ;  /* 0x000000a89200720c */ /* 0x040fe40003fa4070 */
[C---:B------:R-:W-:Y:S01]  /*78b0*/  ISETP.GT.U32.AND P0, PT, R146.reuse, R167, PT ;  /* 0x000000a79200720c */ /* 0x040fe20003f04070 */
[C---:B------:R-:W-:Y:S01]  /*78c0*/  IMAD R171, R146.reuse, R6, R171 ;  /* 0x0000000692ab7224 */ /* 0x040fe200078e02ab */
[----:B------:R-:W-:Y:S01]  /*78d0*/  ISETP.GT.U32.AND P4, PT, R146, R166, PT ;  /* 0x000000a69200720c */ /* 0x000fe20003f84070 */
[----:B------:R-:W-:Y:S01]  /*78e0*/  IMAD.HI.U32 R6, R2, R9, RZ ;  /* 0x0000000902067227 */ /* 0x000fe200078e00ff */
[----:B------:R-:W-:-:S03]  /*78f0*/  ISETP.GT.U32.AND P3, PT, R146, R169, PT ;  /* 0x000000a99200720c */ /* 0x000fc60003f64070 */
[----:B------:R-:W-:Y:S01]  /*7900*/  IMAD.MOV R7, RZ, RZ, -R7 ;  /* 0x000000ffff077224 */ /* 0x000fe200078e0a07 */
[----:B------:R-:W-:-:S03]  /*7910*/  IADD3 R6, -R6, RZ, RZ ;  /* 0x000000ff06067210 */ /* 0x000fc60007ffe1ff */
[----:B------:R-:W-:Y:S01]  /*7920*/  @!P5 IADD3 R168, R168, -R146, RZ ;  /* 0x80000092a8a8d210 */ /* 0x000fe20007ffe0ff */
[C---:B------:R-:W-:Y:S01]  /*7930*/  IMAD R173, R146.reuse, R7, R173 ;  /* 0x0000000792ad7224 */ /* 0x040fe200078e02ad */
[C---:B------:R-:W-:Y:S01]  /*7940*/  ISETP.GT.U32.AND P5, PT, R146.reuse, R171, PT ;  /* 0x000000ab9200720c */ /* 0x040fe20003fa4070 */
[----:B------:R-:W-:Y:S01]  /*7950*/  IMAD R172, R146, R6, R9 ;  /* 0x0000000692ac7224 */ /* 0x000fe200078e0209 */
[-C--:B------:R-:W-:Y:S01]  /*7960*/  @!P0 IADD3 R167, R167, -R146.reuse, RZ ;  /* 0x80000092a7a78210 */ /* 0x080fe20007ffe0ff */
[----:B------:R-:W-:Y:S01]  /*7970*/  @!P4 IMAD.IADD R166, R166, 0x1, -R146 ;  /* 0x00000001a6a6c824 */ /* 0x000fe200078e0a92 */
[----:B------:R-:W-:Y:S01]  /*7980*/  ISETP.GE.AND P0, PT, R10, RZ, PT ;  /* 0x000000ff0a00720c */ /* 0x000fe20003f06270 */
[----:B------:R-:W-:Y:S01]  /*7990*/  VIADD R10, R0, 0xa2 ;  /* 0x000000a2000a7836 */ /* 0x000fe20000000000 */
[----:B------:R-:W-:Y:S01]  /*79a0*/  @!P3 IADD3 R169, R169, -R146, RZ ;  /* 0x80000092a9a9b210 */ /* 0x000fe20007ffe0ff */
[----:B------:R-:W-:Y:S01]  /*79b0*/  @!P6 IMAD.MOV R166, RZ, RZ, -R166 ;  /* 0x000000ffffa6e224 */ /* 0x000fe200078e0aa6 */
[----:B------:R-:W-:Y:S01]  /*79c0*/  ISETP.GT.U32.AND P4, PT, R146, R170, PT ;  /* 0x000000aa9200720c */ /* 0x000fe20003f84070 */
[----:B------:R-:W-:Y:S01]  /*79d0*/  @!P1 IMAD.MOV R167, RZ, RZ, -R167 ;  /* 0x000000ffffa79224 */ /* 0x000fe200078e0aa7 */
[----:B------:R-:W-:-:S02]  /*79e0*/  IABS R11, R10 ;  /* 0x0000000a000b7213 */ /* 0x000fc40000000000 */
[----:B------:R-:W-:Y:S02]  /*79f0*/  ISETP.GT.U32.AND P3, PT, R146, R169, PT ;  /* 0x000000a99200720c */ /* 0x000fe40003f64070 */
[----:B------:R-:W-:Y:S01]  /*7a00*/  @!P5 IADD3 R171, R171, -R146, RZ ;  /* 0x80000092ababd210 */ /* 0x000fe20007ffe0ff */
[----:B------:R-:W-:Y:S01]  /*7a10*/  IMAD.HI.U32 R6, R2, R11, RZ ;  /* 0x0000000b02067227 */ /* 0x000fe200078e00ff */
[C---:B------:R-:W-:Y:S02]  /*7a20*/  ISETP.GT.U32.AND P1, PT, R146.reuse, R172, PT ;  /* 0x000000ac9200720c */ /* 0x040fe40003f24070 */
[----:B------:R-:W-:Y:S02]  /*7a30*/  ISETP.GT.U32.AND P6, PT, R146, R171, PT ;  /* 0x000000ab9200720c */ /* 0x000fe40003fc4070 */
[----:B------:R-:W-:Y:S02]  /*7a40*/  IADD3 R6, -R6, RZ, RZ ;  /* 0x000000ff06067210 */ /* 0x000fe40007ffe1ff */
[----:B------:R-:W-:-:S02]  /*7a50*/  @!P4 IADD3 R170, R170, -R146, RZ ;  /* 0x80000092aaaac210 */ /* 0x000fc40007ffe0ff */
[----:B------:R-:W-:Y:S01]  /*7a60*/  ISETP.GE.AND P4, PT, R12, RZ, PT ;  /* 0x000000ff0c00720c */ /* 0x000fe20003f86270 */
[C---:B------:R-:W-:Y:S01]  /*7a70*/  IMAD R174, R146.reuse, R6, R11 ;  /* 0x0000000692ae7224 */ /* 0x040fe200078e020b */
[----:B------:R-:W-:Y:S01]  /*7a80*/  ISETP.GT.U32.AND P5, PT, R146, R170, PT ;  /* 0x000000aa9200720c */ /* 0x000fe20003fa4070 */
[--C-:B------:R-:W-:Y:S01]  /*7a90*/  @!P3 IMAD.IADD R169, R169, 0x1, -R146.reuse ;  /* 0x00000001a9a9b824 */ /* 0x100fe200078e0a92 */
[----:B------:R-:W-:Y:S01]  /*7aa0*/  ISETP.GE.AND P3, PT, R8, RZ, PT ;  /* 0x000000ff0800720c */ /* 0x000fe20003f66270 */
[----:B------:R-:W-:Y:S01]  /*7ab0*/  VIADD R8, R0, 0xa3 ;  /* 0x000000a300087836 */ /* 0x000fe20000000000 */
[----:B------:R-:W-:Y:S01]  /*7ac0*/  @!P2 IADD3 R168, -R168, RZ, RZ ;  /* 0x000000ffa8a8a210 */ /* 0x000fe20007ffe1ff */
[----:B------:R-:W-:Y:S01]  /*7ad0*/  @!P0 IMAD.MOV R169, RZ, RZ, -R169 ;  /* 0x000000ffffa98224 */ /* 0x000fe200078e0aa9 */
[----:B------:R-:W-:Y:S01]  /*7ae0*/  @!P6 IADD3 R171, R171, -R146, RZ ;  /* 0x80000092ababe210 */ /* 0x000fe20007ffe0ff */
[----:B------:R-:W-:Y:S01]  /*7af0*/  VIADD R12, R0, 0xa4 ;  /* 0x000000a4000c7836 */ /* 0x000fe20000000000 */
[----:B------:R-:W-:Y:S01]  /*7b00*/  ISETP.GT.U32.AND P6, PT, R146, R174, PT ;  /* 0x000000ae9200720c */ /* 0x000fe20003fc4070 */
[----:B------:R-:W-:Y:S01]  /*7b10*/  @!P1 IMAD.IADD R172, R172, 0x1, -R146 ;  /* 0x00000001acac9824 */ /* 0x000fe200078e0a92 */
[----:B------:R-:W-:-:S02]  /*7b20*/  IABS R175, R8 ;  /* 0x0000000800af7213 */ /* 0x000fc40000000000 */
[----:B------:R-:W-:Y:S02]  /*7b30*/  ISETP.GT.U32.AND P0, PT, R146, R173, PT ;  /* 0x000000ad9200720c */ /* 0x000fe40003f04070 */
[----:B------:R-:W-:Y:S01]  /*7b40*/  IABS R9, R12 ;  /* 0x0000000c00097213 */ /* 0x000fe20000000000 */
[----:B------:R-:W-:Y:S01]  /*7b50*/  IMAD.HI.U32 R6, R2, R175, RZ ;  /* 0x000000af02067227 */ /* 0x000fe200078e00ff */
[----:B------:R-:W-:Y:S02]  /*7b60*/  @!P5 IADD3 R170, R170, -R146, RZ ;  /* 0x80000092aaaad210 */ /* 0x000fe40007ffe0ff */
[----:B------:R-:W-:Y:S01]  /*7b70*/  ISETP.GE.AND P1, PT, R10, RZ, PT ;  /* 0x000000ff0a00720c */ /* 0x000fe20003f26270 */
[----:B------:R-:W-:Y:S01]  /*7b80*/  IMAD.MOV R7, RZ, RZ, -R6 ;  /* 0x000000ffff077224 */ /* 0x000fe200078e0a06 */
[----:B------:R-:W-:Y:S01]  /*7b90*/  @!P3 IADD3 R170, -R170, RZ, RZ ;  /* 0x000000ffaaaab210 */ /* 0x000fe20007ffe1ff */
[----:B------:R-:W-:Y:S01]  /*7ba0*/  @!P6 IMAD.IADD R174, R174, 0x1, -R146 ;  /* 0x00000001aeaee824 */ /* 0x000fe200078e0a92 */
[----:B------:R-:W-:Y:S01]  /*7bb0*/  ISETP.GT.U32.AND P3, PT, R146, R172, PT ;  /* 0x000000ac9200720c */ /* 0x000fe20003f64070 */
[----:B------:R-:W-:Y:S01]  /*7bc0*/  IMAD.HI.U32 R6, R2, R9, RZ ;  /* 0x0000000902067227 */ /* 0x000fe200078e00ff */
[----:B------:R-:W-:-:S02]  /*7bd0*/  IADD3 R10, R0, 0xa5, RZ ;  /* 0x000000a5000a7810 */ /* 0x000fc40007ffe0ff */
[----:B------:R-:W-:Y:S01]  /*7be0*/  ISETP.GT.U32.AND P6, PT, R146, R174, PT ;  /* 0x000000ae9200720c */ /* 0x000fe20003fc4070 */
[--C-:B------:R-:W-:Y:S01]  /*7bf0*/  @!P0 IMAD.IADD R173, R173, 0x1, -R146.reuse ;  /* 0x00000001adad8824 */ /* 0x100fe200078e0a92 */
[----:B------:R-:W-:Y:S01]  /*7c00*/  IADD3 R6, -R6, RZ, RZ ;  /* 0x000000ff06067210 */ /* 0x000fe20007ffe1ff */
[C---:B------:R-:W-:Y:S01]  /*7c10*/  IMAD R175, R146.reuse, R7, R175 ;  /* 0x0000000792af7224 */ /* 0x040fe200078e02af */
[----:B------:R-:W-:Y:S02]  /*7c20*/  ISETP.GE.AND P2, PT, R13, RZ, PT ;  /* 0x000000ff0d00720c */ /* 0x000fe40003f46270 */
[C---:B------:R-:W-:Y:S01]  /*7c30*/  ISETP.GT.U32.AND P0, PT, R146.reuse, R173, PT ;  /* 0x000000ad9200720c */ /* 0x040fe20003f04070 */
[----:B------:R-:W-:Y:S01]  /*7c40*/  IMAD R176, R146, R6, R9 ;  /* 0x0000000692b07224 */ /* 0x000fe200078e0209 */
[----:B------:R-:W-:Y:S01]  /*7c50*/  IABS R177, R10 ;  /* 0x0000000a00b17213 */ /* 0x000fe20000000000 */
[----:B------:R-:W-:Y:S01]  /*7c60*/  @!P3 IMAD.IADD R172, R172, 0x1, -R146 ;  /* 0x00000001acacb824 */ /* 0x000fe200078e0a92 */
[----:B------:R-:W-:-:S02]  /*7c70*/  IADD3 R13, R0, 0xa6, RZ ;  /* 0x000000a6000d7810 */ /* 0x000fc40007ffe0ff */
[----:B------:R-:W-:Y:S01]  /*7c80*/  ISETP.GT.U32.AND P3, PT, R146, R175, PT ;  /* 0x000000af9200720c */ /* 0x000fe20003f64070 */
[----:B------:R-:W-:Y:S01]  /*7c90*/  IMAD.HI.U32 R6, R2, R177, RZ ;  /* 0x000000b102067227 */ /* 0x000fe200078e00ff */
[----:B------:R-:W-:Y:S02]  /*7ca0*/  @!P6 IADD3 R174, R174, -R146, RZ ;  /* 0x80000092aeaee210 */ /* 0x000fe40007ffe0ff */
[----:B------:R-:W-:Y:S01]  /*7cb0*/  ISETP.GT.U32.AND P6, PT, R146, R176, PT ;  /* 0x000000b09200720c */ /* 0x000fe20003fc4070 */
[----:B------:R-:W-:Y:S01]  /*7cc0*/  IMAD.MOV R6, RZ, RZ, -R6 ;  /* 0x000000ffff067224 */ /* 0x000fe200078e0a06 */
[----:B------:R-:W-:Y:S02]  /*7cd0*/  @!P2 IADD3 R172, -R172, RZ, RZ ;  /* 0x000000ffacaca210 */ /* 0x000fe40007ffe1ff */
[----:B------:R-:W-:Y:S01]  /*7ce0*/  @!P0 IADD3 R173, R173, -R146, RZ ;  /* 0x80000092adad8210 */ /* 0x000fe20007ffe0ff */
[----:B------:R-:W-:Y:S01]  /*7cf0*/  IMAD R177, R146, R6, R177 ;  /* 0x0000000692b17224 */ /* 0x000fe200078e02b1 */
[----:B------:R-:W-:Y:S01]  /*7d00*/  ISETP.GE.AND P0, PT, R8, RZ, PT ;  /* 0x000000ff0800720c */ /* 0x000fe20003f06270 */
[----:B------:R-:W-:Y:S01]  /*7d10*/  VIADD R8, R0, 0xa7 ;  /* 0x000000a700087836 */ /* 0x000fe20000000000 */
[----:B------:R-:W-:Y:S01]  /*7d20*/  IABS R11, R13 ;  /* 0x0000000d000b7213 */ /* 0x000fe20000000000 */
[--C-:B------:R-:W-:Y:S01]  /*7d30*/  @!P3 IMAD.IADD R175, R175, 0x1, -R146.reuse ;  /* 0x00000001afafb824 */ /* 0x100fe200078e0a92 */
[----:B------:R-:W-:Y:S01]  /*7d40*/  ISETP.GE.AND P5, PT, R14, RZ, PT ;  /* 0x000000ff0e00720c */ /* 0x000fe20003fa6270 */
[----:B------:R-:W-:Y:S01]  /*7d50*/  VIADD R14, R0, 0xbe ;  /* 0x000000be000e7836 */ /* 0x000fe20000000000 */
[----:B------:R-:W-:Y:S01]  /*7d60*/  IABS R179, R8 ;  /* 0x0000000800b37213 */ /* 0x000fe20000000000 */
[----:B------:R-:W-:Y:S01]  /*7d70*/  @!P6 IMAD.IADD R176, R176, 0x1, -R146 ;  /* 0x00000001b0b0e824 */ /* 0x000fe200078e0a92 */
[----:B------:R-:W-:Y:S01]  /*7d80*/  IADD3 R9, R0, 0xa8, RZ ;  /* 0x000000a800097810 */ /* 0x000fe20007ffe0ff */
[----:B------:R-:W-:Y:S01]  /*7d90*/  IMAD.HI.U32 R7, R2, R11, RZ ;  /* 0x0000000b02077227 */ /* 0x000fe200078e00ff */
[----:B------:R-:W-:-:S02]  /*7da0*/  @!P4 IADD3 R171, -R171, RZ, RZ ;  /* 0x000000ffababc210 */ /* 0x000fc40007ffe1ff */
[----:B------:R-:W-:Y:S01]  /*7db0*/  ISETP.GT.U32.AND P2, PT, R146, R176, PT ;  /* 0x000000b09200720c */ /* 0x000fe20003f44070 */
[----:B------:R-:W-:Y:S01]  /*7dc0*/  IMAD.HI.U32 R6, R2, R179, RZ ;  /* 0x000000b302067227 */ /* 0x000fe200078e00ff */
[----:B------:R-:W-:Y:S02]  /*7dd0*/  IADD3 R7, -R7, RZ, RZ ;  /* 0x000000ff07077210 */ /* 0x000fe40007ffe1ff */
[C---:B------:R-:W-:Y:S01]  /*7de0*/  ISETP.GT.U32.AND P4, PT, R146.reuse, R175, PT ;  /* 0x000000af9200720c */ /* 0x040fe20003f84070 */
[----:B------:R-:W-:Y:S01]  /*7df0*/  IMAD.MOV R6, RZ, RZ, -R6 ;  /* 0x000000ffff067224 */ /* 0x000fe200078e0a06 */
[C---:B------:R-:W-:Y:S01]  /*7e00*/  ISETP.GT.U32.AND P6, PT, R146.reuse, R177, PT ;  /* 0x000000b19200720c */ /* 0x040fe20003fc4070 */
[C---:B------:R-:W-:Y:S01]  /*7e10*/  IMAD R178, R146.reuse, R7, R11 ;  /* 0x0000000792b27224 */ /* 0x040fe200078e020b */
[----:B------:R-:W-:Y:S01]  /*7e20*/  IABS R7, R9 ;  /* 0x0000000900077213 */ /* 0x000fe20000000000 */
[----:B------:R-:W-:Y:S01]  /*7e30*/  IMAD R179, R146, R6, R179 ;  /* 0x0000000692b37224 */ /* 0x000fe200078e02b3 */
[----:B------:R-:W-:Y:S01]  /*7e40*/  @!P1 IADD3 R174, -R174, RZ, RZ ;  /* 0x000000ffaeae9210 */ /* 0x000fe20007ffe1ff */
[----:B------:R-:W-:Y:S01]  /*7e50*/  @!P5 IMAD.MOV R173, RZ, RZ, -R173 ;  /* 0x000000ffffadd224 */ /* 0x000fe200078e0aad */
[----:B------:R-:W-:Y:S01]  /*7e60*/  ISETP.GT.U32.AND P1, PT, R146, R178, PT ;  /* 0x000000b29200720c */ /* 0x000fe20003f24070 */
[----:B------:R-:W-:Y:S01]  /*7e70*/  @!P2 IMAD.IADD R176, R176, 0x1, -R146 ;  /* 0x00000001b0b0a824 */ /* 0x000fe200078e0a92 */
[----:B------:R-:W-:Y:S01]  /*7e80*/  ISETP.GT.U32.AND P2, PT, R146, R179, PT ;  /* 0x000000b39200720c */ /* 0x000fe20003f44070 */
[----:B------:R-:W-:Y:S01]  /*7e90*/  IMAD.HI.U32 R6, R2, R7, RZ ;  /* 0x0000000702067227 */ /* 0x000fe200078e00ff */
[----:B------:R-:W-:-:S02]  /*7ea0*/  ISETP.GE.AND P5, PT, R10, RZ, PT ;  /* 0x000000ff0a00720c */ /* 0x000fc40003fa6270 */
[----:B------:R-:W-:Y:S01]  /*7eb0*/  IADD3 R10, R0, 0xa9, RZ ;  /* 0x000000a9000a7810 */ /* 0x000fe20007ffe0ff */
[--C-:B------:R-:W-:Y:S01]  /*7ec0*/  @!P4 IMAD.IADD R175, R175, 0x1, -R146.reuse ;  /* 0x00000001afafc824 */ /* 0x100fe200078e0a92 */
[----:B------:R-:W-:Y:S01]  /*7ed0*/  IADD3 R6, -R6, RZ, RZ ;  /* 0x000000ff06067210 */ /* 0x000fe20007ffe1ff */
[----:B------:R-:W-:Y:S01]  /*7ee0*/  VIADD R11, R0, 0xac ;  /* 0x000000ac000b7836 */ /* 0x000fe20000000000 */
[----:B------:R-:W-:Y:S02]  /*7ef0*/  IABS R181, R10 ;  /* 0x0000000a00b57213 */ /* 0x000fe40000000000 */
[----:B------:R-:W-:Y:S01]  /*7f00*/  @!P6 IADD3 R177, R177, -R146, RZ ;  /* 0x80000092b1b1e210 */ /* 0x000fe20007ffe0ff */
[C---:B------:R-:W-:Y:S01]  /*7f10*/  IMAD R180, R146.reuse, R6, R7 ;  /* 0x0000000692b47224 */ /* 0x040fe200078e0207 */
[----:B------:R-:W-:Y:S01]  /*7f20*/  @!P0 IADD3 R175, -R175, RZ, RZ ;  /* 0x000000ffafaf8210 */ /* 0x000fe20007ffe1ff */
[----:B------:R-:W-:Y:S01]  /*7f30*/  @!P2 IMAD.IADD R179, R179, 0x1, -R146 ;  /* 0x00000001b3b3a824 */ /* 0x000fe200078e0a92 */
[----:B------:R-:W-:Y:S01]  /*7f40*/  ISETP.GT.U32.AND P0, PT, R146, R177, PT ;  /* 0x000000b19200720c */ /* 0x000fe20003f04070 */
[----:B------:R-:W-:Y:S01]  /*7f50*/  IMAD.HI.U32 R6, R2, R181, RZ ;  /* 0x000000b502067227 */ /* 0x000fe200078e00ff */
[----:B------:R-:W-:-:S02]  /*7f60*/  ISETP.GE.AND P6, PT, R8, RZ, PT ;  /* 0x000000ff0800720c */ /* 0x000fc40003fc6270 */
[----:B------:R-:W-:Y:S01]  /*7f70*/  ISETP.GT.U32.AND P2, PT, R146, R179, PT ;  /* 0x000000b39200720c */ /* 0x000fe20003f44070 */
[----:B------:R-:W-:Y:S01]  /*7f80*/  @!P1 IMAD.IADD R178, R178, 0x1, -R146 ;  /* 0x00000001b2b29824 */ /* 0x000fe200078e0a92 */
[----:B------:R-:W-:Y:S01]  /*7f90*/  ISETP.GE.AND P3, PT, R12, RZ, PT ;  /* 0x000000ff0c00720c */ /* 0x000fe20003f66270 */
[----:B------:R-:W-:Y:S01]  /*7fa0*/  IMAD.MOV R6, RZ, RZ, -R6 ;  /* 0x000000ffff067224 */ /* 0x000fe200078e0a06 */
[----:B------:R-:W-:Y:S01]  /*7fb0*/  ISETP.GE.AND P4, PT, R13, RZ, PT ;  /* 0x000000ff0d00720c */ /* 0x000fe20003f86270 */
[----:B------:R-:W-:Y:S01]  /*7fc0*/  VIADD R8, R0, 0xaa ;  /* 0x000000aa00087836 */ /* 0x000fe20000000000 */
[C---:B------:R-:W-:Y:S01]  /*7fd0*/  ISETP.GT.U32.AND P1, PT, R146.reuse, R178, PT ;  /* 0x000000b29200720c */ /* 0x040fe20003f24070 */
[----:B------:R-:W-:Y:S01]  /*7fe0*/  IMAD R181, R146, R6, R181 ;  /* 0x0000000692b57224 */ /* 0x000fe200078e02b5 */
[C---:B------:R-:W-:Y:S01]  /*7ff0*/  IADD3 R13, R0.reuse, 0xbd, RZ ;  /* 0x000000bd000d7810 */ /* 0x040fe20007ffe0ff */
[----:B------:R-:W-:Y:S01]  /*8000*/  VIADD R12, R0, 0xb3 ;  /* 0x000000b3000c7836 */ /* 0x000fe20000000000 */
[----:B------:R-:W-:-:S02]  /*8010*/  @!P0 IADD3 R177, R177, -R146, RZ ;  /* 0x80000092b1b18210 */ /* 0x000fc40007ffe0ff */
[C---:B------:R-:W-:Y:S02]  /*8020*/  ISETP.GT.U32.AND P0, PT, R146.reuse, R180, PT ;  /* 0x000000b49200720c */ /* 0x040fe40003f04070 */
[----:B------:R-:W-:Y:S01]  /*8030*/  @!P2 IADD3 R179, R179, -R146, RZ ;  /* 0x80000092b3b3a210 */ /* 0x000fe20007ffe0ff */
[----:B------:R-:W-:Y:S01]  /*8040*/  @!P5 IMAD.MOV R177, RZ, RZ, -R177 ;  /* 0x000000ffffb1d224 */ /* 0x000fe200078e0ab1 */
[----:B------:R-:W-:Y:S02]  /*8050*/  ISETP.GT.U32.AND P2, PT, R146, R181, PT ;  /* 0x000000b59200720c */ /* 0x000fe40003f44070 */
[----:B------:R-:W-:Y:S01]  /*8060*/  IABS R7, R8 ;  /* 0x0000000800077213 */ /* 0x000fe20000000000 */
[----:B------:R-:W-:Y:S01]  /*8070*/  @!P1 IMAD.IADD R178, R178, 0x1, -R146 ;  /* 0x00000001b2b29824 */ /* 0x000fe200078e0a92 */
[----:B------:R-:W-:Y:S02]  /*8080*/  ISETP.GE.AND P1, PT, R10, RZ, PT ;  /* 0x000000ff0a00720c */ /* 0x000fe40003f26270 */
[----:B------:R-:W-:Y:S01]  /*8090*/  IADD3 R10, R0, 0xab, RZ ;  /* 0x000000ab000a7810 */ /* 0x000fe20007ffe0ff */
[----:B------:R-:W-:Y:S01]  /*80a0*/  IMAD.HI.U32 R6, R2, R7, RZ ;  /* 0x0000000702067227 */ /* 0x000fe200078e00ff */
[----:B------:R-:W-:-:S02]  /*80b0*/  @!P3 IADD3 R176, -R176, RZ, RZ ;  /* 0x000000ffb0b0b210 */ /* 0x000fc40007ffe1ff */
[----:B------:R-:W-:Y:S01]  /*80c0*/  IABS R183, R10 ;  /* 0x0000000a00b77213 */ /* 0x000fe20000000000 */
[----:B------:R-:W-:Y:S01]  /*80d0*/  IMAD.MOV R6, RZ, RZ, -R6 ;  /* 0x000000ffff067224 */ /* 0x000fe200078e0a06 */
[-C--:B------:R-:W-:Y:S01]  /*80e0*/  @!P0 IADD3 R180, R180, -R146.reuse, RZ ;  /* 0x80000092b4b48210 */ /* 0x080fe20007ffe0ff */
[----:B------:R-:W-:Y:S01]  /*80f0*/  @!P4 IMAD.MOV R178, RZ, RZ, -R178 ;  /* 0x000000ffffb2c224 */ /* 0x000fe200078e0ab2 */
[----:B------:R-:W-:Y:S01]  /*8100*/  @!P2 IADD3 R181, R181, -R146, RZ ;  /* 0x80000092b5b5a210 */ /* 0x000fe20007ffe0ff */
[----:B------:R-:W-:Y:S01]  /*8110*/  IMAD R182, R146, R6, R7 ;  /* 0x0000000692b67224 */ /* 0x000fe200078e0207 */
[----:B------:R-:W-:Y:S01]  /*8120*/  ISETP.GE.AND P3, PT, R9, RZ, PT ;  /* 0x000000ff0900720c */ /* 0x000fe20003f66270 */
[----:B------:R-:W-:Y:S01]  /*8130*/  IMAD.HI.U32 R6, R2, R183, RZ ;  /* 0x000000b702067227 */ /* 0x000fe200078e00ff */
[C---:B------:R-:W-:Y:S02]  /*8140*/  ISETP.GT.U32.AND P2, PT, R146.reuse, R181, PT ;  /* 0x000000b59200720c */ /* 0x040fe40003f44070 */
[----:B------:R-:W-:Y:S01]  /*8150*/  IABS R9, R11 ;  /* 0x0000000b00097213 */ /* 0x000fe20000000000 */
[----:B------:R-:W-:Y:S01]  /*8160*/  IMAD.MOV R6, RZ, RZ, -R6 ;  /* 0x000000ffff067224 */ /* 0x000fe200078e0a06 */
[----:B------:R-:W-:-:S02]  /*8170*/  ISETP.GT.U32.AND P0, PT, R146, R180, PT ;  /* 0x000000b49200720c */ /* 0x000fc40003f04070 */
[----:B------:R-:W-:Y:S01]  /*8180*/  ISETP.GT.U32.AND P4, PT, R146, R182, PT ;  /* 0x000000b69200720c */ /* 0x000fe20003f84070 */
[----:B------:R-:W-:Y:S01]  /*8190*/  IMAD.HI.U32 R7, R2, R9, RZ ;  /* 0x0000000902077227 */ /* 0x000fe200078e00ff */
[----:B------:R-:W-:Y:S02]  /*81a0*/  ISETP.GE.AND P5, PT, R8, RZ, PT ;  /* 0x000000ff0800720c */ /* 0x000fe40003fa6270 */
[----:B------:R-:W-:Y:S01]  /*81b0*/  IADD3 R8, R0, 0xad, RZ ;  /* 0x000000ad00087810 */ /* 0x000fe20007ffe0ff */
[C---:B------:R-:W-:Y:S01]  /*81c0*/  IMAD R183, R146.reuse, R6, R183 ;  /* 0x0000000692b77224 */ /* 0x040fe200078e02b7 */
[----:B------:R-:W-:Y:S02]  /*81d0*/  IADD3 R7, -R7, RZ, RZ ;  /* 0x000000ff07077210 */ /* 0x000fe40007ffe1ff */
[----:B------:R-:W-:Y:S02]  /*81e0*/  @!P2 IADD3 R181, R181, -R146, RZ ;  /* 0x80000092b5b5a210 */ /* 0x000fe40007ffe0ff */
[----:B------:R-:W-:Y:S01]  /*81f0*/  ISETP.GT.U32.AND P2, PT, R146, R183, PT ;  /* 0x000000b79200720c */ /* 0x000fe20003f44070 */
[----:B------:R-:W-:Y:S01]  /*8200*/  @!P0 IMAD.IADD R180, R180, 0x1, -R146 ;  /* 0x00000001b4b48824 */ /* 0x000fe200078e0a92 */
[----:B------:R-:W-:Y:S01]  /*8210*/  IABS R185, R8 ;  /* 0x0000000800b97213 */ /* 0x000fe20000000000 */
[----:B------:R-:W-:Y:S01]  /*8220*/  IMAD R184, R146, R7, R9 ;  /* 0x0000000792b87224 */ /* 0x000fe200078e0209 */
[----:B------:R-:W-:Y:S01]  /*8230*/  @!P6 IADD3 R179, -R179, RZ, RZ ;  /* 0x000000ffb3b3e210 */ /* 0x000fe20007ffe1ff */
[----:B------:R-:W-:Y:S01]  /*8240*/  @!P3 IMAD.MOV R180, RZ, RZ, -R180 ;  /* 0x000000ffffb4b224 */ /* 0x000fe200078e0ab4 */
[----:B------:R-:W-:Y:S01]  /*8250*/  ISETP.GE.AND P6, PT, R10, RZ, PT ;  /* 0x000000ff0a00720c */ /* 0x000fe20003fc6270 */
[----:B------:R-:W-:Y:S01]  /*8260*/  @!P4 IMAD.IADD R182, R182, 0x1, -R146 ;  /* 0x00000001b6b6c824 */ /* 0x000fe200078e0a92 */
[----:B------:R-:W-:Y:S01]  /*8270*/  ISETP.GT.U32.AND P3, PT, R146, R184, PT ;  /* 0x000000b89200720c */ /* 0x000fe20003f64070 */
[----:B------:R-:W-:Y:S01]  /*8280*/  IMAD.HI.U32 R6, R2, R185, RZ ;  /* 0x000000b902067227 */ /* 0x000fe200078e00ff */
[----:B------:R-:W-:-:S02]  /*8290*/  IADD3 R10, R0, 0xaf, RZ ;  /* 0x000000af000a7810 */ /* 0x000fc40007ffe0ff */
[----:B------:R-:W-:Y:S01]  /*82a0*/  ISETP.GT.U32.AND P4, PT, R146, R182, PT ;  /* 0x000000b69200720c */ /* 0x000fe20003f84070 */
[----:B------:R-:W-:Y:S01]  /*82b0*/  @!P2 IMAD.IADD R183, R183, 0x1, -R146 ;  /* 0x00000001b7b7a824 */ /* 0x000fe200078e0a92 */
[----:B------:R-:W-:Y:S01]  /*82c0*/  @!P1 IADD3 R181, -R181, RZ, RZ ;  /* 0x000000ffb5b59210 */ /* 0x000fe20007ffe1ff */
[----:B------:R-:W-:Y:S01]  /*82d0*/  VIADD R7, R0, 0xae ;  /* 0x000000ae00077836 */ /* 0x000fe20000000000 */
[----:B------:R-:W-:Y:S02]  /*82e0*/  ISETP.GE.AND P1, PT, R8, RZ, PT ;  /* 0x000000ff0800720c */ /* 0x000fe40003f26270 */
[----:B------:R-:W-:Y:S02]  /*82f0*/  ISETP.GT.U32.AND P2, PT, R146, R183, PT ;  /* 0x000000b79200720c */ /* 0x000fe40003f44070 */
[----:B------:R-:W-:Y:S02]  /*8300*/  IADD3 R8, -R6, RZ, RZ ;  /* 0x000000ff06087210 */ /* 0x000fe40007ffe1ff */
[----:B------:R-:W-:-:S02]  /*8310*/  @!P3 IADD3 R184, R184, -R146, RZ ;  /* 0x80000092b8b8b210 */ /* 0x000fc40007ffe0ff */
[----:B------:R-:W-:Y:S01]  /*8320*/  IABS R187, R10 ;  /* 0x0000000a00bb7213 */ /* 0x000fe20000000000 */
[----:B------:R-:W-:Y:S01]  /*8330*/  @!P4 IMAD.IADD R182, R182, 0x1, -R146 ;  /* 0x00000001b6b6c824 */ /* 0x000fe200078e0a92 */
[C---:B------:R-:W-:Y:S01]  /*8340*/  ISETP.GT.U32.AND P3, PT, R146.reuse, R184, PT ;  /* 0x000000b89200720c */ /* 0x040fe20003f64070 */
[----:B------:R-:W-:Y:S01]  /*8350*/  IMAD R185, R146, R8, R185 ;  /* 0x0000000892b97224 */ /* 0x000fe200078e02b9 */
[----:B------:R-:W-:Y:S01]  /*8360*/  IABS R9, R7 ;  /* 0x0000000700097213 */ /* 0x000fe20000000000 */
[----:B------:R-:W-:Y:S01]  /*8370*/  @!P5 IMAD.MOV R182, RZ, RZ, -R182 ;  /* 0x000000ffffb6d224 */ /* 0x000fe200078e0ab6 */
[----:B------:R-:W-:Y:S01]  /*8380*/  ISETP.GE.AND P4, PT, R7, RZ, PT ;  /* 0x000000ff0700720c */ /* 0x000fe20003f86270 */
[C---:B------:R-:W-:Y:S01]  /*8390*/  IMAD.HI.U32 R7, R2.reuse, R187, RZ ;  /* 0x000000bb02077227 */ /* 0x040fe200078e00ff */
[----:B------:R-:W-:Y:S02]  /*83a0*/  ISETP.GE.AND P0, PT, R11, RZ, PT ;  /* 0x000000ff0b00720c */ /* 0x000fe40003f06270 */
[----:B------:R-:W-:Y:S01]  /*83b0*/  @!P2 IADD3 R183, R183, -R146, RZ ;  /* 0x80000092b7b7a210 */ /* 0x000fe20007ffe0ff */
[----:B------:R-:W-:Y:S01]  /*83c0*/  IMAD.HI.U32 R6, R2, R9, RZ ;  /* 0x0000000902067227 */ /* 0x000fe200078e00ff */
[----:B------:R-:W-:-:S02]  /*83d0*/  ISETP.GT.U32.AND P2, PT, R146, R185, PT ;  /* 0x000000b99200720c */ /* 0x000fc40003f44070 */
[----:B------:R-:W-:Y:S01]  /*83e0*/  IADD3 R7, -R7, RZ, RZ ;  /* 0x000000ff07077210 */ /* 0x000fe20007ffe1ff */
[----:B------:R-:W-:Y:S01]  /*83f0*/  IMAD.MOV R6, RZ, RZ, -R6 ;  /* 0x000000ffff067224 */ /* 0x000fe200078e0a06 */
[----:B------:R-:W-:Y:S02]  /*8400*/  @!P3 IADD3 R184, R184, -R146, RZ ;  /* 0x80000092b8b8b210 */ /* 0x000fe40007ffe0ff */
[----:B------:R-:W-:Y:S01]  /*8410*/  IADD3 R8, R0, 0xb1, RZ ;  /* 0x000000b100087810 */ /* 0x000fe20007ffe0ff */
[C---:B------:R-:W-:Y:S01]  /*8420*/  IMAD R187, R146.reuse, R7, R187 ;  /* 0x0000000792bb7224 */ /* 0x040fe200078e02bb */
[----:B------:R-:W-:Y:S01]  /*8430*/  @!P6 IADD3 R183, -R183, RZ, RZ ;  /* 0x000000ffb7b7e210 */ /* 0x000fe20007ffe1ff */
[----:B------:R-:W-:Y:S01]  /*8440*/  @!P0 IMAD.MOV R184, RZ, RZ, -R184 ;  /* 0x000000ffffb88224 */ /* 0x000fe200078e0ab8 */
[----:B------:R-:W-:Y:S01]  /*8450*/  IABS R189, R8 ;  /* 0x0000000800bd7213 */ /* 0x000fe20000000000 */
[C---:B------:R-:W-:Y:S01]  /*8460*/  IMAD R186, R146.reuse, R6, R9 ;  /* 0x0000000692ba7224 */ /* 0x040fe200078e0209 */
[----:B------:R-:W-:Y:S01]  /*8470*/  ISETP.GT.U32.AND P0, PT, R146, R187, PT ;  /* 0x000000bb9200720c */ /* 0x000fe20003f04070 */
[----:B------:R-:W-:Y:S01]  /*8480*/  @!P2 IMAD.IADD R185, R185, 0x1, -R146 ;  /* 0x00000001b9b9a824 */ /* 0x000fe200078e0a92 */
[----:B------:R-:W-:Y:S01]  /*8490*/  IABS R191, R12 ;  /* 0x0000000c00bf7213 */ /* 0x000fe20000000000 */
[----:B------:R-:W-:Y:S01]  /*84a0*/  IMAD.HI.U32 R7, R2, R189, RZ ;  /* 0x000000bd02077227 */ /* 0x000fe200078e00ff */
[----:B------:R-:W-:-:S02]  /*84b0*/  ISETP.GT.U32.AND P6, PT, R146, R186, PT ;  /* 0x000000ba9200720c */ /* 0x000fc40003fc4070 */
[----:B------:R-:W-:Y:S01]  /*84c0*/  ISETP.GT.U32.AND P2, PT, R146, R185, PT ;  /* 0x000000b99200720c */ /* 0x000fe20003f44070 */
[----:B------:R-:W-:Y:S01]  /*84d0*/  IMAD.MOV R7, RZ, RZ, -R7 ;  /* 0x000000ffff077224 */ /* 0x000fe200078e0a07 */
[----:B------:R-:W-:Y:S01]  /*84e0*/  ISETP.GE.AND P5, PT, R10, RZ, PT ;  /* 0x000000ff0a00720c */ /* 0x000fe20003fa6270 */
[----:B------:R-:W-:Y:S01]  /*84f0*/  VIADD R6, R0, 0xb0 ;  /* 0x000000b000067836 */ /* 0x000fe20000000000 */
[----:B------:R-:W-:Y:S01]  /*8500*/  IABS R201, R13 ;  /* 0x0000000d00c97213 */ /* 0x000fe20000000000 */
[----:B------:R-:W-:Y:S02]  /*8510*/  IMAD R189, R146, R7, R189 ;  /* 0x0000000792bd7224 */ /* 0x000fe400078e02bd */
[----:B------:R-:W-:Y:S01]  /*8520*/  @!P0 IMAD.IADD R187, R187, 0x1, -R146 ;  /* 0x00000001bbbb8824 */ /* 0x000fe200078e0a92 */
[----:B------:R-:W-:Y:S01]  /*8530*/  IABS R9, R6 ;  /* 0x0000000600097213 */ /* 0x000fe20000000000 */
[----:B------:R-:W-:Y:S01]  /*8540*/  IMAD.HI.U32 R7, R2, R191, RZ ;  /* 0x000000bf02077227 */ /* 0x000fe200078e00ff */
[----:B------:R-:W-:-:S02]  /*8550*/  ISETP.GE.AND P3, PT, R6, RZ, PT ;  /* 0x000000ff0600720c */ /* 0x000fc40003f66270 */
[----:B------:R-:W-:Y:S01]  /*8560*/  ISETP.GT.U32.AND P0, PT, R146, R187, PT ;  /* 0x000000bb9200720c */ /* 0x000fe20003f04070 */
[----:B------:R-:W-:Y:S01]  /*8570*/  VIADD R10, R0, 0xb2 ;  /* 0x000000b2000a7836 */ /* 0x000fe20000000000 */
[-C--:B------:R-:W-:Y:S01]  /*8580*/  @!P2 IADD3 R185, R185, -R146.reuse, RZ ;  /* 0x80000092b9b9a210 */ /* 0x080fe20007ffe0ff */
[----:B------:R-:W-:Y:S01]  /*8590*/  IMAD.HI.U32 R6, R2, R9, RZ ;  /* 0x0000000902067227 */ /* 0x000fe200078e00ff */
[----:B------:R-:W-:Y:S02]  /*85a0*/  @!P6 IADD3 R186, R186, -R146, RZ ;  /* 0x80000092babae210 */ /* 0x000fe40007ffe0ff */
[----:B------:R-:W-:Y:S01]  /*85b0*/  IADD3 R7, -R7, RZ, RZ ;  /* 0x000000ff07077210 */ /* 0x000fe20007ffe1ff */
[----:B------:R-:W-:Y:S01]  /*85c0*/  @!P1 IMAD.MOV R185, RZ, RZ, -R185 ;  /* 0x000000ffffb99224 */ /* 0x000fe200078e0ab9 */
[C---:B------:R-:W-:Y:S02]  /*85d0*/  ISETP.GT.U32.AND P6, PT, R146.reuse, R186, PT ;  /* 0x000000ba9200720c */ /* 0x040fe40003fc4070 */
[C---:B------:R-:W-:Y:S01]  /*85e0*/  ISETP.GT.U32.AND P1, PT, R146.reuse, R189, PT ;  /* 0x000000bd9200720c */ /* 0x040fe20003f24070 */
[----:B------:R-:W-:Y:S01]  /*85f0*/  IMAD R191, R146, R7, R191 ;  /* 0x0000000792bf7224 */ /* 0x000fe200078e02bf */
[----:B------:R-:W-:Y:S01]  /*8600*/  IABS R11, R10 ;  /* 0x0000000a000b7213 */ /* 0x000fe20000000000 */
[----:B------:R-:W-:Y:S01]  /*8610*/  @!P0 IMAD.IADD R187, R187, 0x1, -R146 ;  /* 0x00000001bbbb8824 */ /* 0x000fe200078e0a92 */
[----:B------:R-:W-:Y:S01]  /*8620*/  ISETP.GE.AND P2, PT, R8, RZ, PT ;  /* 0x000000ff0800720c */ /* 0x000fe20003f46270 */
[----:B------:R-:W-:Y:S01]  /*8630*/  VIADD R8, R0, 0xb4 ;  /* 0x000000b400087836 */ /* 0x000fe20000000000 */
[----:B------:R-:W-:Y:S01]  /*8640*/  IADD3 R188, -R6, RZ, RZ ;  /* 0x000000ff06bc7210 */ /* 0x000fe20007ffe1ff */
[----:B------:R-:W-:-:S03]  /*8650*/  IMAD.HI.U32 R6, R2, R11, RZ ;  /* 0x0000000b02067227 */ /* 0x000fc600078e00ff */
[----:B------:R-:W-:Y:S01]  /*8660*/  IABS R7, R8 ;  /* 0x0000000800077213 */ /* 0x000fe20000000000 */
[----:B------:R-:W-:Y:S01]  /*8670*/  @!P5 IMAD.MOV R187, RZ, RZ, -R187 ;  /* 0x000000ffffbbd224 */ /* 0x000fe200078e0abb */
[----:B------:R-:W-:Y:S01]  /*8680*/  ISETP.GT.U32.AND P5, PT, R146, R191, PT ;  /* 0x000000bf9200720c */ /* 0x000fe20003fa4070 */
[----:B------:R-:W-:Y:S01]  /*8690*/  IMAD.MOV R6, RZ, RZ, -R6 ;  /* 0x000000ffff067224 */ /* 0x000fe200078e0a06 */
[----:B------:R-:W-:Y:S01]  /*86a0*/  @!P6 IADD3 R186, R186, -R146, RZ ;  /* 0x80000092babae210 */ /* 0x000fe20007ffe0ff */
[C---:B------:R-:W-:Y:S01]  /*86b0*/  IMAD R188, R146.reuse, R188, R9 ;  /* 0x000000bc92bc7224 */ /* 0x040fe200078e0209 */
[----:B------:R-:W-:Y:S01]  /*86c0*/  @!P1 IADD3 R189, R189, -R146, RZ ;  /* 0x80000092bdbd9210 */ /* 0x000fe20007ffe0ff */
[----:B------:R-:W-:Y:S01]  /*86d0*/  IMAD R190, R146, R6, R11 ;  /* 0x0000000692be7224 */ /* 0x000fe200078e020b */
[----:B------:R-:W-:Y:S01]  /*86e0*/  @!P4 IADD3 R186, -R186, RZ, RZ ;  /* 0x000000ffbabac210 */ /* 0x000fe20007ffe1ff */
[----:B------:R-:W-:Y:S01]  /*86f0*/  IMAD.HI.U32 R6, R2, R7, RZ ;  /* 0x0000000702067227 */ /* 0x000fe200078e00ff */
[----:B------:R-:W-:-:S02]  /*8700*/  ISETP.GE.AND P4, PT, R10, RZ, PT ;  /* 0x000000ff0a00720c */ /* 0x000fc40003f86270 */
[----:B------:R-:W-:Y:S01]  /*8710*/  ISETP.GT.U32.AND P1, PT, R146, R189, PT ;  /* 0x000000bd9200720c */ /* 0x000fe20003f24070 */
[----:B------:R-:W-:Y:S01]  /*8720*/  VIADD R10, R0, 0xb5 ;  /* 0x000000b5000a7836 */ /* 0x000fe20000000000 */
[C---:B------:R-:W-:Y:S02]  /*8730*/  ISETP.GT.U32.AND P0, PT, R146.reuse, R190, PT ;  /* 0x000000be9200720c */ /* 0x040fe40003f04070 */
[----:B------:R-:W-:Y:S02]  /*8740*/  ISETP.GT.U32.AND P6, PT, R146, R188, PT ;  /* 0x000000bc9200720c */ /* 0x000fe40003fc4070 */
[----:B------:R-:W-:Y:S02]  /*8750*/  IADD3 R6, -R6, RZ, RZ ;  /* 0x000000ff06067210 */ /* 0x000fe40007ffe1ff */
[----:B------:R-:W-:Y:S02]  /*8760*/  IABS R193, R10 ;  /* 0x0000000a00c17213 */ /* 0x000fe40000000000 */
[----:B------:R-:W-:Y:S01]  /*8770*/  @!P5 IADD3 R191, R191, -R146, RZ ;  /* 0x80000092bfbfd210 */ /* 0x000fe20007ffe0ff */
[----:B------:R-:W-:Y:S01]  /*8780*/  IMAD R192, R146, R6, R7 ;  /* 0x0000000692c07224 */ /* 0x000fe200078e0207 */
[----:B------:R-:W-:Y:S01]  /*8790*/  IADD3 R11, R0, 0xb6, RZ ;  /* 0x000000b6000b7810 */ /* 0x000fe20007ffe0ff */
[----:B------:R-:W-:Y:S01]  /*87a0*/  IMAD.HI.U32 R6, R2, R193, RZ ;  /* 0x000000c102067227 */ /* 0x000fe200078e00ff */
[----:B------:R-:W-:-:S02]  /*87b0*/  ISETP.GT.U32.AND P5, PT, R146, R191, PT ;  /* 0x000000bf9200720c */ /* 0x000fc40003fa4070 */
[----:B------:R-:W-:Y:S01]  /*87c0*/  @!P0 IADD3 R190, R190, -R146, RZ ;  /* 0x80000092bebe8210 */ /* 0x000fe20007ffe0ff */
[----:B------:R-:W-:Y:S01]  /*87d0*/  @!P1 IMAD.IADD R189, R189, 0x1, -R146 ;  /* 0x00000001bdbd9824 */ /* 0x000fe200078e0a92 */
[----:B------:R-:W-:Y:S01]  /*87e0*/  ISETP.GT.U32.AND P1, PT, R146, R192, PT ;  /* 0x000000c09200720c */ /* 0x000fe20003f24070 */
[----:B------:R-:W-:Y:S01]  /*87f0*/  IMAD.MOV R6, RZ, RZ, -R6 ;  /* 0x000000ffff067224 */ /* 0x000fe200078e0a06 */
[----:B------:R-:W-:Y:S02]  /*8800*/  @!P6 IADD3 R188, R188, -R146, RZ ;  /* 0x80000092bcbce210 */ /* 0x000fe40007ffe0ff */
[C---:B------:R-:W-:Y:S01]  /*8810*/  ISETP.GT.U32.AND P0, PT, R146.reuse, R190, PT ;  /* 0x000000be9200720c */ /* 0x040fe20003f04070 */
[C---:B------:R-:W-:Y:S01]  /*8820*/  IMAD R193, R146.reuse, R6, R193 ;  /* 0x0000000692c17224 */ /* 0x040fe200078e02c1 */
[----:B------:R-:W-:Y:S01]  /*8830*/  ISETP.GT.U32.AND P6, PT, R146, R188, PT ;  /* 0x000000bc9200720c */ /* 0x000fe20003fc4070 */
[----:B------:R-:W-:Y:S01]  /*8840*/  VIADD R6, R0, 0xb7 ;  /* 0x000000b700067836 */ /* 0x000fe20000000000 */
[----:B------:R-:W-:-:S02]  /*8850*/  IABS R9, R11 ;  /* 0x0000000b00097213 */ /* 0x000fc40000000000 */
[-C--:B------:R-:W-:Y:S02]  /*8860*/  @!P5 IADD3 R191, R191, -R146.reuse, RZ ;  /* 0x80000092bfbfd210 */ /* 0x080fe40007ffe0ff */
[----:B------:R-:W-:Y:S01]  /*8870*/  ISETP.GT.U32.AND P5, PT, R146, R193, PT ;  /* 0x000000c19200720c */ /* 0x000fe20003fa4070 */
[----:B------:R-:W-:Y:S01]  /*8880*/  IMAD.HI.U32 R7, R2, R9, RZ ;  /* 0x0000000902077227 */ /* 0x000fe200078e00ff */
[----:B------:R-:W-:Y:S02]  /*8890*/  @!P1 IADD3 R192, R192, -R146, RZ ;  /* 0x80000092c0c09210 */ /* 0x000fe40007ffe0ff */
[----:B------:R-:W-:Y:S01]  /*88a0*/  IABS R195, R6 ;  /* 0x0000000600c37213 */ /* 0x000fe20000000000 */
[--C-:B------:R-:W-:Y:S01]  /*88b0*/  @!P0 IMAD.IADD R190, R190, 0x1, -R146.reuse ;  /* 0x00000001bebe8824 */ /* 0x100fe200078e0a92 */
[----:B------:R-:W-:Y:S01]  /*88c0*/  ISETP.GT.U32.AND P1, PT, R146, R192, PT ;  /* 0x000000c09200720c */ /* 0x000fe20003f24070 */
[----:B------:R-:W-:Y:S01]  /*88d0*/  @!P6 IMAD.IADD R188, R188, 0x1, -R146 ;  /* 0x00000001bcbce824 */ /* 0x000fe200078e0a92 */
[----:B------:R-:W-:-:S02]  /*88e0*/  IADD3 R7, -R7, RZ, RZ ;  /* 0x000000ff07077210 */ /* 0x000fc40007ffe1ff */
[----:B------:R-:W-:Y:S01]  /*88f0*/  ISETP.GE.AND P6, PT, R12, RZ, PT ;  /* 0x000000ff0c00720c */ /* 0x000fe20003fc6270 */
[----:B------:R-:W-:Y:S01]  /*8900*/  @!P3 IMAD.MOV R188, RZ, RZ, -R188 ;  /* 0x000000ffffbcb224 */ /* 0x000fe200078e0abc */
[----:B------:R-:W-:Y:S01]  /*8910*/  @!P4 IADD3 R190, -R190, RZ, RZ ;  /* 0x000000ffbebec210 */ /* 0x000fe20007ffe1ff */
[----:B------:R-:W-:Y:S01]  /*8920*/  IMAD R194, R146, R7, R9 ;  /* 0x0000000792c27224 */ /* 0x000fe200078e0209 */
[-C--:B------:R-:W-:Y:S01]  /*8930*/  @!P5 IADD3 R193, R193, -R146.reuse, RZ ;  /* 0x80000092c1c1d210 */ /* 0x080fe20007ffe0ff */
[----:B------:R-:W-:Y:S01]  /*8940*/  VIADD R7, R0, 0xb8 ;  /* 0x000000b800077836 */ /* 0x000fe20000000000 */
[----:B------:R-:W-:Y:S01]  /*8950*/  ISETP.GE.AND P4, PT, R6, RZ, PT ;  /* 0x000000ff0600720c */ /* 0x000fe20003f86270 */
[----:B------:R-:W-:Y:S01]  /*8960*/  IMAD.HI.U32 R6, R2, R195, RZ ;  /* 0x000000c302067227 */ /* 0x000fe200078e00ff */
[----:B------:R-:W-:Y:S02]  /*8970*/  ISETP.GT.U32.AND P5, PT, R146, R193, PT ;  /* 0x000000c19200720c */ /* 0x000fe40003fa4070 */
[----:B------:R-:W-:Y:S01]  /*8980*/  @!P1 IADD3 R192, R192, -R146, RZ ;  /* 0x80000092c0c09210 */ /* 0x000fe20007ffe0ff */
[----:B------:R-:W-:Y:S01]  /*8990*/  VIADD R12, R0, 0xbc ;  /* 0x000000bc000c7836 */ /* 0x000fe20000000000 */
[----:B------:R-:W-:Y:S01]  /*89a0*/  IABS R9, R7 ;  /* 0x0000000700097213 */ /* 0x000fe20000000000 */
[----:B------:R-:W-:Y:S01]  /*89b0*/  @!P6 IMAD.MOV R191, RZ, RZ, -R191 ;  /* 0x000000ffffbfe224 */ /* 0x000fe200078e0abf */
[----:B------:R-:W-:-:S02]  /*89c0*/  ISETP.GT.U32.AND P1, PT, R146, R194, PT ;  /* 0x000000c29200720c */ /* 0x000fc40003f24070 */
[----:B------:R-:W-:Y:S02]  /*89d0*/  IADD3 R6, -R6, RZ, RZ ;  /* 0x000000ff06067210 */ /* 0x000fe40007ffe1ff */
[----:B------:R-:W-:Y:S01]  /*89e0*/  ISETP.GE.AND P3, PT, R8, RZ, PT ;  /* 0x000000ff0800720c */ /* 0x000fe20003f66270 */
[----:B------:R-:W-:Y:S01]  /*89f0*/  VIADD R8, R0, 0xb9 ;  /* 0x000000b900087836 */ /* 0x000fe20000000000 */
[----:B------:R-:W-:Y:S01]  /*8a00*/  ISETP.GE.AND P6, PT, R7, RZ, PT ;  /* 0x000000ff0700720c */ /* 0x000fe20003fc6270 */
[----:B------:R-:W-:Y:S01]  /*8a10*/  IMAD.HI.U32 R7, R2, R9, RZ ;  /* 0x0000000902077227 */ /* 0x000fe200078e00ff */
[----:B------:R-:W-:Y:S02]  /*8a20*/  @!P2 IADD3 R189, -R189, RZ, RZ ;  /* 0x000000ffbdbda210 */ /* 0x000fe40007ffe1ff */
[----:B------:R-:W-:Y:S01]  /*8a30*/  IABS R197, R8 ;  /* 0x0000000800c57213 */ /* 0x000fe20000000000 */
[----:B------:R-:W-:Y:S01]  /*8a40*/  IMAD R195, R146, R6, R195 ;  /* 0x0000000692c37224 */ /* 0x000fe200078e02c3 */
[----:B------:R-:W-:Y:S01]  /*8a50*/  ISETP.GE.AND P2, PT, R10, RZ, PT ;  /* 0x000000ff0a00720c */ /* 0x000fe20003f46270 */
[----:B------:R-:W-:Y:S01]  /*8a60*/  IMAD.MOV R7, RZ, RZ, -R7 ;  /* 0x000000ffff077224 */ /* 0x000fe200078e0a07 */
[----:B------:R-:W-:Y:S01]  /*8a70*/  @!P1 IADD3 R194, R194, -R146, RZ ;  /* 0x80000092c2c29210 */ /* 0x000fe20007ffe0ff */
[----:B------:R-:W-:Y:S01]  /*8a80*/  @!P5 IMAD.IADD R193, R193, 0x1, -R146 ;  /* 0x00000001c1c1d824 */ /* 0x000fe200078e0a92 */
[C---:B------:R-:W-:Y:S01]  /*8a90*/  ISETP.GT.U32.AND P5, PT, R146.reuse, R195, PT ;  /* 0x000000c39200720c */ /* 0x040fe20003fa4070 */
[C---:B------:R-:W-:Y:S01]  /*8aa0*/  IMAD R196, R146.reuse, R7, R9 ;  /* 0x0000000792c47224 */ /* 0x040fe200078e0209 */
[----:B------:R-:W-:Y:S01]  /*8ab0*/  ISETP.GT.U32.AND P1, PT, R146, R194, PT ;  /* 0x000000c29200720c */ /* 0x000fe20003f24070 */
[----:B------:R-:W-:Y:S01]  /*8ac0*/  VIADD R10, R0, 0xba ;  /* 0x000000ba000a7836 */ /* 0x000fe20000000000 */
[----:B------:R-:W-:Y:S01]  /*8ad0*/  @!P3 IADD3 R192, -R192, RZ, RZ ;  /* 0x000000ffc0c0b210 */ /* 0x000fe20007ffe1ff */
[----:B------:R-:W-:Y:S01]  /*8ae0*/  IMAD.HI.U32 R6, R2, R197, RZ ;  /* 0x000000c502067227 */ /* 0x000fe200078e00ff */
[----:B------:R-:W-:-:S02]  /*8af0*/  ISETP.GT.U32.AND P3, PT, R146, R196, PT ;  /* 0x000000c49200720c */ /* 0x000fc40003f64070 */
[----:B------:R-:W-:Y:S01]  /*8b00*/  ISETP.GE.AND P0, PT, R11, RZ, PT ;  /* 0x000000ff0b00720c */ /* 0x000fe20003f06270 */
[----:B------:R-:W-:Y:S01]  /*8b10*/  @!P2 IMAD.MOV R193, RZ, RZ, -R193 ;  /* 0x000000ffffc1a224 */ /* 0x000fe200078e0ac1 */
[----:B------:R-:W-:Y:S02]  /*8b20*/  IABS R11, R10 ;  /* 0x0000000a000b7213 */ /* 0x000fe40000000000 */
[----:B------:R-:W-:Y:S02]  /*8b30*/  IADD3 R6, -R6, RZ, RZ ;  /* 0x000000ff06067210 */ /* 0x000fe40007ffe1ff */
[-C--:B------:R-:W-:Y:S01]  /*8b40*/  @!P5 IADD3 R195, R195, -R146.reuse, RZ ;  /* 0x80000092c3c3d210 */ /* 0x080fe20007ffe0ff */
[----:B------:R-:W-:Y:S01]  /*8b50*/  IMAD.HI.U32 R7, R2, R11, RZ ;  /* 0x0000000b02077227 */ /* 0x000fe200078e00ff */
[----:B------:R-:W-:Y:S02]  /*8b60*/  @!P1 IADD3 R194, R194, -R146, RZ ;  /* 0x80000092c2c29210 */ /* 0x000fe40007ffe0ff */
[----:B------:R-:W-:Y:S01]  /*8b70*/  ISETP.GT.U32.AND P5, PT, R146, R195, PT ;  /* 0x000000c39200720c */ /* 0x000fe20003fa4070 */
[----:B------:R-:W-:Y:S01]  /*8b80*/  @!P3 IMAD.IADD R196, R196, 0x1, -R146 ;  /* 0x00000001c4c4b824 */ /* 0x000fe200078e0a92 */
[----:B------:R-:W-:Y:S01]  /*8b90*/  ISETP.GE.AND P1, PT, R10, RZ, PT ;  /* 0x000000ff0a00720c */ /* 0x000fe20003f26270 */
[----:B------:R-:W-:Y:S01]  /*8ba0*/  VIADD R10, R0, 0xbb ;  /* 0x000000bb000a7836 */ /* 0x000fe20000000000 */
[----:B------:R-:W-:Y:S01]  /*8bb0*/  ISETP.GE.AND P2, PT, R8, RZ, PT ;  /* 0x000000ff0800720c */ /* 0x000fe20003f46270 */
[C---:B------:R-:W-:Y:S01]  /*8bc0*/  IMAD R197, R146.reuse, R6, R197 ;  /* 0x0000000692c57224 */ /* 0x040fe200078e02c5 */
[----:B------:R-:W-:Y:S01]  /*8bd0*/  ISETP.GT.U32.AND P3, PT, R146, R196, PT ;  /* 0x000000c49200720c */ /* 0x000fe20003f64070 */
[----:B------:R-:W-:Y:S01]  /*8be0*/  IMAD.MOV R7, RZ, RZ, -R7 ;  /* 0x000000ffff077224 */ /* 0x000fe200078e0a07 */
[----:B------:R-:W-:-:S02]  /*8bf0*/  IABS R199, R10 ;  /* 0x0000000a00c77213 */ /* 0x000fc40000000000 */
[----:B------:R-:W-:Y:S01]  /*8c00*/  IABS R9, R12 ;  /* 0x0000000c00097213 */ /* 0x000fe20000000000 */
[----:B------:R-:W-:Y:S01]  /*8c10*/  IMAD R198, R146, R7, R11 ;  /* 0x0000000792c67224 */ /* 0x000fe200078e020b */
[----:B------:R-:W-:Y:S01]  /*8c20*/  IABS R11, R14 ;  /* 0x0000000e000b7213 */ /* 0x000fe20000000000 */
[----:B------:R-:W-:Y:S01]  /*8c30*/  IMAD.HI.U32 R6, R2, R199, RZ ;  /* 0x000000c702067227 */ /* 0x000fe200078e00ff */
[-C--:B------:R-:W-:Y:S02]  /*8c40*/  @!P5 IADD3 R195, R195, -R146.reuse, RZ ;  /* 0x80000092c3c3d210 */ /* 0x080fe40007ffe0ff */
[----:B------:R-:W-:Y:S01]  /*8c50*/  ISETP.GT.U32.AND P5, PT, R146, R197, PT ;  /* 0x000000c59200720c */ /* 0x000fe20003fa4070 */
[----:B------:R-:W-:Y:S01]  /*8c60*/  IMAD.MOV R8, RZ, RZ, -R6 ;  /* 0x000000ffff087224 */ /* 0x000fe200078e0a06 */
[----:B------:R-:W-:Y:S01]  /*8c70*/  @!P4 IADD3 R195, -R195, RZ, RZ ;  /* 0x000000ffc3c3c210 */ /* 0x000fe20007ffe1ff */
[----:B------:R-:W-:Y:S01]  /*8c80*/  IMAD.HI.U32 R6, R2, R9, RZ ;  /* 0x0000000902067227 */ /* 0x000fe200078e00ff */
[----:B------:R-:W-:-:S02]  /*8c90*/  @!P3 IADD3 R196, R196, -R146, RZ ;  /* 0x80000092c4c4b210 */ /* 0x000fc40007ffe0ff */
[C---:B------:R-:W-:Y:S01]  /*8ca0*/  ISETP.GT.U32.AND P3, PT, R146.reuse, R198, PT ;  /* 0x000000c69200720c */ /* 0x040fe20003f64070 */
[----:B------:R-:W-:Y:S01]  /*8cb0*/  IMAD R199, R146, R8, R199 ;  /* 0x0000000892c77224 */ /* 0x000fe200078e02c7 */
[----:B------:R-:W-:Y:S01]  /*8cc0*/  @!P0 IADD3 R194, -R194, RZ, RZ ;  /* 0x000000ffc2c28210 */ /* 0x000fe20007ffe1ff */
[----:B------:R-:W-:Y:S02]  /*8cd0*/  IMAD.MOV R200, RZ, RZ, -R6 ;  /* 0x000000ffffc87224 */ /* 0x000fe400078e0a06 */
[----:B------:R-:W-:-:S04]  /*8ce0*/  IMAD.HI.U32 R7, R2, R201, RZ ;  /* 0x000000c902077227 */ /* 0x000fc800078e00ff */
[----:B------:R-:W-:Y:S01]  /*8cf0*/  @!P5 IMAD.IADD R197, R197, 0x1, -R146 ;  /* 0x00000001c5c5d824 */ /* 0x000fe200078e0a92 */
[C---:B------:R-:W-:Y:S01]  /*8d00*/  ISETP.GT.U32.AND P5, PT, R146.reuse, R199, PT ;  /* 0x000000c79200720c */ /* 0x040fe20003fa4070 */
[----:B------:R-:W-:Y:S01]  /*8d10*/  IMAD R200, R146, R200, R9 ;  /* 0x000000c892c87224 */ /* 0x000fe200078e0209 */
[----:B------:R-:W-:Y:S01]  /*8d20*/  IADD3 R7, -R7, RZ, RZ ;  /* 0x000000ff07077210 */ /* 0x000fe20007ffe1ff */
[----:B------:R-:W-:Y:S01]  /*8d30*/  IMAD.HI.U32 R8, R2, R11, RZ ;  /* 0x0000000b02087227 */ /* 0x000fe200078e00ff */
[----:B------:R-:W-:Y:S02]  /*8d40*/  @!P3 IADD3 R198, R198, -R146, RZ ;  /* 0x80000092c6c6b210 */ /* 0x000fe40007ffe0ff */
[----:B------:R-:W-:Y:S01]  /*8d50*/  ISETP.GT.U32.AND P3, PT, R146, R200, PT ;  /* 0x000000c89200720c */ /* 0x000fe20003f64070 */
[----:B------:R-:W-:Y:S01]  /*8d60*/  IMAD.HI.U32 R6, R2, R203, RZ ;  /* 0x000000cb02067227 */ /* 0x000fe200078e00ff */
[----:B------:R-:W-:Y:S02]  /*8d70*/  IADD3 R8, -R8, RZ, RZ ;  /* 0x000000ff08087210 */ /* 0x000fe40007ffe1ff */
[C---:B------:R-:W-:Y:S01]  /*8d80*/  ISETP.GT.U32.AND P0, PT, R146.reuse, R198, PT ;  /* 0x000000c69200720c */ /* 0x040fe20003f04070 */
[----:B------:R-:W-:-:S02]  /*8d90*/  IMAD R201, R146, R7, R201 ;  /* 0x0000000792c97224 */ /* 0x000fc400078e02c9 */
[----:B------:R-:W-:Y:S01]  /*8da0*/  @!P5 IMAD.IADD R199, R199, 0x1, -R146 ;  /* 0x00000001c7c7d824 */ /* 0x000fe200078e0a92 */
[C---:B------:R-:W-:Y:S01]  /*8db0*/  ISETP.GT.U32.AND P5, PT, R146.reuse, R197, PT ;  /* 0x000000c59200720c */ /* 0x040fe20003fa4070 */
[----:B------:R-:W-:Y:S02]  /*8dc0*/  IMAD.MOV R6, RZ, RZ, -R6 ;  /* 0x000000ffff067224 */ /* 0x000fe400078e0a06 */
[----:B------:R-:W-:Y:S01]  /*8dd0*/  @!P6 IMAD.MOV R196, RZ, RZ, -R196 ;  /* 0x000000ffffc4e224 */ /* 0x000fe200078e0ac4 */
[----:B------:R-:W-:Y:S01]  /*8de0*/  ISETP.GT.U32.AND P4, PT, R146, R199, PT ;  /* 0x000000c79200720c */ /* 0x000fe20003f84070 */
[--C-:B------:R-:W-:Y:S01]  /*8df0*/  @!P3 IMAD.IADD R200, R200, 0x1, -R146.reuse ;  /* 0x00000001c8c8b824 */ /* 0x100fe200078e0a92 */
[C---:B------:R-:W-:Y:S01]  /*8e00*/  ISETP.GT.U32.AND P6, PT, R146.reuse, R201, PT ;  /* 0x000000c99200720c */ /* 0x040fe20003fc4070 */
[C---:B------:R-:W-:Y:S02]  /*8e10*/  IMAD R203, R146.reuse, R6, R203 ;  /* 0x0000000692cb7224 */ /* 0x040fe400078e02cb */
[C---:B------:R-:W-:Y:S01]  /*8e20*/  IMAD R202, R146.reuse, R8, R11 ;  /* 0x0000000892ca7224 */ /* 0x040fe200078e020b */
[----:B------:R-:W-:Y:S01]  /*8e30*/  ISETP.GT.U32.AND P3, PT, R146, R200, PT ;  /* 0x000000c89200720c */ /* 0x000fe20003f64070 */
[C---:B------:R-:W-:Y:S01]  /*8e40*/  VIADD R8, R0.reuse, 0xc0 ;  /* 0x000000c000087836 */ /* 0x040fe20000000000 */
[----:B------:R-:W-:Y:S01]  /*8e50*/  IADD3 R11, R0, 0xc1, RZ ;  /* 0x000000c1000b7810 */ /* 0x000fe20007ffe0ff */
[----:B------:R-:W-:Y:S01]  /*8e60*/  @!P0 IMAD.IADD R198, R198, 0x1, -R146 ;  /* 0x00000001c6c68824 */ /* 0x000fe200078e0a92 */
[----:B------:R-:W-:-:S02]  /*8e70*/  @!P5 IADD3 R197, R197, -R146, RZ ;  /* 0x80000092c5c5d210 */ /* 0x000fc40007ffe0ff */
[----:B------:R-:W-:Y:S01]  /*8e80*/  IABS R205, R11 ;  /* 0x0000000b00cd7213 */ /* 0x000fe20000000000 */
[----:B------:R-:W-:Y:S01]  /*8e90*/  @!P1 IMAD.MOV R198, RZ, RZ, -R198 ;  /* 0x000000ffffc69224 */ /* 0x000fe200078e0ac6 */
[----:B------:R-:W-:Y:S02]  /*8ea0*/  @!P4 IADD3 R199, R199, -R146, RZ ;  /* 0x80000092c7c7c210 */ /* 0x000fe40007ffe0ff */
[----:B------:R-:W-:Y:S01]  /*8eb0*/  ISETP.GT.U32.AND P4, PT, R146, R203, PT ;  /* 0x000000cb9200720c */ /* 0x000fe20003f84070 */
[----:B------:R-:W-:Y:S01]  /*8ec0*/  IMAD.HI.U32 R7, R2, R205, RZ ;  /* 0x000000cd02077227 */ /* 0x000fe200078e00ff */
[----:B------:R-:W-:Y:S02]  /*8ed0*/  IABS R9, R8 ;  /* 0x0000000800097213 */ /* 0x000fe40000000000 */
[----:B------:R-:W-:Y:S01]  /*8ee0*/  @!P6 IADD3 R201, R201, -R146, RZ ;  /* 0x80000092c9c9e210 */ /* 0x000fe20007ffe0ff */
[----:B------:R-:W-:Y:S01]  /*8ef0*/  @!P3 IMAD.IADD R200, R200, 0x1, -R146 ;  /* 0x00000001c8c8b824 */ /* 0x000fe200078e0a92 */
[----:B------:R-:W-:Y:S01]  /*8f00*/  ISETP.GE.AND P0, PT, R10, RZ, PT ;  /* 0x000000ff0a00720c */ /* 0x000fe20003f06270 */
[----:B------:R-:W-:Y:S01]  /*8f10*/  IMAD.HI.U32 R6, R2, R9, RZ ;  /* 0x0000000902067227 */ /* 0x000fe200078e00ff */
[----:B------:R-:W-:-:S02]  /*8f20*/  ISETP.GE.AND P3, PT, R12, RZ, PT ;  /* 0x000000ff0c00720c */ /* 0x000fc40003f66270 */
[----:B------:R-:W-:Y:S01]  /*8f30*/  @!P2 IADD3 R197, -R197, RZ, RZ ;  /* 0x000000ffc5c5a210 */ /* 0x000fe20007ffe1ff */
[----:B------:R-:W-:Y:S01]  /*8f40*/  IMAD.MOV R7, RZ, RZ, -R7 ;  /* 0x000000ffff077224 */ /* 0x000fe200078e0a07 */
[----:B------:R-:W-:Y:S01]  /*8f50*/  ISETP.GT.U32.AND P2, PT, R146, R201, PT ;  /* 0x000000c99200720c */ /* 0x000fe20003f44070 */
[----:B------:R-:W-:Y:S01]  /*8f60*/  @!P4 IMAD.IADD R203, R203, 0x1, -R146 ;  /* 0x00000001cbcbc824 */ /* 0x000fe200078e0a92 */
[----:B------:R-:W-:Y:S01]  /*8f70*/  IADD3 R6, -R6, RZ, RZ ;  /* 0x000000ff06067210 */ /* 0x000fe20007ffe1ff */
[----:B------:R-:W-:Y:S01]  /*8f80*/  IMAD R205, R146, R7, R205 ;  /* 0x0000000792cd7224 */ /* 0x000fe200078e02cd */
[----:B------:R-:W-:Y:S02]  /*8f90*/  IADD3 R7, R0, 0xc2, RZ ;  /* 0x000000c200077810 */ /* 0x000fe40007ffe0ff */
[C---:B------:R-:W-:Y:S01]  /*8fa0*/  ISETP.GT.U32.AND P5, PT, R146.reuse, R202, PT ;  /* 0x000000ca9200720c */ /* 0x040fe20003fa4070 */
[C---:B------:R-:W-:Y:S01]  /*8fb0*/  IMAD R204, R146.reuse, R6, R9 ;  /* 0x0000000692cc7224 */ /* 0x040fe200078e0209 */
[----:B------:R-:W-:Y:S01]  /*8fc0*/  ISETP.GT.U32.AND P4, PT, R146, R203, PT ;  /* 0x000000cb9200720c */ /* 0x000fe20003f84070 */
[----:B------:R-:W-:Y:S01]  /*8fd0*/  @!P0 IMAD.MOV R199, RZ, RZ, -R199 ;  /* 0x000000ffffc78224 */ /* 0x000fe200078e0ac7 */
[----:B------:R-:W-:-:S02]  /*8fe0*/  IABS R9, R7 ;  /* 0x0000000700097213 */ /* 0x000fc40000000000 */
[----:B------:R-:W-:Y:S01]  /*8ff0*/  @!P3 IADD3 R200, -R200, RZ, RZ ;  /* 0x000000ffc8c8b210 */ /* 0x000fe20007ffe1ff */
[----:B------:R-:W-:Y:S01]  /*9000*/  @!P2 IMAD.IADD R201, R201, 0x1, -R146 ;  /* 0x00000001c9c9a824 */ /* 0x000fe200078e0a92 */
[----:B------:R-:W-:Y:S01]  /*9010*/  ISETP.GT.U32.AND P0, PT, R146, R204, PT ;  /* 0x000000cc9200720c */ /* 0x000fe20003f04070 */
[----:B------:R-:W-:Y:S01]  /*9020*/  IMAD.HI.U32 R6, R2, R9, RZ ;  /* 0x0000000902067227 */ /* 0x000fe200078e00ff */
[----:B------:R-:W-:Y:S02]  /*9030*/  ISETP.GE.AND P3, PT, R15, RZ, PT ;  /* 0x000000ff0f00720c */ /* 0x000fe40003f66270 */
[----:B------:R-:W-:Y:S01]  /*9040*/  ISETP.GT.U32.AND P2, PT, R146, R205, PT ;  /* 0x000000cd9200720c */ /* 0x000fe20003f44070 */
[----:B------:R-:W-:Y:S01]  /*9050*/  IMAD.MOV R6, RZ, RZ, -R6 ;  /* 0x000000ffff067224 */ /* 0x000fe200078e0a06 */
[----:B------:R-:W-:Y:S01]  /*9060*/  IADD3 R10, R0, 0xc3, RZ ;  /* 0x000000c3000a7810 */ /* 0x000fe20007ffe0ff */
[--C-:B------:R-:W-:Y:S01]  /*9070*/  @!P5 IMAD.IADD R202, R202, 0x1, -R146.reuse ;  /* 0x00000001cacad824 */ /* 0x100fe200078e0a92 */
[----:B------:R-:W-:Y:S01]  /*9080*/  ISETP.GE.AND P5, PT, R14, RZ, PT ;  /* 0x000000ff0e00720c */ /* 0x000fe20003fa6270 */
[----:B------:R-:W-:Y:S01]  /*9090*/  @!P4 IMAD.IADD R203, R203, 0x1, -R146 ;  /* 0x00000001cbcbc824 */ /* 0x000fe200078e0a92 */
[----:B------:R-:W-:Y:S01]  /*90a0*/  IABS R207, R10 ;  /* 0x0000000a00cf7213 */ /* 0x000fe20000000000 */
[C---:B------:R-:W-:Y:S01]  /*90b0*/  IMAD R206, R146.reuse, R6, R9 ;  /* 0x0000000692ce7224 */ /* 0x040fe200078e0209 */
[----:B------:R-:W-:-:S02]  /*90c0*/  ISETP.GT.U32.AND P1, PT, R146, R202, PT ;  /* 0x000000ca9200720c */ /* 0x000fc40003f24070 */
[----:B------:R-:W-:Y:S02]  /*90d0*/  @!P0 IADD3 R204, R204, -R146, RZ ;  /* 0x80000092cccc8210 */ /* 0x000fe40007ffe0ff */
[----:B------:R-:W-:Y:S02]  /*90e0*/  @!P3 IADD3 R203, -R203, RZ, RZ ;  /* 0x000000ffcbcbb210 */ /* 0x000fe40007ffe1ff */
[C---:B------:R-:W-:Y:S02]  /*90f0*/  ISETP.GT.U32.AND P3, PT, R146.reuse, R206, PT ;  /* 0x000000ce9200720c */ /* 0x040fe40003f64070 */
[----:B------:R-:W-:Y:S02]  /*9100*/  @!P2 IADD3 R205, R205, -R146, RZ ;  /* 0x80000092cdcda210 */ /* 0x000fe40007ffe0ff */
[----:B------:R-:W-:Y:S02]  /*9110*/  ISETP.GT.U32.AND P2, PT, R146, R204, PT ;  /* 0x000000cc9200720c */ /* 0x000fe40003f44070 */
[----:B------:R-:W-:Y:S01]  /*9120*/  ISETP.GE.AND P0, PT, R7, RZ, PT ;  /* 0x000000ff0700720c */ /* 0x000fe20003f06270 */
[----:B------:R-:W-:Y:S01]  /*9130*/  IMAD.HI.U32 R7, R2, R207, RZ ;  /* 0x000000cf02077227 */ /* 0x000fe200078e00ff */
[----:B------:R-:W-:-:S02]  /*9140*/  IADD3 R6, R0, 0xc4, RZ ;  /* 0x000000c400067810 */ /* 0x000fc40007ffe0ff */
[----:B------:R-:W-:Y:S02]  /*9150*/  ISETP.GE.AND P6, PT, R13, RZ, PT ;  /* 0x000000ff0d00720c */ /* 0x000fe40003fc6270 */
[----:B------:R-:W-:Y:S02]  /*9160*/  @!P1 IADD3 R202, R202, -R146, RZ ;  /* 0x80000092caca9210 */ /* 0x000fe40007ffe0ff */
[----:B------:R-:W-:Y:S02]  /*9170*/  IADD3 R7, -R7, RZ, RZ ;  /* 0x000000ff07077210 */ /* 0x000fe40007ffe1ff */
[----:B------:R-:W-:Y:S01]  /*9180*/  ISETP.GE.AND P1, PT, R8, RZ, PT ;  /* 0x000000ff0800720c */ /* 0x000fe20003f26270 */
[----:B------:R-:W-:Y:S01]  /*9190*/  @!P5 IMAD.MOV R202, RZ, RZ, -R202 ;  /* 0x000000ffffcad224 */ /* 0x000fe200078e0aca */
[----:B------:R-:W-:Y:S01]  /*91a0*/  IABS R9, R6 ;  /* 0x0000000600097213 */ /* 0x000fe20000000000 */
[----:B------:R-:W-:Y:S01]  /*91b0*/  IMAD R207, R146, R7, R207 ;  /* 0x0000000792cf7224 */ /* 0x000fe200078e02cf */
[-C--:B------:R-:W-:Y:S01]  /*91c0*/  @!P3 IADD3 R206, R206, -R146.reuse, RZ ;  /* 0x80000092ceceb210 */ /* 0x080fe20007ffe0ff */
[----:B------:R-:W-:Y:S01]  /*91d0*/  VIADD R7, R0, 0xc5 ;  /* 0x000000c500077836 */ /* 0x000fe20000000000 */
[----:B------:R-:W-:Y:S01]  /*91e0*/  @!P2 IADD3 R204, R204, -R146, RZ ;  /* 0x80000092cccca210 */ /* 0x000fe20007ffe0ff */
[----:B------:R-:W-:Y:S01]  /*91f0*/  @!P6 IMAD.MOV R201, RZ, RZ, -R201 ;  /* 0x000000ffffc9e224 */ /* 0x000fe200078e0ac9 */
[----:B------:R-:W-:Y:S01]  /*9200*/  ISETP.GE.AND P2, PT, R6, RZ, PT ;  /* 0x000000ff0600720c */ /* 0x000fe20003f46270 */
[----:B------:R-:W-:Y:S01]  /*9210*/  IMAD.HI.U32 R6, R2, R9, RZ ;  /* 0x0000000902067227 */ /* 0x000fe200078e00ff */
[----:B------:R-:W-:-:S02]  /*9220*/  ISETP.GT.U32.AND P3, PT, R146, R206, PT ;  /* 0x000000ce9200720c */ /* 0x000fc40003f64070 */
[----:B------:R-:W-:Y:S01]  /*9230*/  ISETP.GT.U32.AND P5, PT, R146, R205, PT ;  /* 0x000000cd9200720c */ /* 0x000fe20003fa4070 */
[----:B------:R-:W-:Y:S01]  /*9240*/  IMAD.MOV R6, RZ, RZ, -R6 ;  /* 0x000000ffff067224 */ /* 0x000fe200078e0a06 */
[----:B------:R-:W-:Y:S01]  /*9250*/  IABS R209, R7 ;  /* 0x0000000700d17213 */ /* 0x000fe20000000000 */
[----:B------:R-:W-:Y:S01]  /*9260*/  @!P1 IMAD.MOV R204, RZ, RZ, -R204 ;  /* 0x000000ffffcc9224 */ /* 0x000fe200078e0acc */
[----:B------:R-:W-:Y:S01]  /*9270*/  ISETP.GE.AND P6, PT, R10, RZ, PT ;  /* 0x000000ff0a00720c */ /* 0x000fe20003fc6270 */
[----:B------:R-:W-:Y:S01]  /*9280*/  VIADD R10, R0, 0xc6 ;  /* 0x000000c6000a7836 */ /* 0x000fe20000000000 */
[----:B------:R-:W-:Y:S01]  /*9290*/  ISETP.GE.AND P1, PT, R7, RZ, PT ;  /* 0x000000ff0700720c */ /* 0x000fe20003f26270 */
[----:B------:R-:W-:Y:S01]  /*92a0*/  IMAD R208, R146, R6, R9 ;  /* 0x0000000692d07224 */ /* 0x000fe200078e0209 */
[----:B------:R-:W-:Y:S01]  /*92b0*/  ISETP.GE.AND P4, PT, R11, RZ, PT ;  /* 0x000000ff0b00720c */ /* 0x000fe20003f86270 */
[----:B------:R-:W-:Y:S01]  /*92c0*/  IMAD.HI.U32 R7, R2, R209, RZ ;  /* 0x000000d102077227 */ /* 0x000fe200078e00ff */
[----:B------:R-:W-:-:S02]  /*92d0*/  IABS R11, R10 ;  /* 0x0000000a000b7213 */ /* 0x000fc40000000000 */
[----:B------:R-:W-:Y:S01]  /*92e0*/  @!P3 IADD3 R206, R206, -R146, RZ ;  /* 0x80000092ceceb210 */ /* 0x000fe20007ffe0ff */
[--C-:B------:R-:W-:Y:S01]  /*92f0*/  @!P5 IMAD.IADD R205, R205, 0x1, -R146.reuse ;  /* 0x00000001cdcdd824 */ /* 0x100fe200078e0a92 */
[----:B------:R-:W-:Y:S01]  /*9300*/  ISETP.GT.U32.AND P3, PT, R146, R208, PT ;  /* 0x000000d09200720c */ /* 0x000fe20003f64070 */
[----:B------:R-:W-:Y:S01]  /*9310*/  IMAD.HI.U32 R8, R2, R11, RZ ;  /* 0x0000000b02087227 */ /* 0x000fe200078e00ff */
[----:B------:R-:W-:Y:S02]  /*9320*/  IADD3 R7, -R7, RZ, RZ ;  /* 0x000000ff07077210 */ /* 0x000fe40007ffe1ff */
[----:B------:R-:W-:Y:S02]  /*9330*/  ISETP.GT.U32.AND P5, PT, R146, R207, PT ;  /* 0x000000cf9200720c */ /* 0x000fe40003fa4070 */
[----:B------:R-:W-:Y:S01]  /*9340*/  IADD3 R8, -R8, RZ, RZ ;  /* 0x000000ff08087210 */ /* 0x000fe20007ffe1ff */
[----:B------:R-:W-:Y:S01]  /*9350*/  IMAD R209, R146, R7, R209 ;  /* 0x0000000792d17224 */ /* 0x000fe200078e02d1 */
[----:B------:R-:W-:Y:S01]  /*9360*/  @!P0 IADD3 R206, -R206, RZ, RZ ;  /* 0x000000ffcece8210 */ /* 0x000fe20007ffe1ff */
[C---:B------:R-:W-:Y:S01]  /*9370*/  VIADD R7, R0.reuse, 0xc7 ;  /* 0x000000c700077836 */ /* 0x040fe20000000000 */
[----:B------:R-:W-:Y:S01]  /*9380*/  IADD3 R12, R0, 0xc9, RZ ;  /* 0x000000c9000c7810 */ /* 0x000fe20007ffe0ff */
[----:B------:R-:W-:Y:S01]  /*9390*/  IMAD R210, R146, R8, R11 ;  /* 0x0000000892d27224 */ /* 0x000fe200078e020b */
[----:B------:R-:W-:Y:S01]  /*93a0*/  IADD3 R13, R0, 0xca, RZ ;  /* 0x000000ca000d7810 */ /* 0x000fe20007ffe0ff */
[----:B------:R-:W-:Y:S01]  /*93b0*/  @!P3 IMAD.IADD R208, R208, 0x1, -R146 ;  /* 0x00000001d0d0b824 */ /* 0x000fe200078e0a92 */
[----:B------:R-:W-:Y:S01]  /*93c0*/  IABS R211, R7 ;  /* 0x0000000700d37213 */ /* 0x000fe20000000000 */
[----:B------:R-:W-:Y:S01]  /*93d0*/  @!P4 IMAD.MOV R205, RZ, RZ, -R205 ;  /* 0x000000ffffcdc224 */ /* 0x000fe200078e0acd */
[----:B------:R-:W-:-:S02]  /*93e0*/  ISETP.GT.U32.AND P0, PT, R146, R210, PT ;  /* 0x000000d29200720c */ /* 0x000fc40003f04070 */
[----:B------:R-:W-:Y:S01]  /*93f0*/  @!P5 IADD3 R207, R207, -R146, RZ ;  /* 0x80000092cfcfd210 */ /* 0x000fe20007ffe0ff */
[----:B------:R-:W-:Y:S01]  /*9400*/  IMAD.HI.U32 R6, R2, R211, RZ ;  /* 0x000000d302067227 */ /* 0x000fe200078e00ff */
[C---:B------:R-:W-:Y:S02]  /*9410*/  ISETP.GT.U32.AND P3, PT, R146.reuse, R208, PT ;  /* 0x000000d09200720c */ /* 0x040fe40003f64070 */
[----:B------:R-:W-:Y:S02]  /*9420*/  ISETP.GT.U32.AND P5, PT, R146, R207, PT ;  /* 0x000000cf9200720c */ /* 0x000fe40003fa4070 */
[----:B------:R-:W-:Y:S02]  /*9430*/  IADD3 R6, -R6, RZ, RZ ;  /* 0x000000ff06067210 */ /* 0x000fe40007ffe1ff */
[----:B------:R-:W-:Y:S01]  /*9440*/  ISETP.GE.AND P4, PT, R10, RZ, PT ;  /* 0x000000ff0a00720c */ /* 0x000fe20003f86270 */
[----:B------:R-:W-:Y:S01]  /*9450*/  VIADD R10, R0, 0xc8 ;  /* 0x000000c8000a7836 */ /* 0x000fe20000000000 */
[----:B------:R-:W-:Y:S01]  /*9460*/  IABS R213, R12 ;  /* 0x0000000c00d57213 */ /* 0x000fe20000000000 */
[----:B------:R-:W-:Y:S01]  /*9470*/  IMAD R211, R146, R6, R211 ;  /* 0x0000000692d37224 */ /* 0x000fe200078e02d3 */
[----:B------:R-:W-:Y:S01]  /*9480*/  IABS R11, R13 ;  /* 0x0000000d000b7213 */ /* 0x000fe20000000000 */
[----:B------:R-:W-:Y:S01]  /*9490*/  @!P0 IMAD.IADD R210, R210, 0x1, -R146 ;  /* 0x00000001d2d28824 */ /* 0x000fe200078e0a92 */
[----:B------:R-:W-:-:S02]  /*94a0*/  IABS R9, R10 ;  /* 0x0000000a00097213 */ /* 0x000fc40000000000 */
[----:B------:R-:W-:Y:S01]  /*94b0*/  @!P3 IADD3 R208, R208, -R146, RZ ;  /* 0x80000092d0d0b210 */ /* 0x000fe20007ffe0ff */
[----:B------:R-:W-:Y:S01]  /*94c0*/  @!P5 IMAD.IADD R207, R207, 0x1, -R146 ;  /* 0x00000001cfcfd824 */ /* 0x000fe200078e0a92 */
[----:B------:R-:W-:Y:S01]  /*94d0*/  ISETP.GT.U32.AND P3, PT, R146, R211, PT ;  /* 0x000000d39200720c */ /* 0x000fe20003f64070 */
[----:B------:R-:W-:Y:S01]  /*94e0*/  IMAD.HI.U32 R6, R2, R9, RZ ;  /* 0x0000000902067227 */ /* 0x000fe200078e00ff */
[C---:B------:R-:W-:Y:S02]  /*94f0*/  ISETP.GT.U32.AND P0, PT, R146.reuse, R210, PT ;  /* 0x000000d29200720c */ /* 0x040fe40003f04070 */
[----:B------:R-:W-:Y:S01]  /*9500*/  ISETP.GT.U32.AND P5, PT, R146, R209, PT ;  /* 0x000000d19200720c */ /* 0x000fe20003fa4070 */
[----:B------:R-:W-:Y:S01]  /*9510*/  @!P6 IMAD.MOV R207, RZ, RZ, -R207 ;  /* 0x000000ffffcfe224 */ /* 0x000fe200078e0acf */
[----:B------:R-:W-:Y:S01]  /*9520*/  ISETP.GE.AND P6, PT, R7, RZ, PT ;  /* 0x000000ff0700720c */ /* 0x000fe20003fc6270 */
[----:B------:R-:W-:Y:S01]  /*9530*/  IMAD.HI.U32 R7, R2, R213, RZ ;  /* 0x000000d502077227 */ /* 0x000fe200078e00ff */
[----:B------:R-:W-:-:S02]  /*9540*/  IADD3 R6, -R6, RZ, RZ ;  /* 0x000000ff06067210 */ /* 0x000fc40007ffe1ff */
[----:B------:R-:W-:Y:S01]  /*9550*/  @!P2 IADD3 R208, -R208, RZ, RZ ;  /* 0x000000ffd0d0a210 */ /* 0x000fe20007ffe1ff */
[----:B------:R-:W-:Y:S01]  /*9560*/  IMAD.MOV R7, RZ, RZ, -R7 ;  /* 0x000000ffff077224 */ /* 0x000fe200078e0a07 */
[----:B------:R-:W-:Y:S01]  /*9570*/  IADD3 R14, R0, 0xd9, RZ ;  /* 0x000000d9000e7810 */ /* 0x000fe20007ffe0ff */
[----:B------:R-:W-:Y:S02]  /*9580*/  @!P3 IMAD.IADD R211, R211, 0x1, -R146 ;  /* 0x00000001d3d3b824 */ /* 0x000fe400078e0a92 */
[----:B------:R-:W-:Y:S01]  /*9590*/  IMAD R213, R146, R7, R213 ;  /* 0x0000000792d57224 */ /* 0x000fe200078e02d5 */
[----:B------:R-:W-:Y:S01]  /*95a0*/  IABS R229, R14 ;  /* 0x0000000e00e57213 */ /* 0x000fe20000000000 */
[----:B------:R-:W-:Y:S01]  /*95b0*/  IMAD.HI.U32 R8, R2, R11, RZ ;  /* 0x0000000b02087227 */ /* 0x000fe200078e00ff */
[----:B------:R-:W-:-:S03]  /*95c0*/  ISETP.GT.U32.AND P2, PT, R146, R211, PT ;  /* 0x000000d39200720c */ /* 0x000fc60003f44070 */
[----:B------:R-:W-:Y:S01]  /*95d0*/  IMAD R212, R146, R6, R9 ;  /* 0x0000000692d47224 */ /* 0x000fe200078e0209 */
[----:B------:R-:W-:Y:S01]  /*95e0*/  IADD3 R9, R0, 0xcb, RZ ;  /* 0x000000cb00097810 */ /* 0x000fe20007ffe0ff */
[----:B------:R-:W-:Y:S01]  /*95f0*/  @!P0 IMAD.IADD R210, R210, 0x1, -R146 ;  /* 0x00000001d2d28824 */ /* 0x000fe200078e0a92 */
[----:B------:R-:W-:Y:S01]  /*9600*/  ISETP.GT.U32.AND P0, PT, R146, R213, PT ;  /* 0x000000d59200720c */ /* 0x000fe20003f04070 */
[----:B------:R-:W-:Y:S01]  /*9610*/  IMAD.MOV R8, RZ, RZ, -R8 ;  /* 0x000000ffff087224 */ /* 0x000fe200078e0a08 */
[----:B------:R-:W-:Y:S01]  /*9620*/  IABS R215, R9 ;  /* 0x0000000900d77213 */ /* 0x000fe20000000000 */
[----:B------:R-:W-:Y:S01]  /*9630*/  @!P5 IMAD.IADD R209, R209, 0x1, -R146 ;  /* 0x00000001d1d1d824 */ /* 0x000fe200078e0a92 */
[----:B------:R-:W-:Y:S01]  /*9640*/  @!P4 IADD3 R210, -R210, RZ, RZ ;  /* 0x000000ffd2d2c210 */ /* 0x000fe20007ffe1ff */
[C---:B------:R-:W-:Y:S01]  /*9650*/  IMAD R214, R146.reuse, R8, R11 ;  /* 0x0000000892d67224 */ /* 0x040fe200078e020b */
[----:B------:R-:W-:Y:S01]  /*9660*/  ISETP.GT.U32.AND P3, PT, R146, R212, PT ;  /* 0x000000d49200720c */ /* 0x000fe20003f64070 */
[----:B------:R-:W-:Y:S01]  /*9670*/  VIADD R8, R0, 0xcc ;  /* 0x000000cc00087836 */ /* 0x000fe20000000000 */
[----:B------:R-:W-:Y:S01]  /*9680*/  ISETP.GT.U32.AND P5, PT, R146, R209, PT ;  /* 0x000000d19200720c */ /* 0x000fe20003fa4070 */
[----:B------:R-:W-:Y:S01]  /*9690*/  IMAD.HI.U32 R6, R2, R215, RZ ;  /* 0x000000d702067227 */ /* 0x000fe200078e00ff */
[----:B------:R-:W-:-:S02]  /*96a0*/  ISETP.GT.U32.AND P4, PT, R146, R214, PT ;  /* 0x000000d69200720c */ /* 0x000fc40003f84070 */
[----:B------:R-:W-:Y:S01]  /*96b0*/  IABS R7, R8 ;  /* 0x0000000800077213 */ /* 0x000fe20000000000 */
[----:B------:R-:W-:Y:S01]  /*96c0*/  @!P2 IMAD.IADD R211, R211, 0x1, -R146 ;  /* 0x00000001d3d3a824 */ /* 0x000fe200078e0a92 */
[----:B------:R-:W-:Y:S01]  /*96d0*/  @!P0 IADD3 R213, R213, -R146, RZ ;  /* 0x80000092d5d58210 */ /* 0x000fe20007ffe0ff */
[----:B------:R-:W-:Y:S01]  /*96e0*/  IMAD.MOV R6, RZ, RZ, -R6 ;  /* 0x000000ffff067224 */ /* 0x000fe200078e0a06 */
[----:B------:R-:W-:Y:S02]  /*96f0*/  IADD3 R11, R0, 0xce, RZ ;  /* 0x000000ce000b7810 */ /* 0x000fe40007ffe0ff */
[----:B------:R-:W-:Y:S01]  /*9700*/  @!P6 IADD3 R211, -R211, RZ, RZ ;  /* 0x000000ffd3d3e210 */ /* 0x000fe20007ffe1ff */
[C---:B------:R-:W-:Y:S01]  /*9710*/  IMAD R215, R146.reuse, R6, R215 ;  /* 0x0000000692d77224 */ /* 0x040fe200078e02d7 */
[----:B------:R-:W-:Y:S01]  /*9720*/  ISETP.GT.U32.AND P6, PT, R146, R213, PT ;  /* 0x000000d59200720c */ /* 0x000fe20003fc4070 */
[----:B------:R-:W-:Y:S01]  /*9730*/  IMAD.HI.U32 R6, R2, R7, RZ ;  /* 0x0000000702067227 */ /* 0x000fe200078e00ff */
[----:B------:R-:W-:-:S02]  /*9740*/  @!P5 IADD3 R209, R209, -R146, RZ ;  /* 0x80000092d1d1d210 */ /* 0x000fc40007ffe0ff */
[----:B------:R-:W-:Y:S01]  /*9750*/  ISETP.GE.AND P5, PT, R10, RZ, PT ;  /* 0x000000ff0a00720c */ /* 0x000fe20003fa6270 */
[----:B------:R-:W-:Y:S01]  /*9760*/  IMAD.MOV R6, RZ, RZ, -R6 ;  /* 0x000000ffff067224 */ /* 0x000fe200078e0a06 */
[----:B------:R-:W-:Y:S01]  /*9770*/  @!P3 IADD3 R212, R212, -R146, RZ ;  /* 0x80000092d4d4b210 */ /* 0x000fe20007ffe0ff */
[----:B------:R-:W-:Y:S01]  /*9780*/  VIADD R10, R0, 0xcd ;  /* 0x000000cd000a7836 */ /* 0x000fe20000000000 */
[----:B------:R-:W-:Y:S01]  /*9790*/  ISETP.GE.AND P3, PT, R9, RZ, PT ;  /* 0x000000ff0900720c */ /* 0x000fe20003f66270 */
[----:B------:R-:W-:Y:S01]  /*97a0*/  IMAD R216, R146, R6, R7 ;  /* 0x0000000692d87224 */ /* 0x000fe200078e0207 */
[----:B------:R-:W-:Y:S01]  /*97b0*/  IABS R9, R11 ;  /* 0x0000000b00097213 */ /* 0x000fe20000000000 */
[----:B------:R-:W-:Y:S01]  /*97c0*/  @!P4 IMAD.IADD R214, R214, 0x1, -R146 ;  /* 0x00000001d6d6c824 */ /* 0x000fe200078e0a92 */
[----:B------:R-:W-:Y:S02]  /*97d0*/  IABS R217, R10 ;  /* 0x0000000a00d97213 */ /* 0x000fe40000000000 */
[----:B------:R-:W-:Y:S01]  /*97e0*/  @!P6 IADD3 R213, R213, -R146, RZ ;  /* 0x80000092d5d5e210 */ /* 0x000fe20007ffe0ff */
[----:B------:R-:W-:Y:S01]  /*97f0*/  IMAD.HI.U32 R7, R2, R9, RZ ;  /* 0x0000000902077227 */ /* 0x000fe200078e00ff */
[----:B------:R-:W-:-:S02]  /*9800*/  ISETP.GT.U32.AND P6, PT, R146, R216, PT ;  /* 0x000000d89200720c */ /* 0x000fc40003fc4070 */
[----:B------:R-:W-:Y:S01]  /*9810*/  ISETP.GT.U32.AND P4, PT, R146, R214, PT ;  /* 0x000000d69200720c */ /* 0x000fe20003f84070 */
[----:B------:R-:W-:Y:S01]  /*9820*/  IMAD.HI.U32 R6, R2, R217, RZ ;  /* 0x000000d902067227 */ /* 0x000fe200078e00ff */
[----:B------:R-:W-:Y:S02]  /*9830*/  @!P1 IADD3 R209, -R209, RZ, RZ ;  /* 0x000000ffd1d19210 */ /* 0x000fe40007ffe1ff */
[----:B------:R-:W-:Y:S01]  /*9840*/  ISETP.GE.AND P1, PT, R12, RZ, PT ;  /* 0x000000ff0c00720c */ /* 0x000fe20003f26270 */
[----:B------:R-:W-:Y:S01]  /*9850*/  IMAD.MOV R6, RZ, RZ, -R6 ;  /* 0x000000ffff067224 */ /* 0x000fe200078e0a06 */
[C---:B------:R-:W-:Y:S02]  /*9860*/  ISETP.GT.U32.AND P0, PT, R146.reuse, R212, PT ;  /* 0x000000d49200720c */ /* 0x040fe40003f04070 */
[----:B------:R-:W-:Y:S01]  /*9870*/  ISETP.GE.AND P2, PT, R13, RZ, PT ;  /* 0x000000ff0d00720c */ /* 0x000fe20003f46270 */
[----:B------:R-:W-:Y:S01]  /*9880*/  IMAD R217, R146, R6, R217 ;  /* 0x0000000692d97224 */ /* 0x000fe200078e02d9 */
[----:B------:R-:W-:Y:S01]  /*9890*/  IADD3 R12, R0, 0xcf, RZ ;  /* 0x000000cf000c7810 */ /* 0x000fe20007ffe0ff */
[--C-:B------:R-:W-:Y:S01]  /*98a0*/  @!P6 IMAD.IADD R216, R216, 0x1, -R146.reuse ;  /* 0x00000001d8d8e824 */ /* 0x100fe200078e0a92 */
[----:B------:R-:W-:Y:S01]  /*98b0*/  IADD3 R7, -R7, RZ, RZ ;  /* 0x000000ff07077210 */ /* 0x000fe20007ffe1ff */
[--C-:B------:R-:W-:Y:S01]  /*98c0*/  @!P4 IMAD.IADD R214, R214, 0x1, -R146.reuse ;  /* 0x00000001d6d6c824 */ /* 0x100fe200078e0a92 */
[----:B------:R-:W-:Y:S01]  /*98d0*/  IABS R219, R12 ;  /* 0x0000000c00db7213 */ /* 0x000fe20000000000 */
[----:B------:R-:W-:Y:S01]  /*98e0*/  VIADD R13, R0, 0xd4 ;  /* 0x000000d4000d7836 */ /* 0x000fe20000000000 */
[----:B------:R-:W-:Y:S01]  /*98f0*/  ISETP.GE.AND P4, PT, R8, RZ, PT ;  /* 0x000000ff0800720c */ /* 0x000fe20003f86270 */
[----:B------:R-:W-:Y:S01]  /*9900*/  IMAD R218, R146, R7, R9 ;  /* 0x0000000792da7224 */ /* 0x000fe200078e0209 */
[----:B------:R-:W-:Y:S01]  /*9910*/  @!P1 IADD3 R213, -R213, RZ, RZ ;  /* 0x000000ffd5d59210 */ /* 0x000fe20007ffe1ff */
[----:B------:R-:W-:Y:S01]  /*9920*/  @!P0 IMAD.IADD R212, R212, 0x1, -R146 ;  /* 0x00000001d4d48824 */ /* 0x000fe200078e0a92 */
[----:B------:R-:W-:Y:S01]  /*9930*/  ISETP.GT.U32.AND P0, PT, R146, R215, PT ;  /* 0x000000d79200720c */ /* 0x000fe20003f04070 */
[----:B------:R-:W-:Y:S01]  /*9940*/  IMAD.HI.U32 R8, R2, R219, RZ ;  /* 0x000000db02087227 */ /* 0x000fe200078e00ff */
[----:B------:R-:W-:-:S02]  /*9950*/  ISETP.GT.U32.AND P1, PT, R146, R217, PT ;  /* 0x000000d99200720c */ /* 0x000fc40003f24070 */
[----:B------:R-:W-:Y:S01]  /*9960*/  ISETP.GT.U32.AND P6, PT, R146, R216, PT ;  /* 0x000000d89200720c */ /* 0x000fe20003fc4070 */
[----:B------:R-:W-:Y:S01]  /*9970*/  IMAD.MOV R8, RZ, RZ, -R8 ;  /* 0x000000ffff087224 */ /* 0x000fe200078e0a08 */
[----:B------:R-:W-:Y:S02]  /*9980*/  @!P2 IADD3 R214, -R214, RZ, RZ ;  /* 0x000000ffd6d6a210 */ /* 0x000fe40007ffe1ff */
[C---:B------:R-:W-:Y:S01]  /*9990*/  ISETP.GT.U32.AND P2, PT, R146.reuse, R218, PT ;  /* 0x000000da9200720c */ /* 0x040fe20003f44070 */
[----:B------:R-:W-:Y:S01]  /*99a0*/  IMAD R219, R146, R8, R219 ;  /* 0x0000000892db7224 */ /* 0x000fe200078e02db */
[----:B------:R-:W-:Y:S01]  /*99b0*/  @!P5 IADD3 R212, -R212, RZ, RZ ;  /* 0x000000ffd4d4d210 */ /* 0x000fe20007ffe1ff */
[----:B------:R-:W-:Y:S01]  /*99c0*/  VIADD R8, R0, 0xd0 ;  /* 0x000000d000087836 */ /* 0x000fe20000000000 */
[----:B------:R-:W-:Y:S02]  /*99d0*/  IABS R9, R13 ;  /* 0x0000000d00097213 */ /* 0x000fe40000000000 */
[----:B------:R-:W-:-:S02]  /*99e0*/  @!P0 IADD3 R215, R215, -R146, RZ ;  /* 0x80000092d7d78210 */ /* 0x000fc40007ffe0ff */
[----:B------:R-:W-:Y:S01]  /*99f0*/  IABS R7, R8 ;  /* 0x0000000800077213 */ /* 0x000fe20000000000 */
[----:B------:R-:W-:Y:S01]  /*9a00*/  @!P6 IMAD.IADD R216, R216, 0x1, -R146 ;  /* 0x00000001d8d8e824 */ /* 0x000fe200078e0a92 */
[-C--:B------:R-:W-:Y:S02]  /*9a10*/  @!P1 IADD3 R217, R217, -R146.reuse, RZ ;  /* 0x80000092d9d99210 */ /* 0x080fe40007ffe0ff */
[----:B------:R-:W-:Y:S01]  /*9a20*/  ISETP.GT.U32.AND P6, PT, R146, R219, PT ;  /* 0x000000db9200720c */ /* 0x000fe20003fc4070 */
[----:B------:R-:W-:Y:S01]  /*9a30*/  IMAD.HI.U32 R6, R2, R7, RZ ;  /* 0x0000000702067227 */ /* 0x000fe200078e00ff */
[----:B------:R-:W-:Y:S02]  /*9a40*/  @!P2 IADD3 R218, R218, -R146, RZ ;  /* 0x80000092dadaa210 */ /* 0x000fe40007ffe0ff */
[C---:B------:R-:W-:Y:S01]  /*9a50*/  ISETP.GT.U32.AND P5, PT, R146.reuse, R215, PT ;  /* 0x000000d79200720c */ /* 0x040fe20003fa4070 */
[----:B------:R-:W-:Y:S01]  /*9a60*/  IMAD.MOV R220, RZ, RZ, -R6 ;  /* 0x000000ffffdc7224 */ /* 0x000fe200078e0a06 */
[----:B------:R-:W-:-:S02]  /*9a70*/  ISETP.GT.U32.AND P2, PT, R146, R217, PT ;  /* 0x000000d99200720c */ /* 0x000fc40003f44070 */
[----:B------:R-:W-:Y:S01]  /*9a80*/  ISETP.GE.AND P0, PT, R10, RZ, PT ;  /* 0x000000ff0a00720c */ /* 0x000fe20003f06270 */
[----:B------:R-:W-:Y:S01]  /*9a90*/  IMAD R220, R146, R220, R7 ;  /* 0x000000dc92dc7224 */ /* 0x000fe200078e0207 */
[----:B------:R-:W-:Y:S02]  /*9aa0*/  IADD3 R10, R0, 0xd1, RZ ;  /* 0x000000d1000a7810 */ /* 0x000fe40007ffe0ff */
[----:B------:R-:W-:Y:S01]  /*9ab0*/  ISETP.GE.AND P1, PT, R12, RZ, PT ;  /* 0x000000ff0c00720c */ /* 0x000fe20003f26270 */
[----:B------:R-:W-:Y:S01]  /*9ac0*/  VIADD R12, R0, 0xd3 ;  /* 0x000000d3000c7836 */ /* 0x000fe20000000000 */
[----:B------:R-:W-:Y:S02]  /*9ad0*/  IABS R221, R10 ;  /* 0x0000000a00dd7213 */ /* 0x000fe40000000000 */
[----:B------:R-:W-:Y:S01]  /*9ae0*/  @!P6 IADD3 R219, R219, -R146, RZ ;  /* 0x80000092dbdbe210 */ /* 0x000fe20007ffe0ff */
[----:B------:R-:W-:Y:S01]  /*9af0*/  @!P5 IMAD.IADD R215, R215, 0x1, -R146 ;  /* 0x00000001d7d7d824 */ /* 0x000fe200078e0a92 */
[----:B------:R-:W-:Y:S01]  /*9b00*/  ISETP.GT.U32.AND P6, PT, R146, R218, PT ;  /* 0x000000da9200720c */ /* 0x000fe20003fc4070 */
[----:B------:R-:W-:Y:S01]  /*9b10*/  IMAD.HI.U32 R6, R2, R221, RZ ;  /* 0x000000dd02067227 */ /* 0x000fe200078e00ff */
[----:B------:R-:W-:-:S02]  /*9b20*/  @!P2 IADD3 R217, R217, -R146, RZ ;  /* 0x80000092d9d9a210 */ /* 0x000fc40007ffe0ff */
[----:B------:R-:W-:Y:S01]  /*9b30*/  ISETP.GE.AND P5, PT, R11, RZ, PT ;  /* 0x000000ff0b00720c */ /* 0x000fe20003fa6270 */
[----:B------:R-:W-:Y:S01]  /*9b40*/  VIADD R11, R0, 0xd2 ;  /* 0x000000d2000b7836 */ /* 0x000fe20000000000 */
[----:B------:R-:W-:Y:S01]  /*9b50*/  ISETP.GT.U32.AND P2, PT, R146, R220, PT ;  /* 0x000000dc9200720c */ /* 0x000fe20003f44070 */
[----:B------:R-:W-:Y:S01]  /*9b60*/  @!P0 IMAD.MOV R217, RZ, RZ, -R217 ;  /* 0x000000ffffd98224 */ /* 0x000fe200078e0ad9 */
[----:B------:R-:W-:Y:S01]  /*9b70*/  IADD3 R6, -R6, RZ, RZ ;  /* 0x000000ff06067210 */ /* 0x000fe20007ffe1ff */
[----:B------:R-:W-:Y:S01]  /*9b80*/  @!P3 IMAD.MOV R215, RZ, RZ, -R215 ;  /* 0x000000ffffd7b224 */ /* 0x000fe200078e0ad7 */
[----:B------:R-:W-:Y:S02]  /*9b90*/  IABS R7, R11 ;  /* 0x0000000b00077213 */ /* 0x000fe40000000000 */
[----:B------:R-:W-:Y:S01]  /*9ba0*/  IABS R223, R12 ;  /* 0x0000000c00df7213 */ /* 0x000fe20000000000 */
[----:B------:R-:W-:Y:S01]  /*9bb0*/  IMAD R221, R146, R6, R221 ;  /* 0x0000000692dd7224 */ /* 0x000fe200078e02dd */
[----:B------:R-:W-:Y:S01]  /*9bc0*/  @!P6 IADD3 R218, R218, -R146, RZ ;  /* 0x80000092dadae210 */ /* 0x000fe20007ffe0ff */
[----:B------:R-:W-:Y:S01]  /*9bd0*/  IMAD.HI.U32 R6, R2, R7, RZ ;  /* 0x0000000702067227 */ /* 0x000fe200078e00ff */
[----:B------:R-:W-:-:S02]  /*9be0*/  @!P4 IADD3 R216, -R216, RZ, RZ ;  /* 0x000000ffd8d8c210 */ /* 0x000fc40007ffe1ff */
[----:B------:R-:W-:Y:S01]  /*9bf0*/  ISETP.GT.U32.AND P6, PT, R146, R221, PT ;  /* 0x000000dd9200720c */ /* 0x000fe20003fc4070 */
[----:B------:R-:W-:Y:S01]  /*9c00*/  @!P2 IMAD.IADD R220, R220, 0x1, -R146 ;  /* 0x00000001dcdca824 */ /* 0x000fe200078e0a92 */
[----:B------:R-:W-:Y:S01]  /*9c10*/  IADD3 R222, -R6, RZ, RZ ;  /* 0x000000ff06de7210 */ /* 0x000fe20007ffe1ff */
[----:B------:R-:W-:Y:S01]  /*9c20*/  IMAD.HI.U32 R6, R2, R223, RZ ;  /* 0x000000df02067227 */ /* 0x000fe200078e00ff */
[C---:B------:R-:W-:Y:S02]  /*9c30*/  ISETP.GT.U32.AND P3, PT, R146.reuse, R219, PT ;  /* 0x000000db9200720c */ /* 0x040fe40003f64070 */
[C---:B------:R-:W-:Y:S01]  /*9c40*/  ISETP.GT.U32.AND P4, PT, R146.reuse, R220, PT ;  /* 0x000000dc9200720c */ /* 0x040fe20003f84070 */
[----:B------:R-:W-:Y:S01]  /*9c50*/  IMAD R222, R146, R222, R7 ;  /* 0x000000de92de7224 */ /* 0x000fe200078e0207 */
[----:B------:R-:W-:Y:S01]  /*9c60*/  IADD3 R7, -R6, RZ, RZ ;  /* 0x000000ff06077210 */ /* 0x000fe20007ffe1ff */
[----:B------:R-:W-:Y:S01]  /*9c70*/  IMAD.HI.U32 R6, R2, R9, RZ ;  /* 0x0000000902067227 */ /* 0x000fe200078e00ff */
[----:B------:R-:W-:-:S02]  /*9c80*/  ISETP.GE.AND P2, PT, R10, RZ, PT ;  /* 0x000000ff0a00720c */ /* 0x000fc40003f46270 */
[----:B------:R-:W-:Y:S01]  /*9c90*/  @!P5 IADD3 R218, -R218, RZ, RZ ;  /* 0x000000ffdadad210 */ /* 0x000fe20007ffe1ff */
[----:B------:R-:W-:Y:S01]  /*9ca0*/  @!P6 IMAD.IADD R221, R221, 0x1, -R146 ;  /* 0x00000001dddde824 */ /* 0x000fe200078e0a92 */
[C---:B------:R-:W-:Y:S01]  /*9cb0*/  ISETP.GT.U32.AND P6, PT, R146.reuse, R222, PT ;  /* 0x000000de9200720c */ /* 0x040fe20003fc4070 */
[----:B------:R-:W-:Y:S01]  /*9cc0*/  IMAD R223, R146, R7, R223 ;  /* 0x0000000792df7224 */ /* 0x000fe200078e02df */
[----:B------:R-:W-:Y:S01]  /*9cd0*/  IADD3 R7, R0, 0xd5, RZ ;  /* 0x000000d500077810 */ /* 0x000fe20007ffe0ff */
[----:B------:R-:W-:Y:S01]  /*9ce0*/  IMAD.MOV R6, RZ, RZ, -R6 ;  /* 0x000000ffff067224 */ /* 0x000fe200078e0a06 */
[----:B------:R-:W-:Y:S01]  /*9cf0*/  ISETP.GT.U32.AND P0, PT, R146, R221, PT ;  /* 0x000000dd9200720c */ /* 0x000fe20003f04070 */
[----:B------:R-:W-:Y:S01]  /*9d00*/  @!P3 IMAD.IADD R219, R219, 0x1, -R146 ;  /* 0x00000001dbdbb824 */ /* 0x000fe200078e0a92 */
[----:B------:R-:W-:Y:S01]  /*9d10*/  @!P4 IADD3 R220, R220, -R146, RZ ;  /* 0x80000092dcdcc210 */ /* 0x000fe20007ffe0ff */
[C---:B------:R-:W-:Y:S01]  /*9d20*/  IMAD R224, R146.reuse, R6, R9 ;  /* 0x0000000692e07224 */ /* 0x040fe200078e0209 */
[----:B------:R-:W-:Y:S01]  /*9d30*/  ISETP.GT.U32.AND P4, PT, R146, R223, PT ;  /* 0x000000df9200720c */ /* 0x000fe20003f84070 */
[----:B------:R-:W-:Y:S01]  /*9d40*/  @!P1 IMAD.MOV R219, RZ, RZ, -R219 ;  /* 0x000000ffffdb9224 */ /* 0x000fe200078e0adb */
[----:B------:R-:W-:Y:S01]  /*9d50*/  ISETP.GE.AND P3, PT, R8, RZ, PT ;  /* 0x000000ff0800720c */ /* 0x000fe20003f66270 */
[----:B------:R-:W-:Y:S01]  /*9d60*/  VIADD R8, R0, 0xd6 ;  /* 0x000000d600087836 */ /* 0x000fe20000000000 */
[----:B------:R-:W-:-:S02]  /*9d70*/  IABS R225, R7 ;  /* 0x0000000700e17213 */ /* 0x000fc40000000000 */
[----:B------:R-:W-:Y:S02]  /*9d80*/  @!P6 IADD3 R222, R222, -R146, RZ ;  /* 0x80000092dedee210 */ /* 0x000fe40007ffe0ff */
[----:B------:R-:W-:Y:S01]  /*9d90*/  ISETP.GE.AND P5, PT, R11, RZ, PT ;  /* 0x000000ff0b00720c */ /* 0x000fe20003fa6270 */
[----:B------:R-:W-:Y:S01]  /*9da0*/  @!P0 IMAD.IADD R221, R221, 0x1, -R146 ;  /* 0x00000001dddd8824 */ /* 0x000fe200078e0a92 */
[----:B------:R-:W-:Y:S01]  /*9db0*/  IADD3 R10, R0, 0xd7, RZ ;  /* 0x000000d7000a7810 */ /* 0x000fe20007ffe0ff */
[----:B------:R-:W-:Y:S01]  /*9dc0*/  IMAD.HI.U32 R6, R2, R225, RZ ;  /* 0x000000e102067227 */ /* 0x000fe200078e00ff */
[----:B------:R-:W-:Y:S02]  /*9dd0*/  IABS R9, R8 ;  /* 0x0000000800097213 */ /* 0x000fe40000000000 */
[----:B------:R-:W-:Y:S01]  /*9de0*/  @!P4 IADD3 R223, R223, -R146, RZ ;  /* 0x80000092dfdfc210 */ /* 0x000fe20007ffe0ff */
[----:B------:R-:W-:Y:S01]  /*9df0*/  @!P2 IMAD.MOV R221, RZ, RZ, -R221 ;  /* 0x000000ffffdda224 */ /* 0x000fe200078e0add */
[C---:B------:R-:W-:Y:S01]  /*9e00*/  ISETP.GT.U32.AND P4, PT, R146.reuse, R222, PT ;  /* 0x000000de9200720c */ /* 0x040fe20003f84070 */
[----:B------:R-:W-:Y:S01]  /*9e10*/  @!P3 IMAD.MOV R220, RZ, RZ, -R220 ;  /* 0x000000ffffdcb224 */ /* 0x000fe200078e0adc */
[----:B------:R-:W-:-:S02]  /*9e20*/  ISETP.GT.U32.AND P2, PT, R146, R224, PT ;  /* 0x000000e09200720c */ /* 0x000fc40003f44070 */
[----:B------:R-:W-:Y:S02]  /*9e30*/  IADD3 R6, -R6, RZ, RZ ;  /* 0x000000ff06067210 */ /* 0x000fe40007ffe1ff */
[----:B------:R-:W-:Y:S02]  /*9e40*/  IABS R227, R10 ;  /* 0x0000000a00e37213 */ /* 0x000fe40000000000 */
[C---:B------:R-:W-:Y:S01]  /*9e50*/  ISETP.GT.U32.AND P3, PT, R146.reuse, R223, PT ;  /* 0x000000df9200720c */ /* 0x040fe20003f64070 */
[----:B------:R-:W-:Y:S01]  /*9e60*/  IMAD R225, R146, R6, R225 ;  /* 0x0000000692e17224 */ /* 0x000fe200078e02e1 */
[----:B------:R-:W-:Y:S01]  /*9e70*/  ISETP.GE.AND P1, PT, R12, RZ, PT ;  /* 0x000000ff0c00720c */ /* 0x000fe20003f26270 */
[----:B------:R-:W-:Y:S01]  /*9e80*/  IMAD.HI.U32 R6, R2, R9, RZ ;  /* 0x0000000902067227 */ /* 0x000fe200078e00ff */
[----:B------:R-:W-:Y:S02]  /*9e90*/  ISETP.GE.AND P6, PT, R7, RZ, PT ;  /* 0x000000ff0700720c */ /* 0x000fe40003fc6270 */
[-C--:B------:R-:W-:Y:S01]  /*9ea0*/  @!P4 IADD3 R222, R222, -R146.reuse, RZ ;  /* 0x80000092dedec210 */ /* 0x080fe20007ffe0ff */
[----:B------:R-:W-:Y:S01]  /*9eb0*/  IMAD.HI.U32 R7, R2, R227, RZ ;  /* 0x000000e302077227 */ /* 0x000fe200078e00ff */
[----:B------:R-:W-:-:S02]  /*9ec0*/  @!P2 IADD3 R224, R224, -R146, RZ ;  /* 0x80000092e0e0a210 */ /* 0x000fc40007ffe0ff */
[----:B------:R-:W-:Y:S01]  /*9ed0*/  IADD3 R226, -R6, RZ, RZ ;  /* 0x000000ff06e27210 */ /* 0x000fe20007ffe1ff */
[----:B------:R-:W-:Y:S01]  /*9ee0*/  @!P5 IMAD.MOV R222, RZ, RZ, -R222 ;  /* 0x000000ffffded224 */ /* 0x000fe200078e0ade */
[C---:B------:R-:W-:Y:S01]  /*9ef0*/  ISETP.GT.U32.AND P5, PT, R146.reuse, R224, PT ;  /* 0x000000e09200720c */ /* 0x040fe20003fa4070 */
[----:B------:R-:W-:Y:S01]  /*9f00*/  IMAD.MOV R7, RZ, RZ, -R7 ;  /* 0x000000ffff077224 */ /* 0x000fe200078e0a07 */
[C---:B------:R-:W-:Y:S01]  /*9f10*/  ISETP.GT.U32.AND P4, PT, R146.reuse, R225, PT ;  /* 0x000000e19200720c */ /* 0x040fe20003f84070 */
[--C-:B------:R-:W-:Y:S01]  /*9f20*/  @!P3 IMAD.IADD R223, R223, 0x1, -R146.reuse ;  /* 0x00000001dfdfb824 */ /* 0x100fe200078e0a92 */
[----:B------:R-:W-:Y:S01]  /*9f30*/  ISETP.GE.AND P0, PT, R13, RZ, PT ;  /* 0x000000ff0d00720c */ /* 0x000fe20003f06270 */
[----:B------:R-:W-:Y:S01]  /*9f40*/  IMAD R226, R146, R226, R9 ;  /* 0x000000e292e27224 */ /* 0x000fe200078e0209 */
[----:B------:R-:W-:Y:S01]  /*9f50*/  ISETP.GE.AND P2, PT, R10, RZ, PT ;  /* 0x000000ff0a00720c */ /* 0x000fe20003f46270 */
[----:B------:R-:W-:Y:S01]  /*9f60*/  IMAD R227, R146, R7, R227 ;  /* 0x0000000792e37224 */ /* 0x000fe200078e02e3 */
[C---:B------:R-:W-:Y:S01]  /*9f70*/  IADD3 R10, R0.reuse, 0xdb, RZ ;  /* 0x000000db000a7810 */ /* 0x040fe20007ffe0ff */
[----:B------:R-:W-:Y:S01]  /*9f80*/  VIADD R12, R0, 0xd8 ;  /* 0x000000d8000c7836 */ /* 0x000fe20000000000 */
[----:B------:R-:W-:Y:S01]  /*9f90*/  ISETP.GE.AND P3, PT, R8, RZ, PT ;  /* 0x000000ff0800720c */ /* 0x000fe20003f66270 */
[----:B------:R-:W-:Y:S01]  /*9fa0*/  @!P1 IMAD.MOV R223, RZ, RZ, -R223 ;  /* 0x000000ffffdf9224 */ /* 0x000fe200078e0adf */
[----:B------:R-:W-:Y:S01]  /*9fb0*/  ISETP.GT.U32.AND P1, PT, R146, R226, PT ;  /* 0x000000e29200720c */ /* 0x000fe20003f24070 */
[----:B------:R-:W-:Y:S01]  /*9fc0*/  @!P5 IMAD.IADD R224, R224, 0x1, -R146 ;  /* 0x00000001e0e0d824 */ /* 0x000fe200078e0a92 */
[----:B------:R-:W-:Y:S01]  /*9fd0*/  ISETP.GT.U32.AND P5, PT, R146, R227, PT ;  /* 0x000000e39200720c */ /* 0x000fe20003fa4070 */
[----:B------:R-:W-:Y:S01]  /*9fe0*/  VIADD R13, R0, 0xda ;  /* 0x000000da000d7836 */ /* 0x000fe20000000000 */
[----:B------:R-:W-:-:S02]  /*9ff0*/  IABS R11, R12 ;  /* 0x0000000c000b7213 */ /* 0x000fc40000000000 */
[----:B------:R-:W-:Y:S02]  /*a000*/  @!P4 IADD3 R225, R225, -R146, RZ ;  /* 0x80000092e1e1c210 */ /* 0x000fe40007ffe0ff */
[----:B------:R-:W-:Y:S01]  /*a010*/  IABS R9, R13 ;  /* 0x0000000d00097213 */ /* 0x000fe20000000000 */
[----:B------:R-:W-:Y:S01]  /*a020*/  IMAD.HI.U32 R6, R2, R11, RZ ;  /* 0x0000000b02067227 */ /* 0x000fe200078e00ff */
[----:B------:R-:W-:Y:S02]  /*a030*/  ISETP.GT.U32.AND P4, PT, R146, R225, PT ;  /* 0x000000e19200720c */ /* 0x000fe40003f84070 */
[----:B------:R-:W-:Y:S01]  /*a040*/  @!P0 IADD3 R224, -R224, RZ, RZ ;  /* 0x000000ffe0e08210 */ /* 0x000fe20007ffe1ff */
[----:B------:R-:W-:Y:S01]  /*a050*/  IMAD.MOV R6, RZ, RZ, -R6 ;  /* 0x000000ffff067224 */ /* 0x000fe200078e0a06 */
[----:B------:R-:W-:Y:S01]  /*a060*/  IABS R231, R10 ;  /* 0x0000000a00e77213 */ /* 0x000fe20000000000 */
[--C-:B------:R-:W-:Y:S01]  /*a070*/  @!P1 IMAD.IADD R226, R226, 0x1, -R146.reuse ;  /* 0x00000001e2e29824 */ /* 0x100fe200078e0a92 */
[----:B------:R-:W-:Y:S01]  /*a080*/  IADD3 R8, R0, 0xdc, RZ ;  /* 0x000000dc00087810 */ /* 0x000fe20007ffe0ff */
[----:B------:R-:W-:Y:S01]  /*a090*/  @!P5 IMAD.IADD R227, R227, 0x1, -R146 ;  /* 0x00000001e3e3d824 */ /* 0x000fe200078e0a92 */
[----:B------:R-:W-:Y:S01]  /*a0a0*/  ISETP.GE.AND P1, PT, R12, RZ, PT ;  /* 0x000000ff0c00720c */ /* 0x000fe20003f26270 */
[C---:B------:R-:W-:Y:S01]  /*a0b0*/  IMAD R228, R146.reuse, R6, R11 ;  /* 0x0000000692e47224 */ /* 0x040fe200078e020b */
[----:B------:R-:W-:Y:S01]  /*a0c0*/  ISETP.GT.U32.AND P5, PT, R146, R226, PT ;  /* 0x000000e29200720c */ /* 0x000fe20003fa4070 */
[----:B------:R-:W-:Y:S01]  /*a0d0*/  IMAD.HI.U32 R6, R2, R229, RZ ;  /* 0x000000e502067227 */ /* 0x000fe200078e00ff */
[----:B------:R-:W-:-:S02]  /*a0e0*/  ISETP.GT.U32.AND P0, PT, R146, R227, PT ;  /* 0x000000e39200720c */ /* 0x000fc40003f04070 */
[----:B------:R-:W-:Y:S01]  /*a0f0*/  @!P4 IADD3 R225, R225, -R146, RZ ;  /* 0x80000092e1e1c210 */ /* 0x000fe20007ffe0ff */
[----:B------:R-:W-:Y:S01]  /*a100*/  IMAD.HI.U32 R7, R2, R9, RZ ;  /* 0x0000000902077227 */ /* 0x000fe200078e00ff */
[----:B------:R-:W-:Y:S02]  /*a110*/  IADD3 R6, -R6, RZ, RZ ;  /* 0x000000ff06067210 */ /* 0x000fe40007ffe1ff */
[C---:B------:R-:W-:Y:S01]  /*a120*/  ISETP.GT.U32.AND P4, PT, R146.reuse, R228, PT ;  /* 0x000000e49200720c */ /* 0x040fe20003f84070 */
[----:B------:R-:W-:Y:S01]  /*a130*/  @!P6 IMAD.MOV R225, RZ, RZ, -R225 ;  /* 0x000000ffffe1e224 */ /* 0x000fe200078e0ae1 */
[----:B------:R-:W-:Y:S01]  /*a140*/  IADD3 R7, -R7, RZ, RZ ;  /* 0x000000ff07077210 */ /* 0x000fe20007ffe1ff */
[----:B------:R-:W-:Y:S01]  /*a150*/  IMAD R229, R146, R6, R229 ;  /* 0x0000000692e57224 */ /* 0x000fe200078e02e5 */
[----:B------:R-:W-:Y:S01]  /*a160*/  IABS R11, R8 ;  /* 0x00000008000b7213 */ /* 0x000fe20000000000 */
[----:B------:R-:W-:Y:S01]  /*a170*/  IMAD.HI.U32 R6, R2, R231, RZ ;  /* 0x000000e702067227 */ /* 0x000fe200078e00ff */
[----:B------:R-:W-:-:S02]  /*a180*/  @!P5 IADD3 R226, R226, -R146, RZ ;  /* 0x80000092e2e2d210 */ /* 0x000fc40007ffe0ff */
[----:B------:R-:W-:Y:S01]  /*a190*/  @!P0 IADD3 R227, R227, -R146, RZ ;  /* 0x80000092e3e38210 */ /* 0x000fe20007ffe0ff */
[C---:B------:R-:W-:Y:S01]  /*a1a0*/  IMAD R230, R146.reuse, R7, R9 ;  /* 0x0000000792e67224 */ /* 0x040fe200078e0209 */
[----:B------:R-:W-:Y:S01]  /*a1b0*/  ISETP.GT.U32.AND P5, PT, R146, R229, PT ;  /* 0x000000e59200720c */ /* 0x000fe20003fa4070 */
[----:B------:R-:W-:Y:S01]  /*a1c0*/  VIADD R9, R0, 0xdd ;  /* 0x000000dd00097836 */ /* 0x000fe20000000000 */
[----:B------:R-:W-:Y:S01]  /*a1d0*/  IADD3 R6, -R6, RZ, RZ ;  /* 0x000000ff06067210 */ /* 0x000fe20007ffe1ff */
[----:B------:R-:W-:Y:S01]  /*a1e0*/  @!P4 IMAD.IADD R228, R228, 0x1, -R146 ;  /* 0x00000001e4e4c824 */ /* 0x000fe200078e0a92 */
[C---:B------:R-:W-:Y:S01]  /*a1f0*/  ISETP.GT.U32.AND P0, PT, R146.reuse, R230, PT ;  /* 0x000000e69200720c */ /* 0x040fe20003f04070 */
[----:B------:R-:W-:Y:S01]  /*a200*/  @!P3 IMAD.MOV R226, RZ, RZ, -R226 ;  /* 0x000000ffffe2b224 */ /* 0x000fe200078e0ae2 */
[----:B------:R-:W-:Y:S01]  /*a210*/  IABS R233, R9 ;  /* 0x0000000900e97213 */ /* 0x000fe20000000000 */
[C---:B------:R-:W-:Y:S01]  /*a220*/  IMAD R231, R146.reuse, R6, R231 ;  /* 0x0000000692e77224 */ /* 0x040fe200078e02e7 */
[----:B------:R-:W-:Y:S01]  /*a230*/  ISETP.GT.U32.AND P4, PT, R146, R228, PT ;  /* 0x000000e49200720c */ /* 0x000fe20003f84070 */
[----:B------:R-:W-:Y:S01]  /*a240*/  IMAD.HI.U32 R7, R2, R11, RZ ;  /* 0x0000000b02077227 */ /* 0x000fe200078e00ff */
[----:B------:R-:W-:-:S03]  /*a250*/  ISETP.GE.AND P6, PT, R14, RZ, PT ;  /* 0x000000ff0e00720c */ /* 0x000fc60003fc6270 */
[--C-:B------:R-:W-:Y:S01]  /*a260*/  @!P5 IMAD.IADD R229, R229, 0x1, -R146.reuse ;  /* 0x00000001e5e5d824 */ /* 0x100fe200078e0a92 */
[----:B------:R-:W-:Y:S01]  /*a270*/  ISETP.GT.U32.AND P5, PT, R146, R231, PT ;  /* 0x000000e79200720c */ /* 0x000fe20003fa4070 */
[----:B------:R-:W-:Y:S02]  /*a280*/  IMAD.HI.U32 R6, R2, R233, RZ ;  /* 0x000000e902067227 */ /* 0x000fe400078e00ff */
[----:B------:R-:W-:Y:S02]  /*a290*/  @!P0 IADD3 R230, R230, -R146, RZ ;  /* 0x80000092e6e68210 */ /* 0x000fe40007ffe0ff */
[----:B------:R-:W-:Y:S01]  /*a2a0*/  IMAD.MOV R7, RZ, RZ, -R7 ;  /* 0x000000ffff077224 */ /* 0x000fe200078e0a07 */
[----:B------:R-:W-:Y:S01]  /*a2b0*/  IADD3 R6, -R6, RZ, RZ ;  /* 0x000000ff06067210 */ /* 0x000fe20007ffe1ff */
[----:B------:R-:W-:Y:S01]  /*a2c0*/  @!P4 IMAD.IADD R228, R228, 0x1, -R146 ;  /* 0x00000001e4e4c824 */ /* 0x000fe200078e0a92 */
[C---:B------:R-:W-:Y:S01]  /*a2d0*/  ISETP.GT.U32.AND P3, PT, R146.reuse, R230, PT ;  /* 0x000000e69200720c */ /* 0x040fe20003f64070 */
[----:B------:R-:W-:Y:S01]  /*a2e0*/  IMAD R232, R146, R7, R11 ;  /* 0x0000000792e87224 */ /* 0x000fe200078e020b */
[----:B------:R-:W-:Y:S01]  /*a2f0*/  IADD3 R11, R0, 0xde, RZ ;  /* 0x000000de000b7810 */ /* 0x000fe20007ffe0ff */
[----:B------:R-:W-:Y:S01]  /*a300*/  IMAD R233, R146, R6, R233 ;  /* 0x0000000692e97224 */ /* 0x000fe200078e02e9 */
[----:B------:R-:W-:Y:S01]  /*a310*/  ISETP.GE.AND P4, PT, R13, RZ, PT ;  /* 0x000000ff0d00720c */ /* 0x000fe20003f86270 */
[----:B------:R-:W-:Y:S01]  /*a320*/  @!P1 IMAD.MOV R228, RZ, RZ, -R228 ;  /* 0x000000ffffe49224 */ /* 0x000fe200078e0ae4 */
[----:B------:R-:W-:Y:S01]  /*a330*/  @!P5 IADD3 R231, R231, -R146, RZ ;  /* 0x80000092e7e7d210 */ /* 0x000fe20007ffe0ff */
[----:B------:R-:W-:Y:S01]  /*a340*/  @!P2 IMAD.MOV R227, RZ, RZ, -R227 ;  /* 0x000000ffffe3a224 */ /* 0x000fe200078e0ae3 */
[----:B------:R-:W-:Y:S01]  /*a350*/  IABS R7, R11 ;  /* 0x0000000b00077213 */ /* 0x000fe20000000000 */
[----:B------:R-:W-:Y:S01]  /*a360*/  VIADD R12, R0, 0xe5 ;  /* 0x000000e5000c7836 */ /* 0x000fe20000000000 */
[----:B------:R-:W-:-:S02]  /*a370*/  ISETP.GT.U32.AND P1, PT, R146, R231, PT ;  /* 0x000000e79200720c */ /* 0x000fc40003f24070 */
[----:B------:R-:W-:Y:S01]  /*a380*/  ISETP.GE.AND P5, PT, R10, RZ, PT ;  /* 0x000000ff0a00720c */ /* 0x000fe20003fa6270 */
[----:B------:R-:W-:Y:S01]  /*a390*/  @!P3 IMAD.IADD R230, R230, 0x1, -R146 ;  /* 0x00000001e6e6b824 */ /* 0x000fe200078e0a92 */
[----:B------:R-:W-:Y:S01]  /*a3a0*/  ISETP.GT.U32.AND P3, PT, R146, R233, PT ;  /* 0x000000e99200720c */ /* 0x000fe20003f64070 */
[----:B------:R-:W-:Y:S01]  /*a3b0*/  IMAD.HI.U32 R6, R2, R7, RZ ;  /* 0x0000000702067227 */ /* 0x000fe200078e00ff */
[C---:B------:R-:W-:Y:S02]  /*a3c0*/  ISETP.GT.U32.AND P0, PT, R146.reuse, R229, PT ;  /* 0x000000e59200720c */ /* 0x040fe40003f04070 */
[----:B------:R-:W-:Y:S01]  /*a3d0*/  ISETP.GT.U32.AND P2, PT, R146, R232, PT ;  /* 0x000000e89200720c */ /* 0x000fe20003f44070 */
[----:B------:R-:W-:Y:S01]  /*a3e0*/  IMAD.MOV R6, RZ, RZ, -R6 ;  /* 0x000000ffff067224 */ /* 0x000fe200078e0a06 */
[----:B------:R-:W-:Y:S01]  /*a3f0*/  IADD3 R10, R0, 0xe3, RZ ;  /* 0x000000e3000a7810 */ /* 0x000fe20007ffe0ff */
[----:B------:R-:W-:Y:S01]  /*a400*/  @!P4 IMAD.MOV R230, RZ, RZ, -R230 ;  /* 0x000000ffffe6c224 */ /* 0x000fe200078e0ae6 */
[----:B------:R-:W-:Y:S01]  /*a410*/  IABS R241, R12 ;  /* 0x0000000c00f17213 */ /* 0x000fe20000000000 */
[----:B------:R-:W-:Y:S01]  /*a420*/  @!P1 IMAD.IADD R231, R231, 0x1, -R146 ;  /* 0x00000001e7e79824 */ /* 0x000fe200078e0a92 */
[----:B------:R-:W-:Y:S01]  /*a430*/  ISETP.GE.AND P1, PT, R11, RZ, PT ;  /* 0x000000ff0b00720c */ /* 0x000fe20003f26270 */
[----:B------:R-:W-:Y:S01]  /*a440*/  IMAD R234, R146, R6, R7 ;  /* 0x0000000692ea7224 */ /* 0x000fe200078e0207 */
[C---:B------:R-:W-:Y:S01]  /*a450*/  IADD3 R6, R0.reuse, 0xdf, RZ ;  /* 0x000000df00067810 */ /* 0x040fe20007ffe0ff */
[----:B------:R-:W-:Y:S01]  /*a460*/  @!P5 IMAD.MOV R231, RZ, RZ, -R231 ;  /* 0x000000ffffe7d224 */ /* 0x000fe200078e0ae7 */
[----:B------:R-:W-:Y:S01]  /*a470*/  @!P3 IADD3 R233, R233, -R146, RZ ;  /* 0x80000092e9e9b210 */ /* 0x000fe20007ffe0ff */
[----:B------:R-:W-:Y:S01]  /*a480*/  VIADD R7, R0, 0xe0 ;  /* 0x000000e000077836 */ /* 0x000fe20000000000 */
[----:B------:R-:W-:-:S02]  /*a490*/  ISETP.GT.U32.AND P5, PT, R146, R234, PT ;  /* 0x000000ea9200720c */ /* 0x000fc40003fa4070 */
[----:B------:R-:W-:Y:S02]  /*a4a0*/  ISETP.GT.U32.AND P4, PT, R146, R233, PT ;  /* 0x000000e99200720c */ /* 0x000fe40003f84070 */
[----:B------:R-:W-:Y:S02]  /*a4b0*/  IABS R235, R6 ;  /* 0x0000000600eb7213 */ /* 0x000fe40000000000 */
[-C--:B------:R-:W-:Y:S02]  /*a4c0*/  @!P0 IADD3 R229, R229, -R146.reuse, RZ ;  /* 0x80000092e5e58210 */ /* 0x080fe40007ffe0ff */
[----:B------:R-:W-:Y:S02]  /*a4d0*/  @!P2 IADD3 R232, R232, -R146, RZ ;  /* 0x80000092e8e8a210 */ /* 0x000fe40007ffe0ff */
[----:B------:R-:W-:Y:S01]  /*a4e0*/  ISETP.GE.AND P2, PT, R9, RZ, PT ;  /* 0x000000ff0900720c */ /* 0x000fe20003f46270 */
[----:B------:R-:W-:Y:S01]  /*a4f0*/  VIADD R9, R0, 0xe2 ;  /* 0x000000e200097836 */ /* 0x000fe20000000000 */
[----:B------:R-:W-:Y:S01]  /*a500*/  ISETP.GE.AND P3, PT, R6, RZ, PT ;  /* 0x000000ff0600720c */ /* 0x000fe20003f66270 */
[----:B------:R-:W-:Y:S01]  /*a510*/  IMAD.HI.U32 R6, R2, R235, RZ ;  /* 0x000000eb02067227 */ /* 0x000fe200078e00ff */
[----:B------:R-:W-:-:S02]  /*a520*/  @!P6 IADD3 R229, -R229, RZ, RZ ;  /* 0x000000ffe5e5e210 */ /* 0x000fc40007ffe1ff */
[----:B------:R-:W-:Y:S01]  /*a530*/  ISETP.GT.U32.AND P6, PT, R146, R232, PT ;  /* 0x000000e89200720c */ /* 0x000fe20003fc4070 */
[--C-:B------:R-:W-:Y:S01]  /*a540*/  @!P4 IMAD.IADD R233, R233, 0x1, -R146.reuse ;  /* 0x00000001e9e9c824 */ /* 0x100fe200078e0a92 */
[----:B------:R-:W-:Y:S01]  /*a550*/  IABS R11, R7 ;  /* 0x00000007000b7213 */ /* 0x000fe20000000000 */
[----:B------:R-:W-:Y:S01]  /*a560*/  @!P5 IMAD.IADD R234, R234, 0x1, -R146 ;  /* 0x00000001eaead824 */ /* 0x000fe200078e0a92 */
[----:B------:R-:W-:Y:S02]  /*a570*/  IABS R13, R9 ;  /* 0x00000009000d7213 */ /* 0x000fe40000000000 */
[----:B------:R-:W-:Y:S01]  /*a580*/  ISETP.GE.AND P4, PT, R9, RZ, PT ;  /* 0x000000ff0900720c */ /* 0x000fe20003f86270 */
[----:B------:R-:W-:Y:S01]  /*a590*/  @!P2 IMAD.MOV R233, RZ, RZ, -R233 ;  /* 0x000000ffffe9a224 */ /* 0x000fe200078e0ae9 */
[----:B------:R-:W-:Y:S01]  /*a5a0*/  IADD3 R9, -R6, RZ, RZ ;  /* 0x000000ff06097210 */ /* 0x000fe20007ffe1ff */
[----:B------:R-:W-:Y:S01]  /*a5b0*/  IMAD.HI.U32 R6, R2, R11, RZ ;  /* 0x0000000b02067227 */ /* 0x000fe200078e00ff */
[----:B------:R-:W-:-:S02]  /*a5c0*/  ISETP.GE.AND P0, PT, R8, RZ, PT ;  /* 0x000000ff0800720c */ /* 0x000fc40003f06270 */
[----:B------:R-:W-:Y:S01]  /*a5d0*/  IADD3 R8, R0, 0xe1, RZ ;  /* 0x000000e100087810 */ /* 0x000fe20007ffe0ff */
[C---:B------:R-:W-:Y:S01]  /*a5e0*/  IMAD R235, R146.reuse, R9, R235 ;  /* 0x0000000992eb7224 */ /* 0x040fe200078e02eb */
[----:B------:R-:W-:Y:S01]  /*a5f0*/  ISETP.GT.U32.AND P5, PT, R146, R234, PT ;  /* 0x000000ea9200720c */ /* 0x000fe20003fa4070 */
[----:B------:R-:W-:Y:S01]  /*a600*/  VIADD R9, R0, 0xe4 ;  /* 0x000000e400097836 */ /* 0x000fe20000000000 */
[----:B------:R-:W-:Y:S02]  /*a610*/  IABS R237, R8 ;  /* 0x0000000800ed7213 */ /* 0x000fe40000000000 */
[----:B------:R-:W-:Y:S02]  /*a620*/  IADD3 R6, -R6, RZ, RZ ;  /* 0x000000ff06067210 */ /* 0x000fe40007ffe1ff */
[----:B------:R-:W-:Y:S02]  /*a630*/  @!P6 IADD3 R232, R232, -R146, RZ ;  /* 0x80000092e8e8e210 */ /* 0x000fe40007ffe0ff */
[----:B------:R-:W-:Y:S01]  /*a640*/  ISETP.GE.AND P6, PT, R7, RZ, PT ;  /* 0x000000ff0700720c */ /* 0x000fe20003fc6270 */
[----:B------:R-:W-:Y:S01]  /*a650*/  IMAD.HI.U32 R7, R2, R237, RZ ;  /* 0x000000ed02077227 */ /* 0x000fe200078e00ff */
[----:B------:R-:W-:-:S02]  /*a660*/  ISETP.GT.U32.AND P2, PT, R146, R235, PT ;  /* 0x000000eb9200720c */ /* 0x000fc40003f44070 */
[----:B------:R-:W-:Y:S01]  /*a670*/  @!P0 IADD3 R232, -R232, RZ, RZ ;  /* 0x000000ffe8e88210 */ /* 0x000fe20007ffe1ff */
[----:B------:R-:W-:Y:S01]  /*a680*/  IMAD R236, R146, R6, R11 ;  /* 0x0000000692ec7224 */ /* 0x000fe200078e020b */
[----:B------:R-:W-:Y:S01]  /*a690*/  @!P5 IADD3 R234, R234, -R146, RZ ;  /* 0x80000092eaead210 */ /* 0x000fe20007ffe0ff */
[----:B------:R-:W-:Y:S01]  /*a6a0*/  IMAD.MOV R7, RZ, RZ, -R7 ;  /* 0x000000ffff077224 */ /* 0x000fe200078e0a07 */
[----:B------:R-:W-:Y:S01]  /*a6b0*/  ISETP.GE.AND P0, PT, R8, RZ, PT ;  /* 0x000000ff0800720c */ /* 0x000fe20003f06270 */
[----:B------:R-:W-:Y:S01]  /*a6c0*/  IMAD.HI.U32 R8, R2, R13, RZ ;  /* 0x0000000d02087227 */ /* 0x000fe200078e00ff */
[C---:B------:R-:W-:Y:S02]  /*a6d0*/  ISETP.GT.U32.AND P5, PT, R146.reuse, R236, PT ;  /* 0x000000ec9200720c */ /* 0x040fe40003fa4070 */
[----:B------:R-:W-:Y:S01]  /*a6e0*/  IABS R239, R10 ;  /* 0x0000000a00ef7213 */ /* 0x000fe20000000000 */
[----:B------:R-:W-:Y:S01]  /*a6f0*/  IMAD R237, R146, R7, R237 ;  /* 0x0000000792ed7224 */ /* 0x000fe200078e02ed */
[----:B------:R-:W-:Y:S01]  /*a700*/  IADD3 R8, -R8, RZ, RZ ;  /* 0x000000ff08087210 */ /* 0x000fe20007ffe1ff */
[----:B------:R-:W-:Y:S01]  /*a710*/  @!P2 IMAD.IADD R235, R235, 0x1, -R146 ;  /* 0x00000001ebeba824 */ /* 0x000fe200078e0a92 */
[----:B------:R-:W-:Y:S01]  /*a720*/  IABS R11, R9 ;  /* 0x00000009000b7213 */ /* 0x000fe20000000000 */
[----:B------:R-:W-:Y:S01]  /*a730*/  @!P1 IMAD.MOV R234, RZ, RZ, -R234 ;  /* 0x000000ffffea9224 */ /* 0x000fe200078e0aea */
[C---:B------:R-:W-:Y:S01]  /*a740*/  ISETP.GT.U32.AND P2, PT, R146.reuse, R237, PT ;  /* 0x000000ed9200720c */ /* 0x040fe20003f44070 */
[----:B------:R-:W-:Y:S01]  /*a750*/  IMAD R238, R146, R8, R13 ;  /* 0x0000000892ee7224 */ /* 0x000fe200078e020d */
[----:B------:R-:W-:Y:S01]  /*a760*/  IADD3 R13, R0, 0xe6, RZ ;  /* 0x000000e6000d7810 */ /* 0x000fe20007ffe0ff */
[----:B------:R-:W-:-:S02]  /*a770*/  IMAD.HI.U32 R8, R2, R239, RZ ;  /* 0x000000ef02087227 */ /* 0x000fc400078e00ff */
[----:B------:R-:W-:Y:S02]  /*a780*/  @!P5 IADD3 R236, R236, -R146, RZ ;  /* 0x80000092ececd210 */ /* 0x000fe40007ffe0ff */
[----:B------:R-:W-:Y:S01]  /*a790*/  ISETP.GT.U32.AND P5, PT, R146, R235, PT ;  /* 0x000000eb9200720c */ /* 0x000fe20003fa4070 */
[----:B------:R-:W-:Y:S01]  /*a7a0*/  IMAD.HI.U32 R240, R2, R11, RZ ;  /* 0x0000000b02f07227 */ /* 0x000fe200078e00ff */
[----:B------:R-:W-:Y:S02]  /*a7b0*/  IABS R7, R13 ;  /* 0x0000000d00077213 */ /* 0x000fe40000000000 */
[----:B------:R-:W-:Y:S01]  /*a7c0*/  ISETP.GT.U32.AND P1, PT, R146, R236, PT ;  /* 0x000000ec9200720c */ /* 0x000fe20003f24070 */
[----:B------:R-:W-:Y:S01]  /*a7d0*/  IMAD.MOV R8, RZ, RZ, -R8 ;  /* 0x000000ffff087224 */ /* 0x000fe200078e0a08 */
[----:B------:R-:W-:Y:S01]  /*a7e0*/  @!P2 IADD3 R237, R237, -R146, RZ ;  /* 0x80000092ededa210 */ /* 0x000fe20007ffe0ff */
[----:B------:R-:W-:Y:S01]  /*a7f0*/  IMAD.HI.U32 R6, R2, R241, RZ ;  /* 0x000000f102067227 */ /* 0x000fe200078e00ff */
[----:B------:R-:W-:-:S02]  /*a800*/  IADD3 R240, -R240, RZ, RZ ;  /* 0x000000fff0f07210 */ /* 0x000fc40007ffe1ff */
[C---:B------:R-:W-:Y:S01]  /*a810*/  ISETP.GT.U32.AND P2, PT, R146.reuse, R237, PT ;  /* 0x000000ed9200720c */ /* 0x040fe20003f44070 */
[C---:B------:R-:W-:Y:S02]  /*a820*/  IMAD R239, R146.reuse, R8, R239 ;  /* 0x0000000892ef7224 */ /* 0x040fe400078e02ef */
[----:B------:R-:W-:Y:S01]  /*a830*/  @!P5 IMAD.IADD R235, R235, 0x1, -R146 ;  /* 0x00000001ebebd824 */ /* 0x000fe200078e0a92 */
[C---:B------:R-:W-:Y:S01]  /*a840*/  ISETP.GT.U32.AND P5, PT, R146.reuse, R238, PT ;  /* 0x000000ee9200720c */ /* 0x040fe20003fa4070 */
[----:B------:R-:W-:Y:S02]  /*a850*/  IMAD R240, R146, R240, R11 ;  /* 0x000000f092f07224 */ /* 0x000fe400078e020b */
[----:B------:R-:W-:Y:S01]  /*a860*/  IMAD.HI.U32 R242, R2, R7, RZ ;  /* 0x0000000702f27227 */ /* 0x000fe200078e00ff */
[-C--:B------:R-:W-:Y:S02]  /*a870*/  @!P1 IADD3 R236, R236, -R146.reuse, RZ ;  /* 0x80000092ecec9210 */ /* 0x080fe40007ffe0ff */
[----:B------:R-:W-:Y:S01]  /*a880*/  ISETP.GE.AND P1, PT, R10, RZ, PT ;  /* 0x000000ff0a00720c */ /* 0x000fe20003f26270 */
[----:B------:R-:W-:Y:S01]  /*a890*/  IMAD.MOV R6, RZ, RZ, -R6 ;  /* 0x000000ffff067224 */ /* 0x000fe200078e0a06 */
[----:B------:R-:W-:Y:S01]  /*a8a0*/  IADD3 R242, -R242, RZ, RZ ;  /* 0x000000fff2f27210 */ /* 0x000fe20007ffe1ff */
[----:B------:R-:W-:Y:S01]  /*a8b0*/  VIADD R10, R0, 0xe8 ;  /* 0x000000e8000a7836 */ /* 0x000fe20000000000 */
[----:B------:R-:W-:Y:S01]  /*a8c0*/  @!P2 IADD3 R237, R237, -R146, RZ ;  /* 0x80000092ededa210 */ /* 0x000fe20007ffe0ff */
[C---:B------:R-:W-:Y:S01]  /*a8d0*/  IMAD R241, R146.reuse, R6, R241 ;  /* 0x0000000692f17224 */ /* 0x040fe200078e02f1 */
[C---:B------:R-:W-:Y:S01]  /*a8e0*/  ISETP.GT.U32.AND P2, PT, R146.reuse, R239, PT ;  /* 0x000000ef9200720c */ /* 0x040fe20003f44070 */
[----:B------:R-:W-:Y:S01]  /*a8f0*/  IMAD R242, R146, R242, R7 ;  /* 0x000000f292f27224 */ /* 0x000fe200078e0207 */
[----:B------:R-:W-:Y:S01]  /*a900*/  @!P5 IADD3 R238, R238, -R146, RZ ;  /* 0x80000092eeeed210 */ /* 0x000fe20007ffe0ff */
[----:B------:R-:W-:Y:S01]  /*a910*/  VIADD R11, R0, 0xe7 ;  /* 0x000000e7000b7836 */ /* 0x000fe20000000000 */
[----:B------:R-:W-:Y:S01]  /*a920*/  ISETP.GT.U32.AND P5, PT, R146, R240, PT ;  /* 0x000000f09200720c */ /* 0x000fe20003fa4070 */
[C---:B------:R-:W-:Y:S01]  /*a930*/  VIADD R7, R0.reuse, 0xea ;  /* 0x000000ea00077836 */ /* 0x040fe20000000000 */
[----:B------:R-:W-:Y:S01]  /*a940*/  IABS R244, R10 ;  /* 0x0000000a00f47213 */ /* 0x000fe20000000000 */
[----:B------:R-:W-:Y:S01]  /*a950*/  @!P0 IMAD.MOV R237, RZ, RZ, -R237 ;  /* 0x000000ffffed8224 */ /* 0x000fe200078e0aed */
[----:B------:R-:W-:-:S02]  /*a960*/  IADD3 R6, R0, 0xe9, RZ ;  /* 0x000000e900067810 */ /* 0x000fc40007ffe0ff */
[----:B------:R-:W-:Y:S01]  /*a970*/  @!P6 IADD3 R236, -R236, RZ, RZ ;  /* 0x000000ffecece210 */ /* 0x000fe20007ffe1ff */
[----:B------:R-:W-:Y:S01]  /*a980*/  IMAD.HI.U32 R15, R2, R244, RZ ;  /* 0x000000f4020f7227 */ /* 0x000fe200078e00ff */
[----:B------:R-:W-:Y:S02]  /*a990*/  IABS R245, R6 ;  /* 0x0000000600f57213 */ /* 0x000fe40000000000 */
[----:B------:R-:W-:Y:S01]  /*a9a0*/  IABS R243, R11 ;  /* 0x0000000b00f37213 */ /* 0x000fe20000000000 */
[----:B------:R-:W-:Y:S01]  /*a9b0*/  @!P2 IMAD.IADD R239, R239, 0x1, -R146 ;  /* 0x00000001efefa824 */ /* 0x000fe200078e0a92 */
[----:B------:R-:W-:Y:S01]  /*a9c0*/  ISETP.GT.U32.AND P2, PT, R146, R241, PT ;  /* 0x000000f19200720c */ /* 0x000fe20003f44070 */
[----:B------:R-:W-:Y:S01]  /*a9d0*/  IMAD.HI.U32 R14, R2, R245, RZ ;  /* 0x000000f5020e7227 */ /* 0x000fe200078e00ff */
[----:B------:R-:W-:Y:S02]  /*a9e0*/  @!P5 IADD3 R240, R240, -R146, RZ ;  /* 0x80000092f0f0d210 */ /* 0x000fe40007ffe0ff */
[----:B------:R-:W-:Y:S01]  /*a9f0*/  ISETP.GT.U32.AND P5, PT, R146, R242, PT ;  /* 0x000000f29200720c */ /* 0x000fe20003fa4070 */
[----:B------:R-:W-:Y:S01]  /*aa00*/  IMAD.MOV R14, RZ, RZ, -R14 ;  /* 0x000000ffff0e7224 */ /* 0x000fe200078e0a0e */
[----:B------:R-:W-:Y:S01]  /*aa10*/  IADD3 R15, -R15, RZ, RZ ;  /* 0x000000ff0f0f7210 */ /* 0x000fe20007ffe1ff */
[----:B------:R-:W-:Y:S01]  /*aa20*/  IMAD.HI.U32 R16, R2, R243, RZ ;  /* 0x000000f302107227 */ /* 0x000fe200078e00ff */
[----:B------:R-:W-:-:S02]  /*aa30*/  @!P3 IADD3 R235, -R235, RZ, RZ ;  /* 0x000000ffebebb210 */ /* 0x000fc40007ffe1ff */
[C---:B------:R-:W-:Y:S01]  /*aa40*/  ISETP.GT.U32.AND P3, PT, R146.reuse, R238, PT ;  /* 0x000000ee9200720c */ /* 0x040fe20003f64070 */
[C---:B------:R-:W-:Y:S01]  /*aa50*/  IMAD R244, R146.reuse, R15, R244 ;  /* 0x0000000f92f47224 */ /* 0x040fe200078e02f4 */
[----:B------:R-:W-:Y:S01]  /*aa60*/  IABS R246, R7 ;  /* 0x0000000700f67213 */ /* 0x000fe20000000000 */
[--C-:B------:R-:W-:Y:S01]  /*aa70*/  @!P2 IMAD.IADD R241, R241, 0x1, -R146.reuse ;  /* 0x00000001f1f1a824 */ /* 0x100fe200078e0a92 */
[C---:B------:R-:W-:Y:S01]  /*aa80*/  ISETP.GT.U32.AND P2, PT, R146.reuse, R239, PT ;  /* 0x000000ef9200720c */ /* 0x040fe20003f44070 */
[----:B------:R-:W-:Y:S02]  /*aa90*/  IMAD R245, R146, R14, R245 ;  /* 0x0000000e92f57224 */ /* 0x000fe400078e02f5 */
[----:B------:R-:W-:Y:S01]  /*aaa0*/  @!P5 IMAD.IADD R242, R242, 0x1, -R146 ;  /* 0x00000001f2f2d824 */ /* 0x000fe200078e0a92 */
[----:B------:R-:W-:Y:S01]  /*aab0*/  ISETP.GT.U32.AND P5, PT, R146, R240, PT ;  /* 0x000000f09200720c */ /* 0x000fe20003fa4070 */
[----:B------:R-:W-:Y:S01]  /*aac0*/  IMAD.HI.U32 R8, R2, R246, RZ ;  /* 0x000000f602087227 */ /* 0x000fe200078e00ff */
[----:B------:R-:W-:-:S02]  /*aad0*/  ISETP.GT.U32.AND P6, PT, R146, R241, PT ;  /* 0x000000f19200720c */ /* 0x000fc40003fc4070 */
[----:B------:R-:W-:Y:S01]  /*aae0*/  ISETP.GT.U32.AND P0, PT, R146, R242, PT ;  /* 0x000000f29200720c */ /* 0x000fe20003f04070 */
[----:B------:R-:W-:Y:S01]  /*aaf0*/  IMAD.MOV R16, RZ, RZ, -R16 ;  /* 0x000000ffff107224 */ /* 0x000fe200078e0a10 */
[----:B------:R-:W-:Y:S01]  /*ab00*/  IADD3 R8, -R8, RZ, RZ ;  /* 0x000000ff08087210 */ /* 0x000fe20007ffe1ff */
[----:B------:R-:W-:Y:S01]  /*ab10*/  VIADD R15, R0, 0xfb ;  /* 0x000000fb000f7836 */ /* 0x000fe20000000000 */
[----:B------:R-:W-:Y:S01]  /*ab20*/  @!P3 IADD3 R238, R238, -R146, RZ ;  /* 0x80000092eeeeb210 */ /* 0x000fe20007ffe0ff */
[--C-:B------:R-:W-:Y:S01]  /*ab30*/  @!P2 IMAD.IADD R239, R239, 0x1, -R146.reuse ;  /* 0x00000001efefa824 */ /* 0x100fe200078e0a92 */
[C---:B------:R-:W-:Y:S01]  /*ab40*/  ISETP.GT.U32.AND P2, PT, R146.reuse, R244, PT ;  /* 0x000000f49200720c */ /* 0x040fe20003f44070 */
[----:B------:R-:W-:Y:S01]  /*ab50*/  IMAD R243, R146, R16, R243 ;  /* 0x0000001092f37224 */ /* 0x000fe200078e02f3 */
[----:B------:R-:W-:Y:S01]  /*ab60*/  @!P4 IADD3 R238, -R238, RZ, RZ ;  /* 0x000000ffeeeec210 */ /* 0x000fe20007ffe1ff */
[----:B------:R-:W-:Y:S01]  /*ab70*/  @!P5 IMAD.IADD R240, R240, 0x1, -R146 ;  /* 0x00000001f0f0d824 */ /* 0x000fe200078e0a92 */
[C---:B------:R-:W-:Y:S01]  /*ab80*/  ISETP.GT.U32.AND P5, PT, R146.reuse, R245, PT ;  /* 0x000000f59200720c */ /* 0x040fe20003fa4070 */
[----:B------:R-:W-:Y:S01]  /*ab90*/  @!P1 IMAD.MOV R239, RZ, RZ, -R239 ;  /* 0x000000ffffef9224 */ /* 0x000fe200078e0aef */
[----:B------:R-:W-:Y:S01]  /*aba0*/  @!P6 IADD3 R241, R241, -R146, RZ ;  /* 0x80000092f1f1e210 */ /* 0x000fe20007ffe0ff */
[----:B------:R-:W-:Y:S01]  /*abb0*/  IMAD R246, R146, R8, R246 ;  /* 0x0000000892f67224 */ /* 0x000fe200078e02f6 */
[----:B------:R-:W-:Y:S01]  /*abc0*/  ISETP.GE.AND P6, PT, R9, RZ, PT ;  /* 0x000000ff0900720c */ /* 0x000fe20003fc6270 */
[----:B------:R-:W-:Y:S01]  /*abd0*/  VIADD R9, R0, 0xec ;  /* 0x000000ec00097836 */ /* 0x000fe20000000000 */
[----:B------:R-:W-:-:S02]  /*abe0*/  ISETP.GT.U32.AND P3, PT, R146, R243, PT ;  /* 0x000000f39200720c */ /* 0x000fc40003f64070 */
[-C--:B------:R-:W-:Y:S02]  /*abf0*/  @!P0 IADD3 R242, R242, -R146.reuse, RZ ;  /* 0x80000092f2f28210 */ /* 0x080fe40007ffe0ff */
[----:B------:R-:W-:Y:S02]  /*ac00*/  @!P2 IADD3 R244, R244, -R146, RZ ;  /* 0x80000092f4f4a210 */ /* 0x000fe40007ffe0ff */
[----:B------:R-:W-:Y:S01]  /*ac10*/  ISETP.GE.AND P2, PT, R13, RZ, PT ;  /* 0x000000ff0d00720c */ /* 0x000fe20003f46270 */
[--C-:B------:R-:W-:Y:S01]  /*ac20*/  @!P5 IMAD.IADD R245, R245, 0x1, -R146.reuse ;  /* 0x00000001f5f5d824 */ /* 0x100fe200078e0a92 */
[C---:B------:R-:W-:Y:S02]  /*ac30*/  ISETP.GT.U32.AND P1, PT, R146.reuse, R244, PT ;  /* 0x000000f49200720c */ /* 0x040fe40003f24070 */
[----:B------:R-:W-:Y:S02]  /*ac40*/  IABS R248, R9 ;  /* 0x0000000900f87213 */ /* 0x000fe40000000000 */
[C---:B------:R-:W-:Y:S01]  /*ac50*/  ISETP.GT.U32.AND P4, PT, R146.reuse, R245, PT ;  /* 0x000000f59200720c */ /* 0x040fe20003f84070 */
[----:B------:R-:W-:Y:S01]  /*ac60*/  @!P3 IMAD.IADD R243, R243, 0x1, -R146 ;  /* 0x00000001f3f3b824 */ /* 0x000fe200078e0a92 */
[----:B------:R-:W-:-:S02]  /*ac70*/  ISETP.GT.U32.AND P0, PT, R146, R246, PT ;  /* 0x000000f69200720c */ /* 0x000fc40003f04070 */
[----:B------:R-:W-:Y:S02]  /*ac80*/  IADD3 R8, R0, 0xeb, RZ ;  /* 0x000000eb00087810 */ /* 0x000fe40007ffe0ff */
[----:B------:R-:W-:Y:S02]  /*ac90*/  ISETP.GE.AND P3, PT, R12, RZ, PT ;  /* 0x000000ff0c00720c */ /* 0x000fe40003f66270 */
[----:B------:R-:W-:Y:S02]  /*aca0*/  @!P2 IADD3 R242, -R242, RZ, RZ ;  /* 0x000000fff2f2a210 */ /* 0x000fe40007ffe1ff */
[----:B------:R-:W-:Y:S01]  /*acb0*/  ISETP.GE.AND P2, PT, R6, RZ, PT ;  /* 0x000000ff0600720c */ /* 0x000fe20003f46270 */
[----:B------:R-:W-:Y:S01]  /*acc0*/  IMAD.HI.U32 R6, R2, R248, RZ ;  /* 0x000000f802067227 */ /* 0x000fe200078e00ff */
[----:B------:R-:W-:Y:S02]  /*acd0*/  @!P1 IADD3 R244, R244, -R146, RZ ;  /* 0x80000092f4f49210 */ /* 0x000fe40007ffe0ff */
[----:B------:R-:W-:Y:S01]  /*ace0*/  ISETP.GE.AND P1, PT, R7, RZ, PT ;  /* 0x000000ff0700720c */ /* 0x000fe20003f26270 */
[----:B------:R-:W-:Y:S01]  /*acf0*/  IMAD.MOV R7, RZ, RZ, -R6 ;  /* 0x000000ffff077224 */ /* 0x000fe200078e0a06 */
[----:B------:R-:W-:Y:S01]  /*ad00*/  IABS R247, R8 ;  /* 0x0000000800f77213 */ /* 0x000fe20000000000 */
[----:B------:R-:W-:Y:S01]  /*ad10*/  @!P0 IMAD.IADD R246, R246, 0x1, -R146 ;  /* 0x00000001f6f68824 */ /* 0x000fe200078e0a92 */
[----:B------:R-:W-:Y:S01]  /*ad20*/  @!P4 IADD3 R245, R245, -R146, RZ ;  /* 0x80000092f5f5c210 */ /* 0x000fe20007ffe0ff */
[C---:B------:R-:W-:Y:S01]  /*ad30*/  IMAD R248, R146.reuse, R7, R248 ;  /* 0x0000000792f87224 */ /* 0x040fe200078e02f8 */
[----:B------:R-:W-:Y:S01]  /*ad40*/  ISETP.GT.U32.AND P0, PT, R146, R243, PT ;  /* 0x000000f39200720c */ /* 0x000fe20003f04070 */
[----:B------:R-:W-:Y:S01]  /*ad50*/  IMAD.HI.U32 R12, R2, R247, RZ ;  /* 0x000000f7020c7227 */ /* 0x000fe200078e00ff */
[----:B------:R-:W-:-:S02]  /*ad60*/  ISETP.GE.AND P5, PT, R11, RZ, PT ;  /* 0x000000ff0b00720c */ /* 0x000fc40003fa6270 */
[----:B------:R-:W-:Y:S01]  /*ad70*/  @!P6 IADD3 R240, -R240, RZ, RZ ;  /* 0x000000fff0f0e210 */ /* 0x000fe20007ffe1ff */
[----:B------:R-:W-:Y:S01]  /*ad80*/  @!P2 IMAD.MOV R245, RZ, RZ, -R245 ;  /* 0x000000fffff5a224 */ /* 0x000fe200078e0af5 */
[----:B------:R-:W-:Y:S01]  /*ad90*/  ISETP.GT.U32.AND P2, PT, R146, R248, PT ;  /* 0x000000f89200720c */ /* 0x000fe20003f44070 */
[----:B------:R-:W-:Y:S01]  /*ada0*/  @!P3 IMAD.MOV R241, RZ, RZ, -R241 ;  /* 0x000000fffff1b224 */ /* 0x000fe200078e0af1 */
[----:B------:R-:W-:Y:S01]  /*adb0*/  IADD3 R11, -R12, RZ, RZ ;  /* 0x000000ff0c0b7210 */ /* 0x000fe20007ffe1ff */
[----:B------:R-:W-:Y:S01]  /*adc0*/  VIADD R7, R0, 0xee ;  /* 0x000000ee00077836 */ /* 0x000fe20000000000 */
[----:B------:R-:W-:Y:S01]  /*add0*/  ISETP.GT.U32.AND P6, PT, R146, R246, PT ;  /* 0x000000f69200720c */ /* 0x000fe20003fc4070 */
[----:B------:R-:W-:Y:S01]  /*ade0*/  VIADD R6, R0, 0xf0 ;  /* 0x000000f000067836 */ /* 0x000fe20000000000 */
[----:B------:R-:W-:Y:S01]  /*adf0*/  ISETP.GE.AND P3, PT, R10, RZ, PT ;  /* 0x000000ff0a00720c */ /* 0x000fe20003f66270 */
[----:B------:R-:W-:Y:S01]  /*ae00*/  IMAD R247, R146, R11, R247 ;  /* 0x0000000b92f77224 */ /* 0x000fe200078e02f7 */
[----:B------:R-:W-:Y:S01]  /*ae10*/  ISETP.GE.AND P4, PT, R8, RZ, PT ;  /* 0x000000ff0800720c */ /* 0x000fe20003f86270 */
[----:B------:R-:W-:Y:S01]  /*ae20*/  @!P0 IMAD.IADD R243, R243, 0x1, -R146 ;  /* 0x00000001f3f38824 */ /* 0x000fe200078e0a92 */
[----:B------:R-:W-:Y:S01]  /*ae30*/  IADD3 R8, R0, 0xef, RZ ;  /* 0x000000ef00087810 */ /* 0x000fe20007ffe0ff */
[----:B------:R-:W-:Y:S01]  /*ae40*/  IMAD.HI.U32 R11, R2, R17, RZ ;  /* 0x00000011020b7227 */ /* 0x000fe200078e00ff */
[----:B------:R-:W-:-:S02]  /*ae50*/  ISETP.GT.U32.AND P0, PT, R146, R247, PT ;  /* 0x000000f79200720c */ /* 0x000fc40003f04070 */
[----:B------:R-:W-:Y:S01]  /*ae60*/  @!P2 IADD3 R248, R248, -R146, RZ ;  /* 0x80000092f8f8a210 */ /* 0x000fe20007ffe0ff */
[----:B------:R-:W-:Y:S01]  /*ae70*/  @!P5 IMAD.MOV R243, RZ, RZ, -R243 ;  /* 0x000000fffff3d224 */ /* 0x000fe200078e0af3 */
[----:B------:R-:W-:Y:S01]  /*ae80*/  IABS R251, R8 ;  /* 0x0000000800fb7213 */ /* 0x000fe20000000000 */
[----:B------:R-:W-:Y:S01]  /*ae90*/  @!P6 IMAD.IADD R246, R246, 0x1, -R146 ;  /* 0x00000001f6f6e824 */ /* 0x000fe200078e0a92 */
[----:B------:R-:W-:Y:S02]  /*aea0*/  ISETP.GT.U32.AND P2, PT, R146, R248, PT ;  /* 0x000000f89200720c */ /* 0x000fe40003f44070 */
[----:B------:R-:W-:Y:S02]  /*aeb0*/  @!P3 IADD3 R244, -R244, RZ, RZ ;  /* 0x000000fff4f4b210 */ /* 0x000fe40007ffe1ff */
[----:B------:R-:W-:Y:S02]  /*aec0*/  ISETP.GE.AND P6, PT, R9, RZ, PT ;  /* 0x000000ff0900720c */ /* 0x000fe40003fc6270 */
[----:B------:R-:W-:-:S02]  /*aed0*/  ISETP.GE.AND P3, PT, R7, RZ, PT ;  /* 0x000000ff0700720c */ /* 0x000fc40003f66270 */
[----:B------:R-:W-:Y:S01]  /*aee0*/  IABS R250, R7 ;  /* 0x0000000700fa7213 */ /* 0x000fe20000000000 */
[----:B------:R-:W-:Y:S01]  /*aef0*/  IMAD.HI.U32 R7, R2, R251, RZ ;  /* 0x000000fb02077227 */ /* 0x000fe200078e00ff */
[----:B------:R-:W-:Y:S02]  /*af00*/  @!P0 IADD3 R247, R247, -R146, RZ ;  /* 0x80000092f7f78210 */ /* 0x000fe40007ffe0ff */
[----:B------:R-:W-:Y:S01]  /*af10*/  ISETP.GE.AND P0, PT, R249, RZ, PT ;  /* 0x000000fff900720c */ /* 0x000fe20003f06270 */
[----:B------:R-:W-:Y:S01]  /*af20*/  IMAD.MOV R7, RZ, RZ, -R7 ;  /* 0x000000ffff077224 */ /* 0x000fe200078e0a07 */
[----:B------:R-:W-:Y:S01]  /*af30*/  ISETP.GT.U32.AND P5, PT, R146, R247, PT ;  /* 0x000000f79200720c */ /* 0x000fe20003fa4070 */
[----:B------:R-:W-:Y:S01]  /*af40*/  @!P2 IMAD.IADD R248, R248, 0x1, -R146 ;  /* 0x00000001f8f8a824 */ /* 0x000fe200078e0a92 */
[----:B------:R-:W-:Y:S01]  /*af50*/  IABS R249, R249 ;  /* 0x000000f900f97213 */ /* 0x000fe20000000000 */
[----:B------:R-:W-:Y:S01]  /*af60*/  IMAD R251, R146, R7, R251 ;  /* 0x0000000792fb7224 */ /* 0x000fe200078e02fb */
[----:B------:R-:W-:-:S02]  /*af70*/  @!P1 IADD3 R246, -R246, RZ, RZ ;  /* 0x000000fff6f69210 */ /* 0x000fc40007ffe1ff */
[----:B------:R-:W-:Y:S01]  /*af80*/  ISETP.GE.AND P1, PT, R8, RZ, PT ;  /* 0x000000ff0800720c */ /* 0x000fe20003f26270 */
[----:B------:R-:W-:Y:S01]  /*af90*/  IMAD.HI.U32 R8, R2, R250, RZ ;  /* 0x000000fa02087227 */ /* 0x000fe200078e00ff */
[----:B------:R-:W-:Y:S02]  /*afa0*/  @!P6 IADD3 R248, -R248, RZ, RZ ;  /* 0x000000fff8f8e210 */ /* 0x000fe40007ffe1ff */
[----:B------:R-:W-:Y:S01]  /*afb0*/  ISETP.GT.U32.AND P6, PT, R146, R251, PT ;  /* 0x000000fb9200720c */ /* 0x000fe20003fc4070 */
[----:B------:R-:W-:Y:S01]  /*afc0*/  IMAD.HI.U32 R9, R2, R249, RZ ;  /* 0x000000f902097227 */ /* 0x000fe200078e00ff */
[----:B------:R-:W-:Y:S02]  /*afd0*/  IADD3 R8, -R8, RZ, RZ ;  /* 0x000000ff08087210 */ /* 0x000fe40007ffe1ff */
[----:B------:R-:W-:Y:S01]  /*afe0*/  IABS R252, R6 ;  /* 0x0000000600fc7213 */ /* 0x000fe20000000000 */
[----:B------:R-:W-:Y:S01]  /*aff0*/  IMAD.MOV R9, RZ, RZ, -R9 ;  /* 0x000000ffff097224 */ /* 0x000fe200078e0a09 */
[----:B------:R-:W-:Y:S01]  /*b000*/  IADD3 R11, -R11, RZ, RZ ;  /* 0x000000ff0b0b7210 */ /* 0x000fe20007ffe1ff */
[----:B------:R-:W-:Y:S01]  /*b010*/  @!P5 IMAD.IADD R247, R247, 0x1, -R146 ;  /* 0x00000001f7f7d824 */ /* 0x000fe200078e0a92 */
[----:B------:R-:W-:Y:S01]  /*b020*/  ISETP.GE.AND P5, PT, R6, RZ, PT ;  /* 0x000000ff0600720c */ /* 0x000fe20003fa6270 */
[----:B------:R-:W-:Y:S01]  /*b030*/  IMAD R249, R146, R9, R249 ;  /* 0x0000000992f97224 */ /* 0x000fe200078e02f9 */
[----:B------:R-:W-:Y:S01]  /*b040*/  IADD3 R9, R0, 0xf3, RZ ;  /* 0x000000f300097810 */ /* 0x000fe20007ffe0ff */
[----:B------:R-:W-:Y:S01]  /*b050*/  IMAD R250, R146, R8, R250 ;  /* 0x0000000892fa7224 */ /* 0x000fe200078e02fa */
[----:B------:R-:W-:Y:S01]  /*b060*/  @!P4 IADD3 R247, -R247, RZ, RZ ;  /* 0x000000fff7f7c210 */ /* 0x000fe20007ffe1ff */
[----:B------:R-:W-:Y:S01]  /*b070*/  VIADD R8, R0, 0xf2 ;  /* 0x000000f200087836 */ /* 0x000fe20000000000 */
[----:B------:R-:W-:Y:S01]  /*b080*/  ISETP.GT.U32.AND P4, PT, R146, R249, PT ;  /* 0x000000f99200720c */ /* 0x000fe20003f84070 */
[----:B------:R-:W-:Y:S01]  /*b090*/  IMAD.HI.U32 R6, R2, R252, RZ ;  /* 0x000000fc02067227 */ /* 0x000fe200078e00ff */
[----:B------:R-:W-:-:S02]  /*b0a0*/  ISETP.GT.U32.AND P2, PT, R146, R250, PT ;  /* 0x000000fa9200720c */ /* 0x000fc40003f44070 */
[----:B------:R-:W-:Y:S01]  /*b0b0*/  IABS R20, R8 ;  /* 0x0000000800147213 */ /* 0x000fe20000000000 */
[----:B------:R-:W-:Y:S01]  /*b0c0*/  @!P6 IMAD.IADD R251, R251, 0x1, -R146 ;  /* 0x00000001fbfbe824 */ /* 0x000fe200078e0a92 */
[----:B------:R-:W-:Y:S01]  /*b0d0*/  IADD3 R6, -R6, RZ, RZ ;  /* 0x000000ff06067210 */ /* 0x000fe20007ffe1ff */
[----:B------:R-:W-:Y:S01]  /*b0e0*/  IMAD R17, R146, R11, R17 ;  /* 0x0000000b92117224 */ /* 0x000fe200078e0211 */
[----:B------:R-:W-:Y:S01]  /*b0f0*/  IABS R19, R9 ;  /* 0x0000000900137213 */ /* 0x000fe20000000000 */
[----:B------:R-:W-:Y:S01]  /*b100*/  IMAD.HI.U32 R10, R2, R20, RZ ;  /* 0x00000014020a7227 */ /* 0x000fe200078e00ff */
[C---:B------:R-:W-:Y:S02]  /*b110*/  ISETP.GT.U32.AND P6, PT, R146.reuse, R251, PT ;  /* 0x000000fb9200720c */ /* 0x040fe40003fc4070 */
[----:B------:R-:W-:Y:S01]  /*b120*/  IABS R16, R5 ;  /* 0x0000000500107213 */ /* 0x000fe20000000000 */
[----:B------:R-:W-:Y:S01]  /*b130*/  IMAD R252, R146, R6, R252 ;  /* 0x0000000692fc7224 */ /* 0x000fe200078e02fc */
[----:B------:R-:W-:Y:S01]  /*b140*/  IABS R13, R149 ;  /* 0x00000095000d7213 */ /* 0x000fe20000000000 */
[----:B------:R-:W-:Y:S01]  /*b150*/  VIADD R6, R0, 0xf1 ;  /* 0x000000f100067836 */ /* 0x000fe20000000000 */
[----:B------:R-:W-:Y:S01]  /*b160*/  @!P2 IADD3 R250, R250, -R146, RZ ;  /* 0x80000092fafaa210 */ /* 0x000fe20007ffe0ff */
[----:B------:R-:W-:-:S02]  /*b170*/  IMAD.MOV R10, RZ, RZ, -R10 ;  /* 0x000000ffff0a7224 */ /* 0x000fc400078e0a0a */
[----:B------:R-:W-:Y:S01]  /*b180*/  @!P4 IMAD.IADD R249, R249, 0x1, -R146 ;  /* 0x00000001f9f9c824 */ /* 0x000fe200078e0a92 */
[----:B------:R-:W-:Y:S01]  /*b190*/  IABS R21, R6 ;  /* 0x0000000600157213 */ /* 0x000fe20000000000 */
[C---:B------:R-:W-:Y:S01]  /*b1a0*/  IMAD R20, R146.reuse, R10, R20 ;  /* 0x0000000a92147224 */ /* 0x040fe200078e0214 */
[C---:B------:R-:W-:Y:S01]  /*b1b0*/  ISETP.GT.U32.AND P2, PT, R146.reuse, R250, PT ;  /* 0x000000fa9200720c */ /* 0x040fe20003f44070 */
[----:B------:R-:W-:Y:S01]  /*b1c0*/  @!P6 IMAD.IADD R251, R251, 0x1, -R146 ;  /* 0x00000001fbfbe824 */ /* 0x000fe200078e0a92 */
[----:B------:R-:W-:Y:S01]  /*b1d0*/  ISETP.GT.U32.AND P4, PT, R146, R249, PT ;  /* 0x000000f99200720c */ /* 0x000fe20003f84070 */
[----:B------:R-:W-:Y:S01]  /*b1e0*/  IMAD.HI.U32 R7, R2, R21, RZ ;  /* 0x0000001502077227 */ /* 0x000fe200078e00ff */
[----:B------:R-:W-:Y:S02]  /*b1f0*/  ISETP.GT.U32.AND P6, PT, R146, R20, PT ;  /* 0x000000149200720c */ /* 0x000fe40003fc4070 */
[----:B------:R-:W-:Y:S01]  /*b200*/  @!P1 IADD3 R251, -R251, RZ, RZ ;  /* 0x000000fffbfb9210 */ /* 0x000fe20007ffe1ff */
[----:B------:R-:W-:Y:S01]  /*b210*/  IMAD.HI.U32 R10, R2, R18, RZ ;  /* 0x00000012020a7227 */ /* 0x000fe200078e00ff */
[----:B------:R-:W-:-:S03]  /*b220*/  IADD3 R7, -R7, RZ, RZ ;  /* 0x000000ff07077210 */ /* 0x000fc60007ffe1ff */
[----:B------:R-:W-:Y:S02]  /*b230*/  IMAD.MOV R10, RZ, RZ, -R10 ;  /* 0x000000ffff0a7224 */ /* 0x000fe400078e0a0a */
[----:B------:R-:W-:Y:S02]  /*b240*/  IMAD R21, R146, R7, R21 ;  /* 0x0000000792157224 */ /* 0x000fe400078e0215 */
[----:B------:R-:W-:Y:S01]  /*b250*/  @!P4 IADD3 R249, R249, -R146, RZ ;  /* 0x80000092f9f9c210 */ /* 0x000fe20007ffe0ff */
[----:B------:R-:W-:Y:S01]  /*b260*/  @!P2 IMAD.IADD R250, R250, 0x1, -R146 ;  /* 0x00000001fafaa824 */ /* 0x000fe200078e0a92 */
[----:B------:R-:W-:Y:S01]  /*b270*/  ISETP.GT.U32.AND P4, PT, R146, R252, PT ;  /* 0x000000fc9200720c */ /* 0x000fe20003f84070 */
[----:B------:R-:W-:Y:S01]  /*b280*/  IMAD.HI.U32 R7, R2, R19, RZ ;  /* 0x0000001302077227 */ /* 0x000fe200078e00ff */
[----:B------:R-:W-:Y:S02]  /*b290*/  @!P6 IADD3 R20, R20, -R146, RZ ;  /* 0x800000921414e210 */ /* 0x000fe40007ffe0ff */
[C---:B------:R-:W-:Y:S01]  /*b2a0*/  ISETP.GT.U32.AND P2, PT, R146.reuse, R21, PT ;  /* 0x000000159200720c */ /* 0x040fe20003f44070 */
[----:B------:R-:W-:Y:S01]  /*b2b0*/  @!P0 IMAD.MOV R249, RZ, RZ, -R249 ;  /* 0x000000fffff98224 */ /* 0x000fe200078e0af9 */
[C---:B------:R-:W-:Y:S01]  /*b2c0*/  ISETP.GT.U32.AND P0, PT, R146.reuse, R20, PT ;  /* 0x000000149200720c */ /* 0x040fe20003f04070 */
[----:B------:R-:W-:Y:S01]  /*b2d0*/  IMAD R18, R146, R10, R18 ;  /* 0x0000000a92127224 */ /* 0x000fe200078e0212 */
[----:B------:R-:W-:Y:S01]  /*b2e0*/  IADD3 R7, -R7, RZ, RZ ;  /* 0x000000ff07077210 */ /* 0x000fe20007ffe1ff */
[----:B------:R-:W-:-:S04]  /*b2f0*/  IMAD.HI.U32 R10, R2, R16, RZ ;  /* 0x00000010020a7227 */ /* 0x000fc800078e00ff */
[----:B------:R-:W-:Y:S01]  /*b300*/  @!P4 IADD3 R252, R252, -R146, RZ ;  /* 0x80000092fcfcc210 */ /* 0x000fe20007ffe0ff */
[----:B------:R-:W-:Y:S01]  /*b310*/  IMAD R19, R146, R7, R19 ;  /* 0x0000000792137224 */ /* 0x000fe200078e0213 */
[----:B------:R-:W-:Y:S01]  /*b320*/  IABS R7, R24 ;  /* 0x0000001800077213 */ /* 0x000fe20000000000 */
[----:B------:R-:W-:Y:S01]  /*b330*/  IMAD.MOV R10, RZ, RZ, -R10 ;  /* 0x000000ffff0a7224 */ /* 0x000fe200078e0a0a */
[----:B------:R-:W-:Y:S01]  /*b340*/  ISETP.GE.AND P4, PT, R6, RZ, PT ;  /* 0x000000ff0600720c */ /* 0x000fe20003f86270 */
[----:B------:R-:W-:Y:S01]  /*b350*/  @!P2 IMAD.IADD R21, R21, 0x1, -R146 ;  /* 0x000000011515a824 */ /* 0x000fe200078e0a92 */
[----:B------:R-:W-:Y:S01]  /*b360*/  IABS R6, R23 ;  /* 0x0000001700067213 */ /* 0x000fe20000000000 */
[----:B------:R-:W-:Y:S01]  /*b370*/  IMAD.HI.U32 R11, R2, R7, RZ ;  /* 0x00000007020b7227 */ /* 0x000fe200078e00ff */
[----:B------:R-:W-:Y:S02]  /*b380*/  ISETP.GT.U32.AND P2, PT, R146, R252, PT ;  /* 0x000000fc9200720c */ /* 0x000fe40003f44070 */
[----:B------:R-:W-:Y:S01]  /*b390*/  @!P0 IADD3 R20, R20, -R146, RZ ;  /* 0x8000009214148210 */ /* 0x000fe20007ffe0ff */
[----:B------:R-:W-:Y:S01]  /*b3a0*/  IMAD.HI.U32 R14, R2, R6, RZ ;  /* 0x00000006020e7227 */ /* 0x000fe200078e00ff */
[----:B------:R-:W-:-:S02]  /*b3b0*/  ISETP.GT.U32.AND P0, PT, R146, R17, PT ;  /* 0x000000119200720c */ /* 0x000fc40003f04070 */
[C---:B------:R-:W-:Y:S01]  /*b3c0*/  ISETP.GT.U32.AND P6, PT, R146.reuse, R21, PT ;  /* 0x000000159200720c */ /* 0x040fe20003fc4070 */
[----:B------:R-:W-:Y:S01]  /*b3d0*/  IMAD R16, R146, R10, R16 ;  /* 0x0000000a92107224 */ /* 0x000fe200078e0210 */
[----:B------:R-:W-:Y:S01]  /*b3e0*/  IADD3 R10, -R11, RZ, RZ ;  /* 0x000000ff0b0a7210 */ /* 0x000fe20007ffe1ff */
[----:B------:R-:W-:Y:S02]  /*b3f0*/  IMAD.MOV R11, RZ, RZ, -R14 ;  /* 0x000000ffff0b7224 */ /* 0x000fe400078e0a0e */
[----:B------:R-:W-:Y:S02]  /*b400*/  IMAD.HI.U32 R12, R2, R13, RZ ;  /* 0x0000000d020c7227 */ /* 0x000fe400078e00ff */
[----:B------:R-:W-:Y:S02]  /*b410*/  @!P2 IADD3 R252, R252, -R146, RZ ;  /* 0x80000092fcfca210 */ /* 0x000fe40007ffe0ff */
[C---:B------:R-:W-:Y:S01]  /*b420*/  IMAD R6, R146.reuse, R11, R6 ;  /* 0x0000000b92067224 */ /* 0x040fe200078e0206 */
[----:B------:R-:W-:Y:S01]  /*b430*/  IABS R11, R15 ;  /* 0x0000000f000b7213 */ /* 0x000fe20000000000 */
[----:B------:R-:W-:Y:S01]  /*b440*/  @!P0 IMAD.IADD R17, R17, 0x1, -R146 ;  /* 0x0000000111118824 */ /* 0x000fe200078e0a92 */
[----:B------:R-:W-:Y:S01]  /*b450*/  ISETP.GT.U32.AND P2, PT, R146, R19, PT ;  /* 0x000000139200720c */ /* 0x000fe20003f44070 */
[----:B------:R-:W-:Y:S01]  /*b460*/  @!P5 IMAD.MOV R252, RZ, RZ, -R252 ;  /* 0x000000fffffcd224 */ /* 0x000fe200078e0afc */
[----:B------:R-:W-:Y:S01]  /*b470*/  ISETP.GE.AND P0, PT, R9, RZ, PT ;  /* 0x000000ff0900720c */ /* 0x000fe20003f06270 */
[----:B------:R-:W-:Y:S01]  /*b480*/  IMAD.HI.U32 R14, R2, R11, RZ ;  /* 0x0000000b020e7227 */ /* 0x000fe200078e00ff */
[----:B------:R-:W-:-:S02]  /*b490*/  ISETP.GT.U32.AND P5, PT, R146, R17, PT ;  /* 0x000000119200720c */ /* 0x000fc40003fa4070 */
[----:B------:R-:W-:Y:S01]  /*b4a0*/  IABS R9, R3 ;  /* 0x0000000300097213 */ /* 0x000fe20000000000 */
[--C-:B------:R-:W-:Y:S01]  /*b4b0*/  @!P6 IMAD.IADD R21, R21, 0x1, -R146.reuse ;  /* 0x000000011515e824 */ /* 0x100fe200078e0a92 */
[----:B------:R-:W-:Y:S01]  /*b4c0*/  IADD3 R14, -R14, RZ, RZ ;  /* 0x000000ff0e0e7210 */ /* 0x000fe20007ffe1ff */
[C---:B------:R-:W-:Y:S01]  /*b4d0*/  IMAD R7, R146.reuse, R10, R7 ;  /* 0x0000000a92077224 */ /* 0x040fe200078e0207 */
[----:B------:R-:W-:Y:S01]  /*b4e0*/  ISETP.GT.U32.AND P6, PT, R146, R18, PT ;  /* 0x000000129200720c */ /* 0x000fe20003fc4070 */
[----:B--2---:R-:W-:Y:S01]  /*b4f0*/  IMAD.HI.U32 R27, R2, R9, RZ ;  /* 0x00000009021b7227 */ /* 0x004fe200078e00ff */
[----:B------:R-:W-:Y:S02]  /*b500*/  IABS R10, R148 ;  /* 0x00000094000a7213 */ /* 0x000fe40000000000 */
[----:B------:R-:W-:Y:S01]  /*b510*/  @!P2 IADD3 R19, R19, -R146, RZ ;  /* 0x800000921313a210 */ /* 0x000fe20007ffe0ff */
[----:B------:R-:W-:Y:S01]  /*b520*/  IMAD R11, R146, R14, R11 ;  /* 0x0000000e920b7224 */ /* 0x000fe200078e020b */
[----:B------:R-:W-:Y:S01]  /*b530*/  ISETP.GE.AND P2, PT, R8, RZ, PT ;  /* 0x000000ff0800720c */ /* 0x000fe20003f46270 */
[----:B------:R-:W-:Y:S01]  /*b540*/  @!P5 IMAD.IADD R17, R17, 0x1, -R146 ;  /* 0x000000011111d824 */ /* 0x000fe200078e0a92 */
[----:B------:R-:W-:Y:S01]  /*b550*/  IADD3 R27, -R27, RZ, RZ ;  /* 0x000000ff1b1b7210 */ /* 0x000fe20007ffe1ff */
[----:B------:R-:W-:Y:S01]  /*b560*/  IMAD.MOV R8, RZ, RZ, -R12 ;  /* 0x000000ffff087224 */ /* 0x000fe200078e0a0c */
[----:B------:R-:W-:Y:S01]  /*b570*/  ISETP.GT.U32.AND P5, PT, R146, R11, PT ;  /* 0x0000000b9200720c */ /* 0x000fe20003fa4070 */
[----:B-1----:R-:W-:Y:S01]  /*b580*/  IMAD.HI.U32 R28, R2, R10, RZ ;  /* 0x0000000a021c7227 */ /* 0x002fe200078e00ff */
[----:B------:R-:W-:-:S02]  /*b590*/  IABS R12, R147 ;  /* 0x00000093000c7213 */ /* 0x000fc40000000000 */
[----:B------:R-:W-:Y:S01]  /*b5a0*/  @!P6 IADD3 R18, R18, -R146, RZ ;  /* 0x800000921212e210 */ /* 0x000fe20007ffe0ff */
[C---:B------:R-:W-:Y:S01]  /*b5b0*/  IMAD R13, R146.reuse, R8, R13 ;  /* 0x00000008920d7224 */ /* 0x040fe200078e020d */
[C---:B------:R-:W-:Y:S01]  /*b5c0*/  ISETP.GT.U32.AND P6, PT, R146.reuse, R16, PT ;  /* 0x000000109200720c */ /* 0x040fe20003fc4070 */
[----:B------:R-:W-:Y:S01]  /*b5d0*/  IMAD R9, R146, R27, R9 ;  /* 0x0000001b92097224 */ /* 0x000fe200078e0209 */
[----:B------:R-:W-:Y:S01]  /*b5e0*/  IABS R8, R4 ;  /* 0x0000000400087213 */ /* 0x000fe20000000000 */
[----:B------:R-:W-:Y:S01]  /*b5f0*/  @!P2 IMAD.MOV R20, RZ, RZ, -R20 ;  /* 0x000000ffff14a224 */ /* 0x000fe200078e0a14 */
[----:B------:R-:W-:Y:S01]  /*b600*/  IABS R27, R0 ;  /* 0x00000000001b7213 */ /* 0x000fe20000000000 */
[C---:B---3--:R-:W-:Y:S01]  /*b610*/  IMAD.HI.U32 R29, R2.reuse, R12, RZ ;  /* 0x0000000c021d7227 */ /* 0x048fe200078e00ff */
[----:B------:R-:W-:Y:S02]  /*b620*/  @!P4 IADD3 R21, -R21, RZ, RZ ;  /* 0x000000ff1515c210 */ /* 0x000fe40007ffe1ff */
[----:B------:R-:W-:Y:S01]  /*b630*/  @!P5 IADD3 R11, R11, -R146, RZ ;  /* 0x800000920b0bd210 */ /* 0x000fe20007ffe0ff */
[----:B------:R-:W-:Y:S01]  /*b640*/  IMAD.HI.U32 R14, R2, R8, RZ ;  /* 0x00000008020e7227 */ /* 0x000fe200078e00ff */
[----:B------:R-:W-:-:S02]  /*b650*/  ISETP.GE.AND P5, PT, R5, RZ, PT ;  /* 0x000000ff0500720c */ /* 0x000fc40003fa6270 */
[----:B------:R-:W2:Y:S01]  /*b660*/  LDL.LU R5, [R1+0x64] ;  /* 0x0000640001057983 */ /* 0x000ea20000300800 */
[----:B------:R-:W-:Y:S01]  /*b670*/  @!P6 IADD3 R16, R16, -R146, RZ ;  /* 0x800000921010e210 */ /* 0x000fe20007ffe0ff */
[----:B------:R-:W-:Y:S01]  /*b680*/  IMAD.MOV R14, RZ, RZ, -R14 ;  /* 0x000000ffff0e7224 */ /* 0x000fe200078e0a0e */
[C---:B------:R-:W-:Y:S01]  /*b690*/  ISETP.GT.U32.AND P6, PT, R146.reuse, R13, PT ;  /* 0x0000000d9200720c */ /* 0x040fe20003fc4070 */
[----:B------:R-:W-:Y:S01]  /*b6a0*/  @!P3 IMAD.MOV R250, RZ, RZ, -R250 ;  /* 0x000000fffffab224 */ /* 0x000fe200078e0afa */
[C---:B------:R-:W-:Y:S01]  /*b6b0*/  ISETP.GT.U32.AND P4, PT, R146.reuse, R16, PT ;  /* 0x000000109200720c */ /* 0x040fe20003f84070 */
[C---:B------:R-:W-:Y:S01]  /*b6c0*/  IMAD R8, R146.reuse, R14, R8 ;  /* 0x0000000e92087224 */ /* 0x040fe200078e0208 */
[----:B------:R-:W-:Y:S01]  /*b6d0*/  MOV R14, R27 ;  /* 0x0000001b000e7202 */ /* 0x000fe20000000f00 */
[----:B------:R-:W-:Y:S01]  /*b6e0*/  IMAD.MOV R28, RZ, RZ, -R28 ;  /* 0x000000ffff1c7224 */ /* 0x000fe200078e0a1c */
[C---:B------:R-:W-:Y:S02]  /*b6f0*/  ISETP.GT.U32.AND P3, PT, R146.reuse, R19, PT ;  /* 0x000000139200720c */ /* 0x040fe40003f64070 */
[----:B------:R-:W-:Y:S01]  /*b700*/  ISETP.GT.U32.AND P1, PT, R146, R18, PT ;  /* 0x000000129200720c */ /* 0x000fe20003f24070 */
[----:B------:R-:W-:Y:S01]  /*b710*/  IMAD.HI.U32 R2, R2, R14, RZ ;  /* 0x0000000e02027227 */ /* 0x000fe200078e00ff */
[----:B------:R-:W-:-:S03]  /*b720*/  IADD3 R29, -R29, RZ, RZ ;  /* 0x000000ff1d1d7210 */ /* 0x000fc60007ffe1ff */
[----:B------:R-:W-:Y:S01]  /*b730*/  @!P6 IMAD.IADD R13, R13, 0x1, -R146 ;  /* 0x000000010d0de824 */ /* 0x000fe200078e0a92 */
[C---:B------:R-:W-:Y:S01]  /*b740*/  ISETP.GT.U32.AND P6, PT, R146.reuse, R7, PT ;  /* 0x000000079200720c */ /* 0x040fe20003fc4070 */
[----:B------:R-:W-:Y:S01]  /*b750*/  IMAD R10, R146, R28, R10 ;  /* 0x0000001c920a7224 */ /* 0x000fe200078e020a */
[----:B------:R-:W-:Y:S01]  /*b760*/  IADD3 R2, -R2, RZ, RZ ;  /* 0x000000ff02027210 */ /* 0x000fe20007ffe1ff */
[C---:B------:R-:W-:Y:S01]  /*b770*/  IMAD R12, R146.reuse, R29, R12 ;  /* 0x0000001d920c7224 */ /* 0x040fe200078e020c */
[----:B------:R-:W-:Y:S01]  /*b780*/  ISETP.GT.U32.AND P2, PT, R146, R13, PT ;  /* 0x0000000d9200720c */ /* 0x000fe20003f44070 */
[----:B------:R-:W-:Y:S01]  /*b790*/  @!P3 IMAD.IADD R19, R19, 0x1, -R146 ;  /* 0x000000011313b824 */ /* 0x000fe200078e0a92 */
[----:B------:R-:W-:Y:S01]  /*b7a0*/  @!P4 IADD3 R16, R16, -R146, RZ ;  /* 0x800000921010c210 */ /* 0x000fe20007ffe0ff */
[C---:B------:R-:W-:Y:S01]  /*b7b0*/  IMAD R2, R146.reuse, R2, R14 ;  /* 0x0000000292027224 */ /* 0x040fe200078e020e */
[C---:B------:R-:W-:Y:S01]  /*b7c0*/  ISETP.GT.U32.AND P4, PT, R146.reuse, R10, PT ;  /* 0x0000000a9200720c */ /* 0x040fe20003f84070 */
[----:B------:R-:W3:Y:S01]  /*b7d0*/  LDL.LU R29, [R1+0x38] ;  /* 0x00003800011d7983 */ /* 0x000ee20000300800 */
[----:B------:R-:W-:-:S02]  /*b7e0*/  ISETP.GT.U32.AND P3, PT, R146, R6, PT ;  /* 0x000000069200720c */ /* 0x000fc40003f64070 */
[-C--:B------:R-:W-:Y:S01]  /*b7f0*/  @!P1 IADD3 R18, R18, -R146.reuse, RZ ;  /* 0x8000009212129210 */ /* 0x080fe20007ffe0ff */
[----:B------:R-:W3:Y:S01]  /*b800*/  LDL.LU R28, [R1+0x34] ;  /* 0x00003400011c7983 */ /* 0x000ee20000300800 */
[----:B------:R-:W-:Y:S02]  /*b810*/  @!P6 IADD3 R7, R7, -R146, RZ ;  /* 0x800000920707e210 */ /* 0x000fe40007ffe0ff */
[C---:B------:R-:W-:Y:S01]  /*b820*/  ISETP.GT.U32.AND P1, PT, R146.reuse, R12, PT ;  /* 0x0000000c9200720c */ /* 0x040fe20003f24070 */
[--C-:B------:R-:W-:Y:S01]  /*b830*/  @!P2 IMAD.IADD R13, R13, 0x1, -R146.reuse ;  /* 0x000000010d0da824 */ /* 0x100fe200078e0a92 */
[C---:B------:R-:W-:Y:S01]  /*b840*/  ISETP.GT.U32.AND P2, PT, R146.reuse, R9, PT ;  /* 0x000000099200720c */ /* 0x040fe20003f44070 */
[----:B------:R-:W3:Y:S01]  /*b850*/  LDL.LU R27, [R1+0x30] ;  /* 0x00003000011b7983 */ /* 0x000ee20000300800 */
[----:B------:R-:W-:Y:S01]  /*b860*/  ISETP.GT.U32.AND P6, PT, R146, R7, PT ;  /* 0x000000079200720c */ /* 0x000fe20003fc4070 */
[----:B------:R-:W-:Y:S02]  /*b870*/  @!P4 IMAD.IADD R10, R10, 0x1, -R146 ;  /* 0x000000010a0ac824 */ /* 0x000fe400078e0a92 */
[----:B------:R-:W-:-:S02]  /*b880*/  @!P3 IADD3 R6, R6, -R146, RZ ;  /* 0x800000920606b210 */ /* 0x000fc40007ffe0ff */
[----:B------:R-:W-:-:S04]  /*b890*/  @!P0 IADD3 R19, -R19, RZ, RZ ;  /* 0x000000ff13138210 */ /* 0x000fc80007ffe1ff */
[--C-:B------:R-:W-:Y:S02]  /*b8a0*/  @!P1 IMAD.IADD R12, R12, 0x1, -R146.reuse ;  /* 0x000000010c0c9824 */ /* 0x100fe400078e0a92 */
[----:B------:R-:W-:Y:S02]  /*b8b0*/  @!P2 IADD3 R9, R9, -R146, RZ ;  /* 0x800000920909a210 */ /* 0x000fe40007ffe0ff */
[C---:B------:R-:W-:Y:S01]  /*b8c0*/  ISETP.GT.U32.AND P2, PT, R146.reuse, R2, PT ;  /* 0x000000029200720c */ /* 0x040fe20003f44070 */
[----:B------:R-:W-:Y:S01]  /*b8d0*/  @!P6 IMAD.IADD R7, R7, 0x1, -R146 ;  /* 0x000000010707e824 */ /* 0x000fe200078e0a92 */
[----:B------:R-:W-:Y:S02]  /*b8e0*/  ISETP.GT.U32.AND P6, PT, R146, R8, PT ;  /* 0x000000089200720c */ /* 0x000fe40003fc4070 */
[----:B------:R-:W-:Y:S02]  /*b8f0*/  ISETP.GE.AND P4, PT, R149, RZ, PT ;  /* 0x000000ff9500720c */ /* 0x000fe40003f86270 */
[----:B------:R-:W-:-:S02]  /*b900*/  ISETP.GE.AND P3, PT, R26, RZ, PT ;  /* 0x000000ff1a00720c */ /* 0x000fc40003f66270 */
[----:B------:R-:W-:Y:S01]  /*b910*/  ISETP.GE.AND P1, PT, R25, RZ, PT ;  /* 0x000000ff1900720c */ /* 0x000fe20003f26270 */
[----:B------:R-:W3:Y:S01]  /*b920*/  LDL.LU R26, [R1+0x2c] ;  /* 0x00002c00011a7983 */ /* 0x000ee20000300800 */
[----:B------:R-:W-:-:S03]  /*b930*/  ISETP.GT.U32.AND P0, PT, R146, R6, PT ;  /* 0x000000069200720c */ /* 0x000fc60003f04070 */
[--C-:B------:R-:W-:Y:S01]  /*b940*/  @!P2 IMAD.IADD R2, R2, 0x1, -R146.reuse ;  /* 0x000000010202a824 */ /* 0x100fe200078e0a92 */
[----:B------:R-:W-:Y:S02]  /*b950*/  ISETP.GT.U32.AND P2, PT, R146, R9, PT ;  /* 0x000000099200720c */ /* 0x000fe40003f44070 */
[----:B------:R-:W-:Y:S01]  /*b960*/  @!P5 IADD3 R16, -R16, RZ, RZ ;  /* 0x000000ff1010d210 */ /* 0x000fe20007ffe1ff */
[----:B------:R-:W-:Y:S01]  /*b970*/  @!P6 IMAD.IADD R8, R8, 0x1, -R146 ;  /* 0x000000010808e824 */ /* 0x000fe200078e0a92 */
[C---:B------:R-:W-:Y:S01]  /*b980*/  ISETP.GT.U32.AND P5, PT, R146.reuse, R2, PT ;  /* 0x000000029200720c */ /* 0x040fe20003fa4070 */
[----:B------:R-:W-:Y:S01]  /*b990*/  @!P4 IMAD.MOV R13, RZ, RZ, -R13 ;  /* 0x000000ffff0dc224 */ /* 0x000fe200078e0a0d */
[C---:B------:R-:W-:Y:S01]  /*b9a0*/  ISETP.GT.U32.AND P6, PT, R146.reuse, R11, PT ;  /* 0x0000000b9200720c */ /* 0x040fe20003fc4070 */
[----:B------:R-:W-:Y:S01]  /*b9b0*/  @!P3 IMAD.MOV R18, RZ, RZ, -R18 ;  /* 0x000000ffff12b224 */ /* 0x000fe200078e0a12 */
[----:B------:R-:W-:Y:S01]  /*b9c0*/  ISETP.GT.U32.AND P4, PT, R146, R8, PT ;  /* 0x000000089200720c */ /* 0x000fe20003f84070 */
[----:B------:R-:W3:Y:S01]  /*b9d0*/  LDL.LU R25, [R1+0x28] ;  /* 0x0000280001197983 */ /* 0x000ee20000300800 */
[----:B------:R-:W-:-:S02]  /*b9e0*/  @!P1 IADD3 R17, -R17, RZ, RZ ;  /* 0x000000ff11119210 */ /* 0x000fc40007ffe1ff */
[C---:B------:R-:W-:Y:S02]  /*b9f0*/  ISETP.GT.U32.AND P3, PT, R146.reuse, R12, PT ;  /* 0x0000000c9200720c */ /* 0x040fe40003f64070 */
[----:B------:R-:W-:Y:S02]  /*ba00*/  @!P2 IADD3 R9, R9, -R146, RZ ;  /* 0x800000920909a210 */ /* 0x000fe40007ffe0ff */
[----:B------:R-:W-:Y:S02]  /*ba10*/  ISETP.GT.U32.AND P1, PT, R146, R10, PT ;  /* 0x0000000a9200720c */ /* 0x000fe40003f24070 */
[----:B------:R-:W-:Y:S02]  /*ba20*/  ISETP.GE.AND P2, PT, R0, RZ, PT ;  /* 0x000000ff0000720c */ /* 0x000fe40003f46270 */
[----:B------:R-:W-:Y:S02]  /*ba30*/  @!P0 IADD3 R6, R6, -R146, RZ ;  /* 0x8000009206068210 */ /* 0x000fe40007ffe0ff */
[----:B------:R-:W-:-:S02]  /*ba40*/  ISETP.GE.AND P0, PT, R24, RZ, PT ;  /* 0x000000ff1800720c */ /* 0x000fc40003f06270 */
[-C--:B------:R-:W-:Y:S02]  /*ba50*/  @!P5 IADD3 R2, R2, -R146.reuse, RZ ;  /* 0x800000920202d210 */ /* 0x080fe40007ffe0ff */
[----:B------:R-:W-:Y:S01]  /*ba60*/  @!P6 IADD3 R11, R11, -R146, RZ ;  /* 0x800000920b0be210 */ /* 0x000fe20007ffe0ff */
[----:B------:R-:W-:Y:S01]  /*ba70*/  @!P4 IMAD.IADD R8, R8, 0x1, -R146 ;  /* 0x000000010808c824 */ /* 0x000fe200078e0a92 */
[----:B------:R-:W-:Y:S01]  /*ba80*/  ISETP.GE.AND P6, PT, R147, RZ, PT ;  /* 0x000000ff9300720c */ /* 0x000fe20003fc6270 */
[----:B------:R-:W-:Y:S01]  /*ba90*/  IMAD R147, R22, UR4, RZ ;  /* 0x0000000416937c24 */ /* 0x000fe2000f8e02ff */
[----:B------:R-:W3:Y:S01]  /*baa0*/  LDL.LU R24, [R1+0x24] ;  /* 0x0000240001187983 */ /* 0x000ee20000300800 */
[----:B------:R-:W-:Y:S01]  /*bab0*/  IMAD.MOV.U32 R22, RZ, RZ, R2 ;  /* 0x000000ffff167224 */ /* 0x000fe200078e0002 */
[----:B------:R-:W-:Y:S01]  /*bac0*/  ISETP.GE.AND P4, PT, R148, RZ, PT ;  /* 0x000000ff9400720c */ /* 0x000fe20003f86270 */
[--C-:B------:R-:W-:Y:S01]  /*bad0*/  @!P3 IMAD.IADD R12, R12, 0x1, -R146.reuse ;  /* 0x000000010c0cb824 */ /* 0x100fe200078e0a92 */
[----:B------:R-:W-:Y:S01]  /*bae0*/  LEA R148, P5, R147, UR6, 0x2 ;  /* 0x0000000693947c11 */ /* 0x000fe2000f8a10ff */
[----:B------:R-:W-:Y:S01]  /*baf0*/  @!P1 IMAD.IADD R10, R10, 0x1, -R146 ;  /* 0x000000010a0a9824 */ /* 0x000fe200078e0a92 */
[----:B------:R-:W-:Y:S01]  /*bb00*/  ISETP.GE.AND P3, PT, R23, RZ, PT ;  /* 0x000000ff1700720c */ /* 0x000fe20003f66270 */
[----:B------:R-:W-:Y:S01]  /*bb10*/  @!P2 IMAD.MOV R22, RZ, RZ, -R22 ;  /* 0x000000ffff16a224 */ /* 0x000fe200078e0a16 */
[----:B------:R-:W-:Y:S01]  /*bb20*/  @!P0 IADD3 R7, -R7, RZ, RZ ;  /* 0x000000ff07078210 */ /* 0x000fe20007ffe1ff */
[----:B------:R-:W3:Y:S01]  /*bb30*/  LDL.LU R23, [R1+0x20] ;  /* 0x0000200001177983 */ /* 0x000ee20000300800 */
[----:B------:R-:W-:-:S02]  /*bb40*/  ISETP.GE.AND P0, PT, R3, RZ, PT ;  /* 0x000000ff0300720c */ /* 0x000fc40003f06270 */
[----:B------:R-:W-:Y:S02]  /*bb50*/  LEA.HI.X.SX32 R149, R147, UR7, 0x2, P5 ;  /* 0x0000000793957c11 */ /* 0x000fe4000a8f16ff */
[----:B------:R-:W-:Y:S01]  /*bb60*/  ISETP.GE.AND P5, PT, R4, RZ, PT ;  /* 0x000000ff0400720c */ /* 0x000fe20003fa6270 */
[----:B--2---:R-:W-:Y:S02]  /*bb70*/  IMAD R2, R5, UR4, RZ ;  /* 0x0000000405027c24 */ /* 0x004fe4000f8e02ff */
[----:B------:R-:W2:Y:S03]  /*bb80*/  LDL.LU R5, [R1+0x1c] ;  /* 0x00001c0001057983 */ /* 0x000ea60000300800 */
[C---:B------:R-:W-:Y:S01]  /*bb90*/  LEA R146, P2, R2.reuse, UR6, 0x2 ;  /* 0x0000000602927c11 */ /* 0x040fe2000f8410ff */
[----:B------:R-:W2:Y:S03]  /*bba0*/  LDL.LU R3, [R1+0x18] ;  /* 0x0000180001037983 */ /* 0x000ea60000300800 */
[----:B------:R-:W-:Y:S01]  /*bbb0*/  LEA.HI.X.SX32 R147, R2, UR7, 0x2, P2 ;  /* 0x0000000702937c11 */ /* 0x000fe200090f16ff */
[----:B------:R-:W2:Y:S04]  /*bbc0*/  LDL.LU R4, [R1+0x14] ;  /* 0x0000140001047983 */ /* 0x000ea80000300800 */
[----:B------:R-:W3:Y:S01]  /*bbd0*/  LDL R2, [R1+0x167c] ;  /* 0x00167c0001027983 */ /* 0x000ee20000100800 */
[----:B----4-:R-:W1:Y:S01]  /*bbe0*/  S2R R30, SR_TID.X ;  /* 0x00000000001e7919 */ /* 0x010e620000002100 */
[----:B------:R-:W-:-:S02]  /*bbf0*/  ISETP.GE.AND P1, PT, R15, RZ, PT ;  /* 0x000000ff0f00720c */ /* 0x000fc40003f26270 */
[----:B------:R-:W4:Y:S01]  /*bc00*/  LDC.64 R14, c[0x0][0x238] ;  /* 0x00008e00ff0e7b82 */ /* 0x000f220000000a00 */
[----:B-1----:R-:W-:-:S05]  /*bc10*/  LOP3.LUT R30, R30, 0x7f, RZ, 0xc0, !PT ;  /* 0x0000007f1e1e7812 */ /* 0x002fca00078ec0ff */
[----:B----4-:R-:W-:Y:S02]  /*bc20*/  IMAD R15, R30, R15, RZ ;  /* 0x0000000f1e0f7224 */ /* 0x010fe400078e02ff */
[----:B------:R-:W4:Y:S01]  /*bc30*/  LDL.LU R30, [R1+0x16b8] ;  /* 0x0016b800011e7983 */ /* 0x000f220000300800 */
[----:B---3--:R-:W-:Y:S02]  /*bc40*/  ISETP.NE.AND P2, PT, R2, RZ, PT ;  /* 0x000000ff0200720c */ /* 0x008fe40003f45270 */
[----:B------:R-:W-:-:S04]  /*bc50*/  LOP3.LUT R2, RZ, R2, RZ, 0x33, !PT ;  /* 0x00000002ff027212 */ /* 0x000fc800078e33ff */
[----:B------:R-:W-:-:S05]  /*bc60*/  SEL R22, R2, R22, !P2 ;  /* 0x0000001602167207 */ /* 0x000fca0005000000 */
[----:B------:R1:W-:Y:S04]  /*bc70*/  STL [R1+0x104], R22 ;  /* 0x0001041601007387 */ /* 0x0003e80000100800 */
[----:B-1----:R-:W3:Y:S01]  /*bc80*/  LDL.LU R22, [R1+0x16b4] ;  /* 0x0016b40001167983 */ /* 0x002ee20000300800 */
[C---:B------:R-:W-:Y:S02]  /*bc90*/  SEL R29, R2.reuse, R29, !P2 ;  /* 0x0000001d021d7207 */ /* 0x040fe40005000000 */
[C---:B------:R-:W-:Y:S02]  /*bca0*/  SEL R28, R2.reuse, R28, !P2 ;  /* 0x0000001c021c7207 */ /* 0x040fe40005000000 */
[C---:B------:R-:W-:Y:S02]  /*bcb0*/  SEL R27, R2.reuse, R27, !P2 ;  /* 0x0000001b021b7207 */ /* 0x040fe40005000000 */
[----:B------:R-:W-:-:S02]  /*bcc0*/  SEL R26, R2, R26, !P2 ;  /* 0x0000001a021a7207 */ /* 0x000fc40005000000 */
[C---:B------:R-:W-:Y:S02]  /*bcd0*/  SEL R25, R2.reuse, R25, !P2 ;  /* 0x0000001902197207 */ /* 0x040fe40005000000 */
[C---:B------:R-:W-:Y:S02]  /*bce0*/  SEL R24, R2.reuse, R24, !P2 ;  /* 0x0000001802187207 */ /* 0x040fe40005000000 */
[C---:B------:R-:W-:Y:S02]  /*bcf0*/  SEL R23, R2.reuse, R23, !P2 ;  /* 0x0000001702177207 */ /* 0x040fe40005000000 */
[C---:B--2---:R-:W-:Y:S02]  /*bd00*/  SEL R5, R2.reuse, R5, !P2 ;  /* 0x0000000502057207 */ /* 0x044fe40005000000 */
[C---:B------:R-:W-:Y:S02]  /*bd10*/  SEL R3, R2.reuse, R3, !P2 ;  /* 0x0000000302037207 */ /* 0x040fe40005000000 */
[----:B------:R-:W-:-:S02]  /*bd20*/  SEL R4, R2, R4, !P2 ;  /* 0x0000000402047207 */ /* 0x000fc40005000000 */
[----:B---3--:R-:W-:-:S05]  /*bd30*/  SEL R22, R2, R22, !P2 ;  /* 0x0000001602167207 */ /* 0x008fca0005000000 */
[----:B------:R1:W-:Y:S04]  /*bd40*/  STL [R1+0x3c], R22 ;  /* 0x00003c1601007387 */ /* 0x0003e80000100800 */
[----:B-1----:R-:W2:Y:S04]  /*bd50*/  LDL.LU R22, [R1+0x10] ;  /* 0x0000100001167983 */ /* 0x002ea80000300800 */
[----:B------:R1:W-:Y:S04]  /*bd60*/  STL [R1+0x100], R29 ;  /* 0x0001001d01007387 */ /* 0x0003e80000100800 */
[----:B-1----:R-:W3:Y:S04]  /*bd70*/  LDL.LU R29, [R1+0x16b0] ;  /* 0x0016b000011d7983 */ /* 0x002ee80000300800 */
[----:B------:R1:W-:Y:S04]  /*bd80*/  STL [R1+0xfc], R28 ;  /* 0x0000fc1c01007387 */ /* 0x0003e80000100800 */
[----:B-1----:R-:W4:Y:S04]  /*bd90*/  LDL.LU R28, [R1+0x16ac] ;  /* 0x0016ac00011c7983 */ /* 0x002f280000300800 */
        /* <DEDUP_REMOVED lines=11> */
[----:B-1----:R-:W3:Y:S04]  /*be50*/  LDL.LU R5, [R1+0x1694] ;  /* 0x0016940001057983 */ /* 0x002ee80000300800 */
[----:B------:R1:W-:Y:S04]  /*be60*/  STL [R1+0xe0], R3 ;  /* 0x0000e00301007387 */ /* 0x0003e80000100800 */
[----:B-1----:R-:W3:Y:S04]  /*be70*/  LDL.LU R3, [R1+0x1690] ;  /* 0x0016900001037983 */ /* 0x002ee80000300800 */
[----:B------:R1:W-:Y:S04]  /*be80*/  STL [R1+0xdc], R4 ;  /* 0x0000dc0401007387 */ /* 0x0003e80000100800 */
[----:B-1----:R-:W3:Y:S01]  /*be90*/  LDL.LU R4, [R1+0x168c] ;  /* 0x00168c0001047983 */ /* 0x002ee20000300800 */
[----:B------:R-:W-:Y:S01]  /*bea0*/  @!P3 IADD3 R6, -R6, RZ, RZ ;  /* 0x000000ff0606b210 */ /* 0x000fe20007ffe1ff */
[----:B------:R-:W-:Y:S01]  /*beb0*/  @!P6 IMAD.MOV R12, RZ, RZ, -R12 ;  /* 0x000000ffff0ce224 */ /* 0x000fe200078e0a0c */
[----:B------:R-:W-:-:S02]  /*bec0*/  @!P1 IADD3 R11, -R11, RZ, RZ ;  /* 0x000000ff0b0b9210 */ /* 0x000fc40007ffe1ff */
[----:B--2---:R-:W-:-:S05]  /*bed0*/  SEL R22, R2, R22, !P2 ;  /* 0x0000001602167207 */ /* 0x004fca0005000000 */
[----:B------:R3:W-:Y:S01]  /*bee0*/  STL [R1+0xd8], R22 ;  /* 0x0000d81601007387 */ /* 0x0007e20000100800 */
[C---:B----4-:R-:W-:Y:S02]  /*bef0*/  SEL R24, R2.reuse, R24, !P2 ;  /* 0x0000001802187207 */ /* 0x050fe40005000000 */
[C---:B---3--:R-:W-:Y:S02]  /*bf00*/  SEL R22, R2.reuse, R4, !P2 ;  /* 0x0000000402167207 */ /* 0x048fe40005000000 */
[----:B------:R-:W2:Y:S04]  /*bf10*/  LDL.LU R4, [R1+0x1688] ;  /* 0x0016880001047983 */ /* 0x000ea80000300800 */
[----:B------:R1:W-:Y:S02]  /*bf20*/  STL [R1+0xd4], R22 ;  /* 0x0000d41601007387 */ /* 0x0003e40000100800 */
[----:B-1----:R-:W-:-:S02]  /*bf30*/  SEL R22, R2, R3, !P2 ;  /* 0x0000000302167207 */ /* 0x002fc40005000000 */
[----:B------:R-:W3:Y:S04]  /*bf40*/  LDL.LU R3, [R1+0x1684] ;  /* 0x0016840001037983 */ /* 0x000ee80000300800 */
[----:B------:R1:W-:Y:S02]  /*bf50*/  STL [R1+0xd0], R22 ;  /* 0x0000d01601007387 */ /* 0x0003e40000100800 */
[C---:B-1----:R-:W-:Y:S02]  /*bf60*/  SEL R22, R2.reuse, R5, !P2 ;  /* 0x0000000502167207 */ /* 0x042fe40005000000 */
[----:B------:R-:W4:Y:S04]  /*bf70*/  LDL.LU R5, [R1+0x1680] ;  /* 0x0016800001057983 */ /* 0x000f280000300800 */
[----:B------:R1:W-:Y:S02]  /*bf80*/  STL [R1+0xcc], R22 ;  /* 0x0000cc1601007387 */ /* 0x0003e40000100800 */
[----:B-1----:R-:W-:-:S02]  /*bf90*/  SEL R22, R2, R23, !P2 ;  /* 0x0000001702167207 */ /* 0x002fc40005000000 */
[----:B------:R-:W-:-:S03]  /*bfa0*/  SEL R23, R2, R25, !P2 ;  /* 0x0000001902177207 */ /* 0x000fc60005000000 */
[----:B------:R1:W-:Y:S04]  /*bfb0*/  STL [R1+0xc8], R22 ;  /* 0x0000c81601007387 */ /* 0x0003e80000100800 */
[----:B------:R1:W-:Y:S02]  /*bfc0*/  STL [R1+0xc4], R24 ;  /* 0x0000c41801007387 */ /* 0x0003e40000100800 */
[C---:B-1----:R-:W-:Y:S02]  /*bfd0*/  SEL R22, R2.reuse, R26, !P2 ;  /* 0x0000001a02167207 */ /* 0x042fe40005000000 */
[----:B------:R1:W-:Y:S01]  /*bfe0*/  STL [R1+0xc0], R23 ;  /* 0x0000c01701007387 */ /* 0x0003e20000100800 */
[----:B------:R-:W-:-:S03]  /*bff0*/  SEL R24, R2, R27, !P2 ;  /* 0x0000001b02187207 */ /* 0x000fc60005000000 */
[----:B------:R1:W-:Y:S02]  /*c000*/  STL [R1+0xbc], R22 ;  /* 0x0000bc1601007387 */ /* 0x0003e40000100800 */
[C---:B-1----:R-:W-:Y:S02]  /*c010*/  SEL R23, R2.reuse, R28, !P2 ;  /* 0x0000001c02177207 */ /* 0x042fe40005000000 */
[----:B------:R1:W-:Y:S01]  /*c020*/  STL [R1+0xb8], R24 ;  /* 0x0000b81801007387 */ /* 0x0003e20000100800 */
[----:B------:R-:W-:-:S03]  /*c030*/  SEL R22, R2, R29, !P2 ;  /* 0x0000001d02167207 */ /* 0x000fc60005000000 */
[----:B------:R1:W-:Y:S04]  /*c040*/  STL [R1+0xb4], R23 ;  /* 0x0000b41701007387 */ /* 0x0003e80000100800 */
[----:B------:R1:W-:Y:S02]  /*c050*/  STL [R1+0xb0], R22 ;  /* 0x0000b01601007387 */ /* 0x0003e40000100800 */
[C---:B-1----:R-:W-:Y:S02]  /*c060*/  SEL R24, R2.reuse, R30, !P2 ;  /* 0x0000001e02187207 */ /* 0x042fe40005000000 */
[----:B------:R-:W-:-:S03]  /*c070*/  SEL R23, R2, R31, !P2 ;  /* 0x0000001f02177207 */ /* 0x000fc60005000000 */
[----:B------:R1:W-:Y:S01]  /*c080*/  STL [R1+0xac], R24 ;  /* 0x0000ac1801007387 */ /* 0x0003e20000100800 */
[----:B------:R-:W-:-:S03]  /*c090*/  SEL R22, R2, R32, !P2 ;  /* 0x0000002002167207 */ /* 0x000fc60005000000 */
[----:B------:R-:W-:Y:S04]  /*c0a0*/  STL [R1+0xa8], R23 ;  /* 0x0000a81701007387 */ /* 0x000fe80000100800 */
[----:B------:R1:W-:Y:S02]  /*c0b0*/  STL [R1+0xa4], R22 ;  /* 0x0000a41601007387 */ /* 0x0003e40000100800 */
[C---:B-1----:R-:W-:Y:S02]  /*c0c0*/  SEL R24, R2.reuse, R37, !P2 ;  /* 0x0000002502187207 */ /* 0x042fe40005000000 */
[C---:B------:R-:W-:Y:S02]  /*c0d0*/  SEL R22, R2.reuse, R36, !P2 ;  /* 0x0000002402167207 */ /* 0x040fe40005000000 */
[----:B------:R-:W-:-:S03]  /*c0e0*/  SEL R23, R2, R38, !P2 ;  /* 0x0000002602177207 */ /* 0x000fc60005000000 */
[----:B------:R1:W-:Y:S04]  /*c0f0*/  STL [R1+0xa0], R22 ;  /* 0x0000a01601007387 */ /* 0x0003e80000100800 */
[----:B------:R1:W-:Y:S02]  /*c100*/  STL [R1+0x9c], R24 ;  /* 0x00009c1801007387 */ /* 0x0003e40000100800 */
[C---:B-1----:R-:W-:Y:S02]  /*c110*/  SEL R22, R2.reuse, R39, !P2 ;  /* 0x0000002702167207 */ /* 0x042fe40005000000 */
[----:B------:R-:W-:Y:S04]  /*c120*/  STL [R1+0x98], R23 ;  /* 0x0000981701007387 */ /* 0x000fe80000100800 */
[----:B------:R1:W-:Y:S01]  /*c130*/  STL [R1+0x94], R22 ;  /* 0x0000941601007387 */ /* 0x0003e20000100800 */
[----:B------:R-:W-:-:S02]  /*c140*/  SEL R24, R2, R45, !P2 ;  /* 0x0000002d02187207 */ /* 0x000fc40005000000 */
[C---:B-1----:R-:W-:Y:S02]  /*c150*/  SEL R22, R2.reuse, R44, !P2 ;  /* 0x0000002c02167207 */ /* 0x042fe40005000000 */
        /* <DEDUP_REMOVED lines=8> */
[----:B------:R-:W-:Y:S01]  /*c1e0*/  STL [R1+0x80], R24 ;  /* 0x0000801801007387 */ /* 0x000fe20000100800 */
[----:B------:R-:W-:-:S03]  /*c1f0*/  SEL R22, R2, R54, !P2 ;  /* 0x0000003602167207 */ /* 0x000fc60005000000 */
[----:B------:R1:W-:Y:S04]  /*c200*/  STL [R1+0x7c], R23 ;  /* 0x00007c1701007387 */ /* 0x0003e80000100800 */
[----:B------:R1:W-:Y:S02]  /*c210*/  STL [R1+0x78], R22 ;  /* 0x0000781601007387 */ /* 0x0003e40000100800 */
[C---:B-1----:R-:W-:Y:S02]  /*c220*/  SEL R23, R2.reuse, R71, !P2 ;  /* 0x0000004702177207 */ /* 0x042fe40005000000 */
[----:B------:R-:W-:-:S03]  /*c230*/  SEL R22, R2, R72, !P2 ;  /* 0x0000004802167207 */ /* 0x000fc60005000000 */
        /* <DEDUP_REMOVED lines=31> */
[----:B------:R2:W-:Y:S01]  /*c430*/  STL [R1+0x34], R22 ;  /* 0x0000341601007387 */ /* 0x0005e20000100800 */
[C---:B-1----:R-:W-:Y:S02]  /*c440*/  SEL R24, R2.reuse, R88, !P2 ;  /* 0x0000005802187207 */ /* 0x042fe40005000000 */
[----:B------:R-:W-:-:S03]  /*c450*/  SEL R23, R2, R89, !P2 ;  /* 0x0000005902177207 */ /* 0x000fc60005000000 */
[----:B------:R1:W-:Y:S01]  /*c460*/  STL [R1+0x30], R24 ;  /* 0x0000301801007387 */ /* 0x0003e20000100800 */
[----:B--2---:R-:W-:-:S03]  /*c470*/  SEL R22, R2, R90, !P2 ;  /* 0x0000005a02167207 */ /* 0x004fc60005000000 */
[----:B------:R2:W-:Y:S04]  /*c480*/  STL [R1+0x2c], R23 ;  /* 0x00002c1701007387 */ /* 0x0005e80000100800 */
[----:B------:R2:W-:Y:S01]  /*c490*/  STL [R1+0x28], R22 ;  /* 0x0000281601007387 */ /* 0x0005e20000100800 */
[C---:B-1----:R-:W-:Y:S02]  /*c4a0*/  SEL R24, R2.reuse, R91, !P2 ;  /* 0x0000005b02187207 */ /* 0x042fe40005000000 */
[----:B--2---:R-:W-:-:S03]  /*c4b0*/  SEL R23, R2, R92, !P2 ;  /* 0x0000005c02177207 */ /* 0x004fc60005000000 */
[----:B------:R1:W-:Y:S01]  /*c4c0*/  STL [R1+0x24], R24 ;  /* 0x0000241801007387 */ /* 0x0003e20000100800 */
[----:B------:R-:W-:-:S03]  /*c4d0*/  SEL R22, R2, R93, !P2 ;  /* 0x0000005d02167207 */ /* 0x000fc60005000000 */
[----:B------:R2:W-:Y:S04]  /*c4e0*/  STL [R1+0x1c], R23 ;  /* 0x00001c1701007387 */ /* 0x0005e80000100800 */
[----:B------:R3:W-:Y:S01]  /*c4f0*/  STL [R1+0x18], R22 ;  /* 0x0000181601007387 */ /* 0x0007e20000100800 */
[C---:B-1----:R-:W-:Y:S02]  /*c500*/  SEL R24, R2.reuse, R94, !P2 ;  /* 0x0000005e02187207 */ /* 0x042fe40005000000 */
[----:B--2---:R-:W-:-:S03]  /*c510*/  SEL R23, R2, R95, !P2 ;  /* 0x0000005f02177207 */ /* 0x004fc60005000000 */
[----:B------:R1:W-:Y:S01]  /*c520*/  STL [R1+0x14], R24 ;  /* 0x0000141801007387 */ /* 0x0003e20000100800 */
[----:B---3--:R-:W-:-:S03]  /*c530*/  SEL R22, R2, R96, !P2 ;  /* 0x0000006002167207 */ /* 0x008fc60005000000 */
[----:B------:R2:W-:Y:S04]  /*c540*/  STL [R1+0x10], R23 ;  /* 0x0000101701007387 */ /* 0x0005e80000100800 */
[----:B------:R3:W-:Y:S01]  /*c550*/  STL [R1+0xc], R22 ;  /* 0x00000c1601007387 */ /* 0x0007e20000100800 */
[C---:B-1----:R-:W-:Y:S02]  /*c560*/  SEL R24, R2.reuse, R97, !P2 ;  /* 0x0000006102187207 */ /* 0x042fe40005000000 */
[----:B--2---:R-:W-:-:S03]  /*c570*/  SEL R23, R2, R98, !P2 ;  /* 0x0000006202177207 */ /* 0x004fc60005000000 */
[----:B------:R1:W-:Y:S01]  /*c580*/  STL [R1+0x8], R24 ;  /* 0x0000081801007387 */ /* 0x0003e20000100800 */
[----:B---3--:R-:W-:-:S03]  /*c590*/  SEL R22, R2, R99, !P2 ;  /* 0x0000006302167207 */ /* 0x008fc60005000000 */
[----:B------:R2:W-:Y:S04]  /*c5a0*/  STL [R1+0x4], R23 ;  /* 0x0000041701007387 */ /* 0x0005e80000100800 */
[----:B------:R3:W-:Y:S01]  /*c5b0*/  STL [R1], R22 ;  /* 0x0000001601007387 */ /* 0x0007e20000100800 */
[C---:B------:R-:W-:Y:S02]  /*c5c0*/  SEL R29, R2.reuse, R33, !P2 ;  /* 0x00000021021d7207 */ /* 0x040fe40005000000 */
[C---:B------:R-:W-:Y:S02]  /*c5d0*/  SEL R30, R2.reuse, R34, !P2 ;  /* 0x00000022021e7207 */ /* 0x040fe40005000000 */
[C---:B------:R-:W-:Y:S02]  /*c5e0*/  SEL R32, R2.reuse, R35, !P2 ;  /* 0x0000002302207207 */ /* 0x040fe40005000000 */
[C---:B------:R-:W-:Y:S01]  /*c5f0*/  SEL R31, R2.reuse, R40, !P2 ;  /* 0x00000028021f7207 */ /* 0x040fe20005000000 */
[----:B------:R-:W-:Y:S01]  /*c600*/  @!P4 IMAD.MOV R10, RZ, RZ, -R10 ;  /* 0x000000ffff0ac224 */ /* 0x000fe200078e0a0a */
[C---:B------:R-:W-:Y:S01]  /*c610*/  SEL R33, R2.reuse, R41, !P2 ;  /* 0x0000002902217207 */ /* 0x040fe20005000000 */
[----:B------:R-:W-:Y:S01]  /*c620*/  @!P5 IMAD.MOV R8, RZ, RZ, -R8 ;  /* 0x000000ffff08d224 */ /* 0x000fe200078e0a08 */
[----:B------:R-:W-:-:S02]  /*c630*/  SEL R34, R2, R42, !P2 ;  /* 0x0000002a02227207 */ /* 0x000fc40005000000 */
[C---:B------:R-:W-:Y:S02]  /*c640*/  SEL R36, R2.reuse, R43, !P2 ;  /* 0x0000002b02247207 */ /* 0x040fe40005000000 */
[C---:B------:R-:W-:Y:S02]  /*c650*/  SEL R35, R2.reuse, R48, !P2 ;  /* 0x0000003002237207 */ /* 0x040fe40005000000 */
[C---:B------:R-:W-:Y:S02]  /*c660*/  SEL R37, R2.reuse, R49, !P2 ;  /* 0x0000003102257207 */ /* 0x040fe40005000000 */
[C---:B------:R-:W-:Y:S02]  /*c670*/  SEL R38, R2.reuse, R50, !P2 ;  /* 0x0000003202267207 */ /* 0x040fe40005000000 */
[----:B------:R-:W-:Y:S02]  /*c680*/  SEL R40, R2, R51, !P2 ;  /* 0x0000003302287207 */ /* 0x000fe40005000000 */
[----:B------:R-:W-:-:S02]  /*c690*/  @!P0 IADD3 R9, -R9, RZ, RZ ;  /* 0x000000ff09098210 */ /* 0x000fc40007ffe1ff */
[C---:B------:R-:W-:Y:S02]  /*c6a0*/  SEL R55, R2.reuse, R55, !P2 ;  /* 0x0000003702377207 */ /* 0x040fe40005000000 */
[C---:B------:R-:W-:Y:S02]  /*c6b0*/  SEL R39, R2.reuse, R56, !P2 ;  /* 0x0000003802277207 */ /* 0x040fe40005000000 */
[C---:B------:R-:W-:Y:S02]  /*c6c0*/  SEL R41, R2.reuse, R57, !P2 ;  /* 0x0000003902297207 */ /* 0x040fe40005000000 */
[C---:B------:R-:W-:Y:S02]  /*c6d0*/  SEL R42, R2.reuse, R58, !P2 ;  /* 0x0000003a022a7207 */ /* 0x040fe40005000000 */
[C---:B------:R-:W-:Y:S02]  /*c6e0*/  SEL R44, R2.reuse, R59, !P2 ;  /* 0x0000003b022c7207 */ /* 0x040fe40005000000 */
[----:B------:R-:W-:-:S02]  /*c6f0*/  SEL R54, R2, R60, !P2 ;  /* 0x0000003c02367207 */ /* 0x000fc40005000000 */
        /* <DEDUP_REMOVED lines=158> */
[C---:B------:R-:W-:Y:S01]  /*d0e0*/  SEL R252, R2.reuse, R252, !P2 ;  /* 0x000000fc02fc7207 */ /* 0x040fe20005000000 */
[----:B-1----:R-:W1:Y:S01]  /*d0f0*/  S2R R24, SR_TID.X ;  /* 0x0000000000187919 */ /* 0x002e620000002100 */
[----:B------:R-:W-:Y:S01]  /*d100*/  ULDC UR5, c[0x0][0x230] ;  /* 0x00008c0000057ab9 */ /* 0x000fe20000000800 */
[----:B------:R-:W-:Y:S01]  /*d110*/  ULDC UR45, c[0x0][0x240] ;  /* 0x00009000002d7ab9 */ /* 0x000fe20000000800 */
[----:B------:R-:W-:Y:S01]  /*d120*/  ULDC UR47, c[0x0][0x240] ;  /* 0x00009000002f7ab9 */ /* 0x000fe20000000800 */
[----:B------:R-:W-:Y:S01]  /*d130*/  STL.64 [R1+0x1710], R148 ;  /* 0x0017109401007387 */ /* 0x000fe20000100a00 */
[----:B------:R-:W-:Y:S01]  /*d140*/  ULDC UR48, c[0x0][0x240] ;  /* 0x0000900000307ab9 */ /* 0x000fe20000000800 */
[----:B------:R-:W-:Y:S01]  /*d150*/  ULDC UR49, c[0x0][0x240] ;  /* 0x0000900000317ab9 */ /* 0x000fe20000000800 */
[----:B------:R-:W-:Y:S01]  /*d160*/  ULDC UR51, c[0x0][0x240] ;  /* 0x0000900000337ab9 */ /* 0x000fe20000000800 */
[----:B------:R3:W-:Y:S01]  /*d170*/  STL.64 [R1+0x1708], R146 ;  /* 0x0017089201007387 */ /* 0x0007e20000100a00 */
[----:B------:R-:W-:Y:S01]  /*d180*/  ULDC UR52, c[0x0][0x240] ;  /* 0x0000900000347ab9 */ /* 0x000fe20000000800 */
[----:B------:R-:W-:Y:S01]  /*d190*/  ULDC UR55, c[0x0][0x240] ;  /* 0x0000900000377ab9 */ /* 0x000fe20000000800 */
[----:B------:R-:W-:Y:S01]  /*d1a0*/  ULDC UR56, c[0x0][0x240] ;  /* 0x0000900000387ab9 */ /* 0x000fe20000000800 */
[----:B----4-:R-:W-:Y:S01]  /*d1b0*/  STL [R1+0x1704], R5 ;  /* 0x0017040501007387 */ /* 0x010fe20000100800 */
[----:B------:R-:W-:Y:S01]  /*d1c0*/  ULDC UR57, c[0x0][0x240] ;  /* 0x0000900000397ab9 */ /* 0x000fe20000000800 */
[----:B------:R-:W-:Y:S01]  /*d1d0*/  ULDC UR6, c[0x0][0x230] ;  /* 0x00008c0000067ab9 */ /* 0x000fe20000000800 */
[C---:B------:R-:W-:Y:S01]  /*d1e0*/  SEL R93, R2.reuse, R7, !P2 ;  /* 0x00000007025d7207 */ /* 0x040fe20005000000 */
[----:B------:R4:W-:Y:S01]  /*d1f0*/  STL [R1+0x1700], R4 ;  /* 0x0017000401007387 */ /* 0x0009e20000100800 */
[----:B------:R-:W-:Y:S01]  /*d200*/  UIADD3 UR6, UR6, 0x7f, URZ ;  /* 0x0000007f06067890 */ /* 0x000fe2000fffe03f */
[C---:B------:R-:W-:Y:S01]  /*d210*/  SEL R94, R2.reuse, R6, !P2 ;  /* 0x00000006025e7207 */ /* 0x040fe20005000000 */
[----:B------:R-:W-:Y:S01]  /*d220*/  ULDC UR54, c[0x0][0x240] ;  /* 0x0000900000367ab9 */ /* 0x000fe20000000800 */
[----:B------:R-:W-:Y:S01]  /*d230*/  STL [R1+0x16fc], R3 ;  /* 0x0016fc0301007387 */ /* 0x000fe20000100800 */
[----:B------:R-:W-:Y:S01]  /*d240*/  UISETP.GT.AND UP0, UPT, UR6, 0x7f, UPT ;  /* 0x0000007f0600788c */ /* 0x000fe2000bf04270 */
[C---:B--2---:R-:W-:Y:S01]  /*d250*/  SEL R23, R2.reuse, R20, !P2 ;  /* 0x0000001402177207 */ /* 0x044fe20005000000 */
[----:B------:R-:W-:Y:S01]  /*d260*/  ULDC UR7, c[0x0][0x240] ;  /* 0x0000900000077ab9 */ /* 0x000fe20000000800 */
[----:B------:R2:W-:Y:S01]  /*d270*/  STL [R1+0x16f8], R0 ;  /* 0x0016f80001007387 */ /* 0x0005e20000100800 */
[----:B------:R-:W-:Y:S01]  /*d280*/  USEL UR4, URZ, 0x4, !UP0 ;  /* 0x000000043f047887 */ /* 0x000fe2000c000000 */
[----:B------:R-:W-:Y:S01]  /*d290*/  SEL R89, R2, R17, !P2 ;  /* 0x0000001102597207 */ /* 0x000fe20005000000 */
[----:B------:R-:W-:Y:S01]  /*d2a0*/  ULDC UR58, c[0x0][0x240] ;  /* 0x00009000003a7ab9 */ /* 0x000fe20000000800 */
[----:B------:R-:W4:Y:S01]  /*d2b0*/  LDL.LU R27, [R1+0x3c] ;  /* 0x00003c00011b7983 */ /* 0x000f220000300800 */
[----:B------:R-:W-:Y:S01]  /*d2c0*/  ULDC UR8, c[0x0][0x240] ;  /* 0x0000900000087ab9 */ /* 0x000fe20000000800 */
[----:B------:R-:W-:Y:S01]  /*d2d0*/  ULDC UR14, c[0x0][0x240] ;  /* 0x00009000000e7ab9 */ /* 0x000fe20000000800 */
[----:B------:R-:W-:Y:S01]  /*d2e0*/  MOV R7, UR4 ;  /* 0x0000000400077c02 */ /* 0x000fe20008000f00 */
[----:B------:R-:W2:Y:S01]  /*d2f0*/  LDL.LU R67, [R1+0x104] ;  /* 0x0001040001437983 */ /* 0x000ea20000300800 */
[----:B-1----:R-:W-:Y:S01]  /*d300*/  LOP3.LUT R24, R24, 0x7f, RZ, 0xc0, !PT ;  /* 0x0000007f18187812 */ /* 0x002fe200078ec0ff */
[----:B------:R-:W-:Y:S01]  /*d310*/  ULDC UR15, c[0x0][0x240] ;  /* 0x00009000000f7ab9 */ /* 0x000fe20000000800 */
[----:B------:R-:W-:Y:S01]  /*d320*/  ULDC UR22, c[0x0][0x240] ;  /* 0x0000900000167ab9 */ /* 0x000fe20000000800 */
[----:B------:R-:W2:Y:S01]  /*d330*/  LDL.LU R57, [R1+0x100] ;  /* 0x0001000001397983 */ /* 0x000ea20000300800 */
[----:B------:R-:W-:Y:S01]  /*d340*/  ISETP.GE.AND P0, PT, R24, UR5, PT ;  /* 0x0000000518007c0c */ /* 0x000fe2000bf06270 */
[----:B------:R-:W-:Y:S01]  /*d350*/  ULDC.64 UR4, c[0x0][0x218] ;  /* 0x0000860000047ab9 */ /* 0x000fe20000000a00 */
[----:B------:R-:W-:Y:S01]  /*d360*/  ULDC UR23, c[0x0][0x240] ;  /* 0x0000900000177ab9 */ /* 0x000fe20000000800 */
[----:B------:R-:W2:Y:S01]  /*d370*/  LDL.LU R64, [R1+0xfc] ;  /* 0x0000fc0001407983 */ /* 0x000ea20000300800 */
[C---:B------:R-:W-:Y:S01]  /*d380*/  LEA R6, P1, R15.reuse, UR4, 0x2 ;  /* 0x000000040f067c11 */ /* 0x040fe2000f8210ff */
[----:B------:R-:W-:Y:S01]  /*d390*/  ULDC UR4, c[0x0][0x240] ;  /* 0x0000900000047ab9 */ /* 0x000fe20000000800 */
[----:B------:R-:W-:Y:S01]  /*d3a0*/  ULDC UR30, c[0x0][0x240] ;  /* 0x00009000001e7ab9 */ /* 0x000fe20000000800 */
[----:B------:R-:W2:Y:S01]  /*d3b0*/  LDL.LU R24, [R1+0xf8] ;  /* 0x0000f80001187983 */ /* 0x000ea20000300800 */
[----:B------:R-:W-:Y:S01]  /*d3c0*/  LEA.HI.X.SX32 R15, R15, UR5, 0x2, P1 ;  /* 0x000000050f0f7c11 */ /* 0x000fe200088f16ff */
[----:B------:R-:W-:Y:S01]  /*d3d0*/  ULDC UR5, c[0x0][0x240] ;  /* 0x0000900000057ab9 */ /* 0x000fe20000000800 */
[----:B------:R-:W-:Y:S01]  /*d3e0*/  ULDC UR31, c[0x0][0x240] ;  /* 0x00009000001f7ab9 */ /* 0x000fe20000000800 */
[----:B------:R-:W2:Y:S01]  /*d3f0*/  LDL.LU R56, [R1+0xf4] ;  /* 0x0000f40001387983 */ /* 0x000ea20000300800 */
[----:B------:R-:W-:Y:S01]  /*d400*/  ULDC UR27, c[0x0][0x240] ;  /* 0x00009000001b7ab9 */ /* 0x000fe20000000800 */
        /* <DEDUP_REMOVED lines=8> */
[C---:B---3--:R-:W-:Y:S01]  /*d490*/  SEL R22, R2.reuse, R21, !P2 ;  /* 0x0000001502167207 */ /* 0x048fe20005000000 */
[----:B------:R-:W-:Y:S01]  /*d4a0*/  ULDC UR42, c[0x0][0x240] ;  /* 0x00009000002a7ab9 */ /* 0x000fe20000000800 */
[----:B------:R-:W3:Y:S01]  /*d4b0*/  LDL.LU R61, [R1+0xe8] ;  /* 0x0000e800013d7983 */ /* 0x000ee20000300800 */
[C---:B------:R-:W-:Y:S01]  /*d4c0*/  SEL R84, R2.reuse, R19, !P2 ;  /* 0x0000001302547207 */ /* 0x040fe20005000000 */
[----:B------:R-:W-:Y:S01]  /*d4d0*/  ULDC UR43, c[0x0][0x240] ;  /* 0x00009000002b7ab9 */ /* 0x000fe20000000800 */
[C---:B------:R-:W-:Y:S01]  /*d4e0*/  SEL R85, R2.reuse, R18, !P2 ;  /* 0x0000001202557207 */ /* 0x040fe20005000000 */
        /* <DEDUP_REMOVED lines=13> */
[----:B------:R-:W-:Y:S01]  /*d5c0*/  SEL R99, R2, R8, !P2 ;  /* 0x0000000802637207 */ /* 0x000fe20005000000 */
[----:B------:R-:W-:Y:S01]  /*d5d0*/  ULDC UR53, c[0x0][0x240] ;  /* 0x0000900000357ab9 */ /* 0x000fe20000000800 */
[----:B------:R-:W-:Y:S01]  /*d5e0*/  SEL R7, R7, RZ, !P0 ;  /* 0x000000ff07077207 */ /* 0x000fe20004000000 */
[----:B------:R-:W3:Y:S01]  /*d5f0*/  LDL.LU R66, [R1+0xd4] ;  /* 0x0000d40001427983 */ /* 0x000ee20000300800 */
[----:B------:R-:W-:Y:S01]  /*d600*/  ULDC UR60, c[0x0][0x240] ;  /* 0x00009000003c7ab9 */ /* 0x000fe20000000800 */
[----:B------:R-:W-:Y:S01]  /*d610*/  ULDC UR11, c[0x0][0x240] ;  /* 0x00009000000b7ab9 */ /* 0x000fe20000000800 */
[----:B------:R-:W-:Y:S01]  /*d620*/  ULDC UR61, c[0x0][0x240] ;  /* 0x00009000003d7ab9 */ /* 0x000fe20000000800 */
        /* <DEDUP_REMOVED lines=23> */
[----:B----4-:R-:W-:Y:S01]  /*d7a0*/  IMAD R91, R27, UR45, RZ ;  /* 0x0000002d1b5b7c24 */ /* 0x010fe2000f8e02ff */
[----:B------:R-:W-:Y:S01]  /*d7b0*/  ULDC UR45, c[0x0][0x240] ;  /* 0x00009000002d7ab9 */ /* 0x000fe20000000800 */
[----:B------:R-:W4:Y:S01]  /*d7c0*/  LDL.LU R27, [R1+0xc4] ;  /* 0x0000c400011b7983 */ /* 0x000f220000300800 */
[----:B--2---:R-:W-:Y:S01]  /*d7d0*/  IMAD R87, R57, UR47, RZ ;  /* 0x0000002f39577c24 */ /* 0x004fe2000f8e02ff */
[----:B------:R-:W-:-:S02]  /*d7e0*/  ISETP.NE.U32.AND P0, PT, R7, RZ, PT ;  /* 0x000000ff0700720c */ /* 0x000fc40003f05070 */
[----:B------:R-:W2:Y:S01]  /*d7f0*/  LDL.LU R57, [R1+0xc0] ;  /* 0x0000c00001397983 */ /* 0x000ea20000300800 */
[----:B------:R-:W-:Y:S02]  /*d800*/  IMAD R88, R64, UR47, RZ ;  /* 0x0000002f40587c24 */ /* 0x000fe4000f8e02ff */
[----:B------:R-:W-:Y:S02]  /*d810*/  IMAD R83, R56, UR47, RZ ;  /* 0x0000002f38537c24 */ /* 0x000fe4000f8e02ff */
[----:B------:R-:W4:Y:S01]  /*d820*/  LDL.LU R56, [R1+0xbc] ;  /* 0x0000bc0001387983 */ /* 0x000f220000300800 */
[----:B------:R-:W-:-:S03]  /*d830*/  IMAD R81, R28, UR47, RZ ;  /* 0x0000002f1c517c24 */ /* 0x000fc6000f8e02ff */
[----:B------:R-:W4:Y:S01]  /*d840*/  LDL.LU R28, [R1+0xb8] ;  /* 0x0000b800011c7983 */ /* 0x000f220000300800 */
[----:B---3--:R-:W-:-:S03]  /*d850*/  IMAD R80, R61, UR47, RZ ;  /* 0x0000002f3d507c24 */ /* 0x008fc6000f8e02ff */
[----:B------:R-:W3:Y:S01]  /*d860*/  LDL.LU R64, [R1+0xb4] ;  /* 0x0000b40001407983 */ /* 0x000ee20000300800 */
[----:B------:R-:W-:-:S03]  /*d870*/  IMAD R82, R62, UR47, RZ ;  /* 0x0000002f3e527c24 */ /* 0x000fc6000f8e02ff */
[----:B------:R-:W-:Y:S01]  /*d880*/  STL.64 [R1+0x1768], R80 ;  /* 0x0017685001007387 */ /* 0x000fe20000100a00 */
[----:B------:R-:W-:-:S03]  /*d890*/  IMAD R78, R60, UR47, RZ ;  /* 0x0000002f3c4e7c24 */ /* 0x000fc6000f8e02ff */
[----:B------:R-:W3:Y:S04]  /*d8a0*/  LDL.LU R62, [R1+0xb0] ;  /* 0x0000b000013e7983 */ /* 0x000ee80000300800 */
[----:B------:R-:W3:Y:S04]  /*d8b0*/  LDL.LU R61, [R1+0xac] ;  /* 0x0000ac00013d7983 */ /* 0x000ee80000300800 */
[----:B------:R-:W3:Y:S01]  /*d8c0*/  LDL.LU R60, [R1+0xa8] ;  /* 0x0000a800013c7983 */ /* 0x000ee20000300800 */
[----:B------:R-:W-:Y:S02]  /*d8d0*/  IMAD R79, R59, UR47, RZ ;  /* 0x0000002f3b4f7c24 */ /* 0x000fe4000f8e02ff */
[----:B------:R-:W-:Y:S01]  /*d8e0*/  IMAD R77, R66, UR47, RZ ;  /* 0x0000002f424d7c24 */ /* 0x000fe2000f8e02ff */
[----:B------:R-:W3:Y:S01]  /*d8f0*/  LDL.LU R59, [R1+0xa4] ;  /* 0x0000a400013b7983 */ /* 0x000ee20000300800 */
[----:B------:R-:W-:-:S03]  /*d900*/  IMAD R76, R65, UR47, RZ ;  /* 0x0000002f414c7c24 */ /* 0x000fc6000f8e02ff */
[----:B------:R-:W-:Y:S01]  /*d910*/  STL.64 [R1+0x1760], R78 ;  /* 0x0017604e01007387 */ /* 0x000fe20000100a00 */
[----:B------:R-:W-:Y:S01]  /*d920*/  IMAD R75, R63, UR48, RZ ;  /* 0x000000303f4b7c24 */ /* 0x000fe2000f8e02ff */
[----:B------:R-:W-:Y:S02]  /*d930*/  ULDC UR48, c[0x0][0x240] ;  /* 0x0000900000307ab9 */ /* 0x000fe40000000800 */
[----:B------:R-:W-:Y:S01]  /*d940*/  STL.64 [R1+0x1758], R76 ;  /* 0x0017584c01007387 */ /* 0x000fe20000100a00 */
[----:B------:R-:W-:Y:S01]  /*d950*/  IMAD R74, R58, UR49, RZ ;  /* 0x000000313a4a7c24 */ /* 0x000fe2000f8e02ff */
[----:B------:R-:W-:Y:S02]  /*d960*/  ULDC UR49, c[0x0][0x240] ;  /* 0x0000900000317ab9 */ /* 0x000fe40000000800 */
[----:B------:R-:W3:Y:S04]  /*d970*/  LDL.LU R63, [R1+0xa0] ;  /* 0x0000a000013f7983 */ /* 0x000ee80000300800 */
[----:B------:R-:W3:Y:S01]  /*d980*/  LDL.LU R58, [R1+0x9c] ;  /* 0x00009c00013a7983 */ /* 0x000ee20000300800 */
[----:B--2---:R-:W-:Y:S01]  /*d990*/  IMAD R72, R57, UR51, RZ ;  /* 0x0000003339487c24 */ /* 0x004fe2000f8e02ff */
[----:B------:R-:W-:-:S02]  /*d9a0*/  ULDC UR51, c[0x0][0x240] ;  /* 0x0000900000337ab9 */ /* 0x000fc40000000800 */
[----:B------:R-:W2:Y:S01]  /*d9b0*/  LDL.LU R57, [R1+0x98] ;  /* 0x0000980001397983 */ /* 0x000ea20000300800 */
[----:B----4-:R-:W-:Y:S01]  /*d9c0*/  IMAD R73, R56, UR52, RZ ;  /* 0x0000003438497c24 */ /* 0x010fe2000f8e02ff */
[----:B------:R-:W-:-:S04]  /*d9d0*/  ULDC UR52, c[0x0][0x240] ;  /* 0x0000900000347ab9 */ /* 0x000fc80000000800 */
[----:B------:R1:W-:Y:S04]  /*d9e0*/  STL.64 [R1+0x1750], R72 ;  /* 0x0017504801007387 */ /* 0x0003e80000100a00 */
[----:B------:R-:W4:Y:S01]  /*d9f0*/  LDL.LU R56, [R1+0x94] ;  /* 0x0000940001387983 */ /* 0x000f220000300800 */
[----:B---3--:R-:W-:Y:S01]  /*da00*/  IMAD R70, R62, UR55, RZ ;  /* 0x000000373e467c24 */ /* 0x008fe2000f8e02ff */
[----:B------:R-:W-:Y:S02]  /*da10*/  ULDC UR55, c[0x0][0x240] ;  /* 0x0000900000377ab9 */ /* 0x000fe40000000800 */
[----:B------:R-:W3:Y:S01]  /*da20*/  LDL.LU R62, [R1+0x90] ;  /* 0x00009000013e7983 */ /* 0x000ee20000300800 */
[----:B------:R-:W-:Y:S01]  /*da30*/  IMAD R69, R61, UR56, RZ ;  /* 0x000000383d457c24 */ /* 0x000fe2000f8e02ff */
[----:B------:R-:W-:-:S02]  /*da40*/  ULDC UR56, c[0x0][0x240] ;  /* 0x0000900000387ab9 */ /* 0x000fc40000000800 */
[----:B------:R-:W3:Y:S01]  /*da50*/  LDL.LU R61, [R1+0x8c] ;  /* 0x00008c00013d7983 */ /* 0x000ee20000300800 */
[----:B------:R-:W-:Y:S01]  /*da60*/  IMAD R68, R60, UR57, RZ ;  /* 0x000000393c447c24 */ /* 0x000fe2000f8e02ff */
[----:B------:R-:W-:Y:S02]  /*da70*/  ULDC UR57, c[0x0][0x240] ;  /* 0x0000900000397ab9 */ /* 0x000fe40000000800 */
[----:B------:R-:W3:Y:S01]  /*da80*/  LDL.LU R60, [R1+0x88] ;  /* 0x00008800013c7983 */ /* 0x000ee20000300800 */
[----:B------:R-:W-:Y:S01]  /*da90*/  IMAD R71, R64, UR54, RZ ;  /* 0x0000003640477c24 */ /* 0x000fe2000f8e02ff */
[----:B------:R-:W-:Y:S01]  /*daa0*/  ULDC UR54, c[0x0][0x240] ;  /* 0x0000900000367ab9 */ /* 0x000fe20000000800 */
[----:B------:R-:W-:Y:S02]  /*dab0*/  IMAD R86, R67, UR47, RZ ;  /* 0x0000002f43567c24 */ /* 0x000fe4000f8e02ff */
[----:B------:R-:W-:Y:S01]  /*dac0*/  IMAD R67, R59, UR58, RZ ;  /* 0x0000003a3b437c24 */ /* 0x000fe2000f8e02ff */
[----:B------:R-:W-:Y:S01]  /*dad0*/  ULDC UR58, c[0x0][0x240] ;  /* 0x00009000003a7ab9 */ /* 0x000fe20000000800 */
[----:B------:R-:W3:Y:S01]  /*dae0*/  LDL.LU R59, [R1+0x84] ;  /* 0x00008400013b7983 */ /* 0x000ee20000300800 */
[----:B------:R-:W-:Y:S01]  /*daf0*/  IMAD R66, R63, UR4, RZ ;  /* 0x000000043f427c24 */ /* 0x000fe2000f8e02ff */
[----:B------:R-:W-:Y:S01]  /*db00*/  ULDC UR4, c[0x0][0x240] ;  /* 0x0000900000047ab9 */ /* 0x000fe20000000800 */
[----:B------:R-:W-:Y:S01]  /*db10*/  IMAD R65, R58, UR5, RZ ;  /* 0x000000053a417c24 */ /* 0x000fe2000f8e02ff */
[----:B------:R-:W-:Y:S01]  /*db20*/  ULDC UR5, c[0x0][0x240] ;  /* 0x0000900000057ab9 */ /* 0x000fe20000000800 */
[----:B------:R-:W3:Y:S01]  /*db30*/  LDL.LU R58, [R1+0x80] ;  /* 0x00008000013a7983 */ /* 0x000ee20000300800 */
[----:B--2---:R-:W-:Y:S01]  /*db40*/  IMAD R64, R57, UR7, RZ ;  /* 0x0000000739407c24 */ /* 0x004fe2000f8e02ff */
[----:B------:R-:W-:-:S02]  /*db50*/  ULDC UR7, c[0x0][0x240] ;  /* 0x0000900000077ab9 */ /* 0x000fc40000000800 */
[----:B------:R-:W2:Y:S04]  /*db60*/  LDL.LU R57, [R1+0x7c] ;  /* 0x00007c0001397983 */ /* 0x000ea80000300800 */
[----:B------:R-:W-:Y:S01]  /*db70*/  STL.64 [R1+0x1748], R64 ;  /* 0x0017484001007387 */ /* 0x000fe20000100a00 */
[----:B----4-:R-:W-:Y:S01]  /*db80*/  IMAD R63, R56, UR8, RZ ;  /* 0x00000008383f7c24 */ /* 0x010fe2000f8e02ff */
[----:B------:R-:W-:Y:S02]  /*db90*/  ULDC UR8, c[0x0][0x240] ;  /* 0x0000900000087ab9 */ /* 0x000fe40000000800 */
[----:B------:R-:W4:Y:S01]  /*dba0*/  LDL.LU R56, [R1+0x78] ;  /* 0x0000780001387983 */ /* 0x000f220000300800 */
[----:B---3--:R-:W-:Y:S01]  /*dbb0*/  IMAD R61, R61, UR14, RZ ;  /* 0x0000000e3d3d7c24 */ /* 0x008fe2000f8e02ff */
[----:B------:R-:W-:Y:S01]  /*dbc0*/  ULDC UR14, c[0x0][0x240] ;  /* 0x00009000000e7ab9 */ /* 0x000fe20000000800 */
[----:B------:R-:W-:Y:S01]  /*dbd0*/  IMAD R60, R60, UR15, RZ ;  /* 0x0000000f3c3c7c24 */ /* 0x000fe2000f8e02ff */
[----:B------:R-:W-:-:S04]  /*dbe0*/  ULDC UR15, c[0x0][0x240] ;  /* 0x00009000000f7ab9 */ /* 0x000fc80000000800 */
[----:B------:R3:W-:Y:S04]  /*dbf0*/  STL.64 [R1+0x1740], R60 ;  /* 0x0017403c01007387 */ /* 0x0007e80000100a00 */
[----:B------:R-:W3:Y:S04]  /*dc00*/  LDL.LU R147, [R1+0x74] ;  /* 0x0000740001937983 */ /* 0x000ee80000300800 */
        /* <DEDUP_REMOVED lines=8> */
[----:B------:R-:W3:Y:S01]  /*dc90*/  LDL.LU R148, [R1+0x50] ;  /* 0x0000500001947983 */ /* 0x000ee20000300800 */
[----:B------:R-:W-:Y:S01]  /*dca0*/  IMAD R53, R53, UR30, RZ ;  /* 0x0000001e35357c24 */ /* 0x000fe2000f8e02ff */
[----:B------:R-:W-:Y:S01]  /*dcb0*/  ULDC UR30, c[0x0][0x240] ;  /* 0x00009000001e7ab9 */ /* 0x000fe20000000800 */
        /* <DEDUP_REMOVED lines=14> */
[----:B------:R-:W-:-:S02]  /*dda0*/  IMAD R24, R24, UR47, RZ ;  /* 0x0000002f18187c24 */ /* 0x000fc4000f8e02ff */
[----:B------:R-:W-:Y:S02]  /*ddb0*/  IMAD R25, R25, UR47, RZ ;  /* 0x0000002f19197c24 */ /* 0x000fe4000f8e02ff */
[----:B------:R-:W-:Y:S01]  /*ddc0*/  IMAD R26, R26, UR47, RZ ;  /* 0x0000002f1a1a7c24 */ /* 0x000fe2000f8e02ff */
[----:B------:R-:W-:Y:S01]  /*ddd0*/  ULDC UR47, c[0x0][0x240] ;  /* 0x00009000002f7ab9 */ /* 0x000fe20000000800 */
[----:B--2---:R-:W-:Y:S01]  /*dde0*/  IMAD R57, R57, UR22, RZ ;  /* 0x0000001639397c24 */ /* 0x004fe2000f8e02ff */
[----:B------:R-:W-:Y:S01]  /*ddf0*/  ULDC UR22, c[0x0][0x240] ;  /* 0x0000900000167ab9 */ /* 0x000fe20000000800 */
[----:B----4-:R-:W-:Y:S01]  /*de00*/  IMAD R56, R56, UR23, RZ ;  /* 0x0000001738387c24 */ /* 0x010fe2000f8e02ff */
[----:B------:R-:W-:-:S04]  /*de10*/  ULDC UR23, c[0x0][0x240] ;  /* 0x0000900000177ab9 */ /* 0x000fc80000000800 */
[----:B------:R-:W-:Y:S04]  /*de20*/  STL.64 [R1+0x1738], R56 ;  /* 0x0017383801007387 */ /* 0x000fe80000100a00 */
[----:B------:R-:W-:Y:S04]  /*de30*/  STL.64 [R1+0x1728], R52 ;  /* 0x0017283401007387 */ /* 0x000fe80000100a00 */
[----:B------:R-:W-:Y:S04]  /*de40*/  STL.64 [R1+0x1730], R42 ;  /* 0x0017302a01007387 */ /* 0x000fe80000100a00 */
[----:B------:R2:W-:Y:S04]  /*de50*/  STL.64 [R1+0x1718], R48 ;  /* 0x0017183001007387 */ /* 0x0005e80000100a00 */
[----:B------:R-:W-:Y:S01]  /*de60*/  STL.64 [R1+0x1720], R46 ;  /* 0x0017202e01007387 */ /* 0x000fe20000100a00 */
[----:B---3--:R-:W-:Y:S01]  /*de70*/  IMAD R21, R147, UR40, RZ ;  /* 0x0000002893157c24 */ /* 0x008fe2000f8e02ff */
[----:B------:R-:W-:-:S02]  /*de80*/  ULDC UR40, c[0x0][0x240] ;  /* 0x0000900000287ab9 */ /* 0x000fc40000000800 */
[----:B------:R-:W3:Y:S01]  /*de90*/  LDL.LU R147, [R1+0x4c] ;  /* 0x00004c0001937983 */ /* 0x000ee20000300800 */
[----:B------:R-:W-:Y:S01]  /*dea0*/  IMAD R19, R149, UR42, RZ ;  /* 0x0000002a95137c24 */ /* 0x000fe2000f8e02ff */
[----:B------:R-:W-:Y:S02]  /*deb0*/  ULDC UR42, c[0x0][0x240] ;  /* 0x00009000002a7ab9 */ /* 0x000fe40000000800 */
[----:B------:R-:W4:Y:S01]  /*dec0*/  LDL.LU R149, [R1+0x48] ;  /* 0x0000480001957983 */ /* 0x000f220000300800 */
[----:B------:R-:W-:Y:S01]  /*ded0*/  IMAD R18, R146, UR43, RZ ;  /* 0x0000002b92127c24 */ /* 0x000fe2000f8e02ff */
[----:B------:R-:W-:Y:S02]  /*dee0*/  ULDC UR43, c[0x0][0x240] ;  /* 0x00009000002b7ab9 */ /* 0x000fe40000000800 */
[----:B------:R-:W2:Y:S04]  /*def0*/  LDL.LU R146, [R1+0x44] ;  /* 0x0000440001927983 */ /* 0x000ea80000300800 */
[----:B------:R-:W2:Y:S01]  /*df00*/  LDL.LU R2, [R1+0x40] ;  /* 0x0000400001027983 */ /* 0x000ea20000300800 */
[----:B------:R-:W-:Y:S01]  /*df10*/  IMAD R16, R4, UR45, RZ ;  /* 0x0000002d04107c24 */ /* 0x000fe2000f8e02ff */
[----:B------:R-:W-:-:S02]  /*df20*/  ULDC UR45, c[0x0][0x240] ;  /* 0x00009000002d7ab9 */ /* 0x000fc40000000800 */
[----:B------:R-:W2:Y:S04]  /*df30*/  LDL.LU R4, [R1+0x20] ;  /* 0x0000200001047983 */ /* 0x000ea80000300800 */
[----:B-1----:R-:W2:Y:S01]  /*df40*/  LDL.LU R72, [R1+0x38] ;  /* 0x0000380001487983 */ /* 0x002ea20000300800 */
[----:B------:R-:W-:Y:S01]  /*df50*/  IMAD R13, R0, UR46, RZ ;  /* 0x0000002e000d7c24 */ /* 0x000fe2000f8e02ff */
[----:B------:R-:W-:Y:S02]  /*df60*/  ULDC UR46, c[0x0][0x240] ;  /* 0x00009000002e7ab9 */ /* 0x000fe40000000800 */
[----:B------:R-:W2:Y:S01]  /*df70*/  LDL.LU R76, [R1+0x34] ;  /* 0x00003400014c7983 */ /* 0x000ea20000300800 */
[----:B------:R-:W-:Y:S01]  /*df80*/  IMAD R12, R3, UR47, RZ ;  /* 0x0000002f030c7c24 */ /* 0x000fe2000f8e02ff */
[----:B------:R-:W-:-:S02]  /*df90*/  ULDC UR47, c[0x0][0x240] ;  /* 0x00009000002f7ab9 */ /* 0x000fc40000000800 */
[----:B------:R-:W2:Y:S01]  /*dfa0*/  LDL.LU R77, [R1+0x30] ;  /* 0x00003000014d7983 */ /* 0x000ea20000300800 */
[----:B------:R-:W-:Y:S01]  /*dfb0*/  IMAD R10, R148, UR49, RZ ;  /* 0x00000031940a7c24 */ /* 0x000fe2000f8e02ff */
[----:B------:R-:W-:Y:S02]  /*dfc0*/  ULDC UR49, c[0x0][0x240] ;  /* 0x0000900000317ab9 */ /* 0x000fe40000000800 */
[----:B------:R-:W2:Y:S04]  /*dfd0*/  LDL.LU R78, [R1+0x2c] ;  /* 0x00002c00014e7983 */ /* 0x000ea80000300800 */
[----:B------:R-:W2:Y:S04]  /*dfe0*/  LDL.LU R3, [R1+0x28] ;  /* 0x0000280001037983 */ /* 0x000ea80000300800 */
[----:B------:R-:W2:Y:S04]  /*dff0*/  LDL.LU R0, [R1+0x24] ;  /* 0x0000240001007983 */ /* 0x000ea80000300800 */
[----:B------:R-:W2:Y:S04]  /*e000*/  LDL.LU R148, [R1+0x1c] ;  /* 0x00001c0001947983 */ /* 0x000ea80000300800 */
[----:B------:R-:W2:Y:S04]  /*e010*/  LDL.LU R79, [R1+0x18] ;  /* 0x00001800014f7983 */ /* 0x000ea80000300800 */
[----:B------:R-:W2:Y:S04]  /*e020*/  LDL.LU R80, [R1+0x14] ;  /* 0x0000140001507983 */ /* 0x000ea80000300800 */
[----:B------:R-:W2:Y:S01]  /*e030*/  LDL.LU R81, [R1+0x10] ;  /* 0x0000100001517983 */ /* 0x000ea20000300800 */
[----:B------:R-:W-:Y:S01]  /*e040*/  IMAD R27, R27, UR50, RZ ;  /* 0x000000321b1b7c24 */ /* 0x000fe2000f8e02ff */
[----:B------:R-:W-:Y:S01]  /*e050*/  ULDC UR50, c[0x0][0x240] ;  /* 0x0000900000327ab9 */ /* 0x000fe20000000800 */
[----:B------:R-:W-:Y:S01]  /*e060*/  IMAD R11, R5, UR48, RZ ;  /* 0x00000030050b7c24 */ /* 0x000fe2000f8e02ff */
[----:B------:R-:W-:Y:S01]  /*e070*/  ULDC UR48, c[0x0][0x240] ;  /* 0x0000900000307ab9 */ /* 0x000fe20000000800 */
[----:B---3--:R-:W-:Y:S01]  /*e080*/  IMAD R9, R147, UR50, RZ ;  /* 0x0000003293097c24 */ /* 0x008fe2000f8e02ff */
[----:B------:R-:W-:Y:S01]  /*e090*/  ULDC UR50, c[0x0][0x240] ;  /* 0x0000900000327ab9 */ /* 0x000fe20000000800 */
[----:B----4-:R-:W-:Y:S01]  /*e0a0*/  IMAD R8, R149, UR51, RZ ;  /* 0x0000003395087c24 */ /* 0x010fe2000f8e02ff */
[----:B------:R-:W-:Y:S01]  /*e0b0*/  ULDC UR51, c[0x0][0x240] ;  /* 0x0000900000337ab9 */ /* 0x000fe20000000800 */
[----:B------:R-:W3:Y:S04]  /*e0c0*/  LDL.LU R149, [R1+0xc] ;  /* 0x00000c0001957983 */ /* 0x000ee80000300800 */
[----:B------:R-:W4:Y:S04]  /*e0d0*/  LDL.LU R147, [R1+0x8] ;  /* 0x0000080001937983 */ /* 0x000f280000300800 */
[----:B------:R-:W3:Y:S01]  /*e0e0*/  LDL.LU R5, [R1+0x4] ;  /* 0x0000040001057983 */ /* 0x000ee20000300800 */
[----:B--2---:R-:W-:Y:S01]  /*e0f0*/  IMAD R7, R146, UR52, RZ ;  /* 0x0000003492077c24 */ /* 0x004fe2000f8e02ff */
[----:B------:R-:W-:-:S02]  /*e100*/  ULDC UR52, c[0x0][0x240] ;  /* 0x0000900000347ab9 */ /* 0x000fc40000000800 */
[----:B------:R-:W2:Y:S01]  /*e110*/  LDL.LU R146, [R1] ;  /* 0x0000000001927983 */ /* 0x000ea20000300800 */
[----:B------:R-:W-:Y:S01]  /*e120*/  IMAD R61, R80, UR5, RZ ;  /* 0x00000005503d7c24 */ /* 0x000fe2000f8e02ff */
[----:B------:R-:W-:Y:S01]  /*e130*/  LEA R80, P5, R91, R6, 0x2 ;  /* 0x000000065b507211 */ /* 0x000fe200078a10ff */
[----:B------:R-:W-:-:S03]  /*e140*/  IMAD R49, R81, UR7, RZ ;  /* 0x0000000751317c24 */ /* 0x000fc6000f8e02ff */
[----:B------:R-:W-:Y:S01]  /*e150*/  LEA.HI.X.SX32 R81, R91, R15, 0x2, P5 ;  /* 0x0000000f5b517211 */ /* 0x000fe200028f16ff */
[----:B------:R-:W-:Y:S01]  /*e160*/  IMAD R33, R33, UR10, RZ ;  /* 0x0000000a21217c24 */ /* 0x000fe2000f8e02ff */
[----:B------:R-:W-:Y:S01]  /*e170*/  ULDC UR10, c[0x0][0x240] ;  /* 0x00009000000a7ab9 */ /* 0x000fe20000000800 */
[----:B------:R-:W-:Y:S01]  /*e180*/  IMAD R28, R28, UR53, RZ ;  /* 0x000000351c1c7c24 */ /* 0x000fe2000f8e02ff */
[----:B------:R-:W-:Y:S01]  /*e190*/  ULDC UR53, c[0x0][0x240] ;  /* 0x0000900000357ab9 */ /* 0x000fe20000000800 */
[----:B------:R1:W-:Y:S01]  /*e1a0*/  STL.64 [R1+0xe20], R80 ;  /* 0x000e205001007387 */ /* 0x0003e20000100a00 */
        /* <DEDUP_REMOVED lines=11> */
[----:B-1----:R-:W4:Y:S01]  /*e260*/  LDL.LU.64 R80, [R1+0x1768] ;  /* 0x0017680001507983 */ /* 0x002f220000300a00 */
        /* <DEDUP_REMOVED lines=22> */
[----:B------:R-:W-:Y:S01]  /*e3d0*/  IMAD R136, R136, UR48, RZ ;  /* 0x0000003088887c24 */ /* 0x000fe2000f8e02ff */
[----:B------:R-:W-:Y:S01]  /*e3e0*/  ULDC UR48, c[0x0][0x240] ;  /* 0x0000900000307ab9 */ /* 0x000fe20000000800 */
[----:B------:R-:W-:Y:S01]  /*e3f0*/  IMAD R53, R72, UR55, RZ ;  /* 0x0000003748357c24 */ /* 0x000fe2000f8e02ff */
[-C--:B------:R-:W-:Y:S01]  /*e400*/  LEA R138, P4, R86, R6.reuse, 0x2 ;  /* 0x00000006568a7211 */ /* 0x080fe200078810ff */
[----:B------:R-:W-:Y:S01]  /*e410*/  IMAD R72, R79, UR4, RZ ;  /* 0x000000044f487c24 */ /* 0x000fe2000f8e02ff */
[----:B------:R-:W-:Y:S01]  /*e420*/  ULDC UR55, c[0x0][0x240] ;  /* 0x0000900000377ab9 */ /* 0x000fe20000000800 */
[----:B------:R-:W-:Y:S01]  /*e430*/  IMAD R197, R197, UR48, RZ ;  /* 0x00000030c5c57c24 */ /* 0x000fe2000f8e02ff */
[----:B------:R-:W-:Y:S01]  /*e440*/  ULDC UR48, c[0x0][0x240] ;  /* 0x0000900000307ab9 */ /* 0x000fe20000000800 */
[----:B------:R-:W-:Y:S01]  /*e450*/  IMAD R46, R78, UR58, RZ ;  /* 0x0000003a4e2e7c24 */ /* 0x000fe2000f8e02ff */
[----:B------:R-:W-:Y:S01]  /*e460*/  LEA R78, P1, R24, R6, 0x2 ;  /* 0x00000006184e7211 */ /* 0x000fe200078210ff */
[----:B------:R-:W-:Y:S01]  /*e470*/  IMAD R48, R144, UR56, RZ ;  /* 0x0000003890307c24 */ /* 0x000fe2000f8e02ff */
[----:B------:R-:W-:Y:S01]  /*e480*/  ULDC UR58, c[0x0][0x240] ;  /* 0x00009000003a7ab9 */ /* 0x000fe20000000800 */
[----:B------:R-:W-:Y:S01]  /*e490*/  IMAD R144, R23, UR48, RZ ;  /* 0x0000003017907c24 */ /* 0x000fe2000f8e02ff */
[----:B------:R-:W-:Y:S01]  /*e4a0*/  LEA.HI.X.SX32 R79, R24, R15, 0x2, P1 ;  /* 0x0000000f184f7211 */ /* 0x000fe200008f16ff */
        /* <DEDUP_REMOVED lines=54> */
[----:B---3--:R-:W-:Y:S01]  /*e810*/  IMAD R65, R5, UR10, RZ ;  /* 0x0000000a05417c24 */ /* 0x008fe2000f8e02ff */
[----:B------:R-:W-:Y:S01]  /*e820*/  ULDC UR10, c[0x0][0x240] ;  /* 0x00009000000a7ab9 */ /* 0x000fe20000000800 */
[----:B------:R-:W-:-:S02]  /*e830*/  IMAD R5, R139, UR51, RZ ;  /* 0x000000338b057c24 */ /* 0x000fc4000f8e02ff */
[----:B--2---:R-:W-:Y:S01]  /*e840*/  IMAD R60, R146, UR11, RZ ;  /* 0x0000000b923c7c24 */ /* 0x004fe2000f8e02ff */
[----:B------:R-:W-:Y:S01]  /*e850*/  LEA.HI.X.SX32 R139, R86, R15, 0x2, P4 ;  /* 0x0000000f568b7211 */ /* 0x000fe200020f16ff */
[----:B------:R-:W-:Y:S01]  /*e860*/  ULDC UR51, c[0x0][0x240] ;  /* 0x0000900000337ab9 */ /* 0x000fe20000000800 */
[----:B------:R-:W-:Y:S01]  /*e870*/  MOV R141, R5 ;  /* 0x00000005008d7202 */ /* 0x000fe20000000f00 */
[----:B------:R-:W-:Y:S01]  /*e880*/  IMAD R5, R85, UR50, RZ ;  /* 0x0000003255057c24 */ /* 0x000fe2000f8e02ff */
[----:B------:R-:W-:Y:S01]  /*e890*/  ULDC UR11, c[0x0][0x240] ;  /* 0x00009000000b7ab9 */ /* 0x000fe20000000800 */
[----:B------:R-:W-:Y:S01]  /*e8a0*/  IMAD R146, R142, UR54, RZ ;  /* 0x000000368e927c24 */ /* 0x000fe2000f8e02ff */
[----:B------:R-:W-:Y:S01]  /*e8b0*/  MOV R86, R72 ;  /* 0x0000004800567202 */ /* 0x000fe20000000f00 */
[----:B------:R-:W-:Y:S01]  /*e8c0*/  IMAD R142, R22, UR47, RZ ;  /* 0x0000002f168e7c24 */ /* 0x000fe2000f8e02ff */
[----:B------:R-:W-:Y:S01]  /*e8d0*/  MOV R90, R5 ;  /* 0x00000005005a7202 */ /* 0x000fe20000000f00 */
[----:B------:R-:W-:Y:S01]  /*e8e0*/  IMAD R22, R92, UR53, RZ ;  /* 0x000000355c167c24 */ /* 0x000fe2000f8e02ff */
[----:B------:R-:W-:Y:S01]  /*e8f0*/  STL.64 [R1+0x16e8], R138 ;  /* 0x0016e88a01007387 */ /* 0x000fe20000100a00 */
[----:B------:R-:W-:Y:S01]  /*e900*/  IMAD R5, R99, UR60, RZ ;  /* 0x0000003c63057c24 */ /* 0x000fe2000f8e02ff */
[----:B------:R-:W-:Y:S01]  /*e910*/  ULDC UR54, c[0x0][0x240] ;  /* 0x0000900000367ab9 */ /* 0x000fe20000000800 */
[----:B------:R-:W-:Y:S01]  /*e920*/  IMAD.MOV.U32 R99, RZ, RZ, R22 ;  /* 0x000000ffff637224 */ /* 0x000fe200078e0016 */
[-C--:B------:R-:W-:Y:S01]  /*e930*/  LEA R22, P3, R87, R6.reuse, 0x2 ;  /* 0x0000000657167211 */ /* 0x080fe200078610ff */
        /* <DEDUP_REMOVED lines=11> */
[----:B------:R-:W-:Y:S01]  /*e9f0*/  IMAD.MOV.U32 R91, RZ, RZ, R76 ;  /* 0x000000ffff5b7224 */ /* 0x000fe200078e004c */
[----:B------:R-:W-:Y:S01]  /*ea00*/  ULDC UR58, c[0x0][0x240] ;  /* 0x00009000003a7ab9 */ /* 0x000fe20000000800 */
[----:B------:R-:W-:Y:S01]  /*ea10*/  IMAD R149, R149, UR8, RZ ;  /* 0x0000000895957c24 */ /* 0x000fe2000f8e02ff */
[----:B------:R-:W-:Y:S01]  /*ea20*/  ULDC UR14, c[0x0][0x240] ;  /* 0x00009000000e7ab9 */ /* 0x000fe20000000800 */
[----:B------:R-:W-:Y:S01]  /*ea30*/  IMAD R148, R148, UR61, RZ ;  /* 0x0000003d94947c24 */ /* 0x000fe2000f8e02ff */
[----:B------:R-:W-:Y:S01]  /*ea40*/  ULDC UR15, c[0x0][0x240] ;  /* 0x00009000000f7ab9 */ /* 0x000fe20000000800 */
[----:B----4-:R-:W-:Y:S01]  /*ea50*/  IMAD R147, R147, UR9, RZ ;  /* 0x0000000993937c24 */ /* 0x010fe2000f8e02ff */
[----:B------:R-:W-:Y:S01]  /*ea60*/  ULDC UR22, c[0x0][0x240] ;  /* 0x0000900000167ab9 */ /* 0x000fe20000000800 */
[----:B------:R-:W-:Y:S01]  /*ea70*/  IMAD R3, R3, UR59, RZ ;  /* 0x0000003b03037c24 */ /* 0x000fe2000f8e02ff */
[----:B------:R-:W-:Y:S01]  /*ea80*/  ULDC UR23, c[0x0][0x240] ;  /* 0x0000900000177ab9 */ /* 0x000fe20000000800 */
[----:B------:R-:W-:Y:S01]  /*ea90*/  LEA R72, P4, R81, R6, 0x2 ;  /* 0x0000000651487211 */ /* 0x000fe200078810ff */
[----:B------:R-:W-:-:S02]  /*eaa0*/  IMAD R77, R89, UR51, RZ ;  /* 0x00000033594d7c24 */ /* 0x000fc4000f8e02ff */
[----:B------:R-:W-:Y:S01]  /*eab0*/  IMAD R204, R204, UR55, RZ ;  /* 0x00000037cccc7c24 */ /* 0x000fe2000f8e02ff */
[----:B------:R-:W-:Y:S01]  /*eac0*/  ULDC UR55, c[0x0][0x240] ;  /* 0x0000900000377ab9 */ /* 0x000fe20000000800 */
[----:B------:R-:W-:Y:S01]  /*ead0*/  STL [R1+0xc40], R72 ;  /* 0x000c404801007387 */ /* 0x000fe20000100800 */
[----:B------:R-:W-:Y:S02]  /*eae0*/  IMAD R64, R84, UR49, RZ ;  /* 0x0000003154407c24 */ /* 0x000fe4000f8e02ff */
[----:B------:R-:W-:Y:S01]  /*eaf0*/  IMAD R206, R206, UR57, RZ ;  /* 0x00000039cece7c24 */ /* 0x000fe2000f8e02ff */
[----:B------:R2:W-:Y:S01]  /*eb00*/  STL.64 [R1+0x6c8], R78 ;  /* 0x0006c84e01007387 */ /* 0x0005e20000100a00 */
[----:B------:R-:W-:Y:S01]  /*eb10*/  IMAD.MOV.U32 R84, RZ, RZ, R49 ;  /* 0x000000ffff547224 */ /* 0x000fe200078e0031 */
[----:B------:R-:W-:Y:S01]  /*eb20*/  ULDC UR57, c[0x0][0x240] ;  /* 0x0000900000397ab9 */ /* 0x000fe20000000800 */
[----:B------:R-:W-:Y:S01]  /*eb30*/  IMAD.MOV.U32 R85, RZ, RZ, R48 ;  /* 0x000000ffff557224 */ /* 0x000fe200078e0030 */
[-C--:B------:R-:W-:Y:S01]  /*eb40*/  LEA R76, P5, R82, R6.reuse, 0x2 ;  /* 0x00000006524c7211 */ /* 0x080fe200078a10ff */
[----:B------:R-:W-:Y:S01]  /*eb50*/  IMAD R207, R207, UR58, RZ ;  /* 0x0000003acfcf7c24 */ /* 0x000fe2000f8e02ff */
[----:B-1----:R-:W-:Y:S01]  /*eb60*/  MOV R22, R141 ;  /* 0x0000008d00167202 */ /* 0x002fe20000000f00 */
[----:B------:R-:W-:Y:S01]  /*eb70*/  IMAD R89, R94, UR55, RZ ;  /* 0x000000375e597c24 */ /* 0x000fe2000f8e02ff */
[-C--:B------:R-:W-:Y:S01]  /*eb80*/  LEA R138, P3, R80, R6.reuse, 0x2 ;  /* 0x00000006508a7211 */ /* 0x080fe200078610ff */
[----:B------:R-:W-:Y:S01]  /*eb90*/  IMAD.MOV.U32 R23, RZ, RZ, R140 ;  /* 0x000000ffff177224 */ /* 0x000fe200078e008c */
[----:B------:R-:W-:Y:S01]  /*eba0*/  ULDC UR59, c[0x0][0x240] ;  /* 0x00009000003b7ab9 */ /* 0x000fe20000000800 */
[----:B------:R-:W-:Y:S01]  /*ebb0*/  IMAD R100, R100, UR12, RZ ;  /* 0x0000000c64647c24 */ /* 0x000fe2000f8e02ff */
[----:B--2---:R-:W2:Y:S01]  /*ebc0*/  LDL.LU.64 R78, [R1+0x1760] ;  /* 0x00176000014e7983 */ /* 0x004ea20000300a00 */
[----:B------:R-:W-:Y:S01]  /*ebd0*/  MOV R49, R77 ;  /* 0x0000004d00317202 */ /* 0x000fe20000000f00 */
[----:B------:R-:W-:Y:S01]  /*ebe0*/  IMAD R94, R96, UR57, RZ ;  /* 0x00000039605e7c24 */ /* 0x000fe2000f8e02ff */
[CC--:B------:R-:W-:Y:S01]  /*ebf0*/  LEA R48, P2, R88.reuse, R6.reuse, 0x2 ;  /* 0x0000000658307211 */ /* 0x0c0fe200078410ff */
[----:B------:R-:W-:Y:S01]  /*ec00*/  ULDC UR58, c[0x0][0x240] ;  /* 0x00009000003a7ab9 */ /* 0x000fe20000000800 */
[-C--:B------:R-:W-:Y:S01]  /*ec10*/  LEA R96, P6, R83, R6.reuse, 0x2 ;  /* 0x0000000653607211 */ /* 0x080fe200078c10ff */
[----:B------:R-:W-:Y:S01]  /*ec20*/  IMAD.MOV.U32 R87, RZ, RZ, R49 ;  /* 0x000000ffff577224 */ /* 0x000fe200078e0031 */
[-C--:B------:R-:W-:Y:S01]  /*ec30*/  LEA.HI.X.SX32 R49, R88, R15.reuse, 0x2, P2 ;  /* 0x0000000f58317211 */ /* 0x080fe200010f16ff */
[----:B------:R-:W-:Y:S01]  /*ec40*/  IMAD R92, R97, UR58, RZ ;  /* 0x0000003a615c7c24 */ /* 0x000fe2000f8e02ff */
[-C--:B------:R-:W-:Y:S01]  /*ec50*/  LEA.HI.X.SX32 R97, R83, R15.reuse, 0x2, P6 ;  /* 0x0000000f53617211 */ /* 0x080fe200030f16ff */
[----:B------:R-:W-:Y:S01]  /*ec60*/  IMAD.MOV.U32 R83, RZ, RZ, R73 ;  /* 0x000000ffff537224 */ /* 0x000fe200078e0049 */
[-C--:B------:R-:W-:Y:S01]  /*ec70*/  LEA.HI.X.SX32 R77, R82, R15.reuse, 0x2, P5 ;  /* 0x0000000f524d7211 */ /* 0x080fe200028f16ff */
[----:B------:R-:W-:Y:S01]  /*ec80*/  STL.64 [R1+0x408], R48 ;  /* 0x0004083001007387 */ /* 0x000fe20000100a00 */
[-C--:B------:R-:W-:Y:S01]  /*ec90*/  LEA.HI.X.SX32 R83, R81, R15.reuse, 0x2, P4 ;  /* 0x0000000f51537211 */ /* 0x080fe200020f16ff */
[----:B------:R-:W-:Y:S01]  /*eca0*/  IMAD R101, R101, UR13, RZ ;  /* 0x0000000d65657c24 */ /* 0x000fe2000f8e02ff */
[C---:B------:R-:W-:Y:S01]  /*ecb0*/  LEA R140, P2, R25.reuse, R6, 0x2 ;  /* 0x00000006198c7211 */ /* 0x040fe200078410ff */
[----:B------:R-:W-:Y:S01]  /*ecc0*/  STL.64 [R1+0x838], R96 ;  /* 0x0008386001007387 */ /* 0x000fe20000100a00 */
[----:B------:R-:W-:Y:S01]  /*ecd0*/  MOV R82, R72 ;  /* 0x0000004800527202 */ /* 0x000fe20000000f00 */
[----:B------:R-:W-:Y:S01]  /*ece0*/  IMAD R104, R104, UR16, RZ ;  /* 0x0000001068687c24 */ /* 0x000fe2000f8e02ff */
[-C--:B------:R-:W-:Y:S01]  /*ecf0*/  LEA.HI.X.SX32 R139, R80, R15.reuse, 0x2, P3 ;  /* 0x0000000f508b7211 */ /* 0x080fe200018f16ff */
[----:B------:R1:W-:Y:S01]  /*ed00*/  STL.64 [R1+0x970], R76 ;  /* 0x0009704c01007387 */ /* 0x0003e20000100a00 */
[-C--:B------:R-:W-:Y:S01]  /*ed10*/  LEA R72, P5, R26, R6.reuse, 0x2 ;  /* 0x000000061a487211 */ /* 0x080fe200078a10ff */
[----:B------:R-:W-:Y:S01]  /*ed20*/  IMAD R106, R106, UR18, RZ ;  /* 0x000000126a6a7c24 */ /* 0x000fe2000f8e02ff */
[-C--:B------:R-:W-:Y:S01]  /*ed30*/  LEA.HI.X.SX32 R141, R25, R15.reuse, 0x2, P2 ;  /* 0x0000000f198d7211 */ /* 0x080fe200010f16ff */
[----:B------:R-:W-:Y:S01]  /*ed40*/  IMAD R107, R107, UR19, RZ ;  /* 0x000000136b6b7c24 */ /* 0x000fe2000f8e02ff */
[-C--:B------:R-:W-:Y:S01]  /*ed50*/  LEA.HI.X.SX32 R73, R26, R15.reuse, 0x2, P5 ;  /* 0x0000000f1a497211 */ /* 0x080fe200028f16ff */
[----:B------:R-:W-:Y:S01]  /*ed60*/  IMAD R108, R108, UR20, RZ ;  /* 0x000000146c6c7c24 */ /* 0x000fe2000f8e02ff */
[----:B------:R-:W-:Y:S01]  /*ed70*/  ULDC UR61, c[0x0][0x240] ;  /* 0x00009000003d7ab9 */ /* 0x000fe20000000800 */
[----:B------:R-:W-:Y:S01]  /*ed80*/  IMAD R105, R105, UR17, RZ ;  /* 0x0000001169697c24 */ /* 0x000fe2000f8e02ff */
[----:B------:R-:W-:Y:S01]  /*ed90*/  ULDC UR8, c[0x0][0x240] ;  /* 0x0000900000087ab9 */ /* 0x000fe20000000800 */
[----:B------:R-:W-:Y:S01]  /*eda0*/  IMAD R109, R109, UR21, RZ ;  /* 0x000000156d6d7c24 */ /* 0x000fe2000f8e02ff */
[----:B------:R-:W-:Y:S01]  /*edb0*/  ULDC UR9, c[0x0][0x240] ;  /* 0x0000900000097ab9 */ /* 0x000fe20000000800 */
[----:B-1----:R-:W3:Y:S01]  /*edc0*/  LDL.LU.64 R76, [R1+0x1758] ;  /* 0x00175800014c7983 */ /* 0x002ee20000300a00 */
[----:B------:R-:W-:Y:S01]  /*edd0*/  IMAD R112, R112, UR24, RZ ;  /* 0x0000001870707c24 */ /* 0x000fe2000f8e02ff */
[----:B------:R-:W-:Y:S01]  /*ede0*/  ULDC UR12, c[0x0][0x240] ;  /* 0x00009000000c7ab9 */ /* 0x000fe20000000800 */
[CC--:B--2---:R-:W-:Y:S01]  /*edf0*/  LEA R24, P1, R78.reuse, R6.reuse, 0x2 ;  /* 0x000000064e187211 */ /* 0x0c4fe200078210ff */
[----:B------:R1:W-:Y:S01]  /*ee00*/  STL [R1+0xc44], R83 ;  /* 0x000c445301007387 */ /* 0x0003e20000100800 */
[C---:B------:R-:W-:Y:S01]  /*ee10*/  LEA R96, P6, R79.reuse, R6, 0x2 ;  /* 0x000000064f607211 */ /* 0x040fe200078c10ff */
[----:B------:R-:W-:Y:S01]  /*ee20*/  IMAD.MOV.U32 R80, RZ, RZ, R64 ;  /* 0x000000ffff507224 */ /* 0x000fe200078e0040 */
[-C--:B------:R-:W-:Y:S01]  /*ee30*/  LEA.HI.X.SX32 R25, R78, R15.reuse, 0x2, P1 ;  /* 0x0000000f4e197211 */ /* 0x080fe200008f16ff */
[----:B------:R2:W-:Y:S01]  /*ee40*/  STL.64 [R1+0xd10], R138 ;  /* 0x000d108a01007387 */ /* 0x0005e20000100a00 */
[----:B------:R-:W-:Y:S01]  /*ee50*/  MOV R81, R84 ;  /* 0x0000005400517202 */ /* 0x000fe20000000f00 */
[----:B------:R-:W-:Y:S01]  /*ee60*/  IMAD.MOV.U32 R88, RZ, RZ, R23 ;  /* 0x000000ffff587224 */ /* 0x000fe200078e0017 */
[----:B------:R-:W-:Y:S01]  /*ee70*/  MOV R82, R94 ;  /* 0x0000005e00527202 */ /* 0x000fe20000000f00 */
[----:B------:R-:W-:Y:S01]  /*ee80*/  IMAD R114, R114, UR26, RZ ;  /* 0x0000001a72727c24 */ /* 0x000fe2000f8e02ff */
[----:B------:R-:W-:Y:S01]  /*ee90*/  ULDC UR13, c[0x0][0x240] ;  /* 0x00009000000d7ab9 */ /* 0x000fe20000000800 */
[----:B-1----:R-:W-:Y:S01]  /*eea0*/  MOV R83, R22 ;  /* 0x0000001600537202 */ /* 0x002fe20000000f00 */
[----:B------:R-:W-:Y:S01]  /*eeb0*/  IMAD.MOV.U32 R22, RZ, RZ, R142 ;  /* 0x000000ffff167224 */ /* 0x000fe200078e008e */
[-C--:B------:R-:W-:Y:S01]  /*eec0*/  LEA R142, P1, R74, R6.reuse, 0x2 ;  /* 0x000000064a8e7211 */ /* 0x080fe200078210ff */
[----:B------:R-:W-:Y:S01]  /*eed0*/  IMAD.MOV.U32 R94, RZ, RZ, R85 ;  /* 0x000000ffff5e7224 */ /* 0x000fe200078e0055 */
[----:B------:R-:W-:Y:S01]  /*eee0*/  LEA.HI.X.SX32 R97, R79, R15, 0x2, P6 ;  /* 0x0000000f4f617211 */ /* 0x000fe200030f16ff */
[----:B------:R-:W-:Y:S01]  /*eef0*/  IMAD R115, R115, UR27, RZ ;  /* 0x0000001b73737c24 */ /* 0x000fe2000f8e02ff */
[----:B------:R-:W-:Y:S01]  /*ef00*/  MOV R23, R65 ;  /* 0x0000004100177202 */ /* 0x000fe20000000f00 */
[----:B------:R-:W-:Y:S01]  /*ef10*/  STL [R1+0xce0], R142 ;  /* 0x000ce08e01007387 */ /* 0x000fe20000100800 */
[----:B--2---:R-:W-:Y:S01]  /*ef20*/  LEA R138, P2, R75, R6, 0x2 ;  /* 0x000000064b8a7211 */ /* 0x004fe200078410ff */
[----:B------:R-:W-:Y:S01]  /*ef30*/  IMAD R116, R116, UR28, RZ ;  /* 0x0000001c74747c24 */ /* 0x000fe2000f8e02ff */
[----:B------:R-:W-:Y:S01]  /*ef40*/  MOV R78, R142 ;  /* 0x0000008e004e7202 */ /* 0x000fe20000000f00 */
        /* <DEDUP_REMOVED lines=10> */
[CC--:B---3--:R-:W-:Y:S01]  /*eff0*/  LEA R84, P4, R77.reuse, R6.reuse, 0x2 ;  /* 0x000000064d547211 */ /* 0x0c8fe200078810ff */
[----:B------:R-:W-:Y:S01]  /*f000*/  IMAD R120, R120, UR32, RZ ;  /* 0x0000002078787c24 */ /* 0x000fe2000f8e02ff */
[----:B-1----:R-:W2:Y:S01]  /*f010*/  LDL.LU.64 R72, [R1+0x1750] ;  /* 0x0017500001487983 */ /* 0x002ea20000300a00 */
[CC--:B------:R-:W-:Y:S01]  /*f020*/  LEA R64, P3, R76.reuse, R6.reuse, 0x2 ;  /* 0x000000064c407211 */ /* 0x0c0fe200078610ff */
[----:B------:R-:W-:Y:S01]  /*f030*/  IMAD.MOV.U32 R79, RZ, RZ, R143 ;  /* 0x000000ffff4f7224 */ /* 0x000fe200078e008f */
[-C--:B------:R-:W-:Y:S01]  /*f040*/  LEA.HI.X.SX32 R85, R77, R15.reuse, 0x2, P4 ;  /* 0x0000000f4d557211 */ /* 0x080fe200020f16ff */
[----:B------:R-:W-:Y:S01]  /*f050*/  IMAD R123, R123, UR35, RZ ;  /* 0x000000237b7b7c24 */ /* 0x000fe2000f8e02ff */
[-C--:B------:R-:W-:Y:S01]  /*f060*/  LEA.HI.X.SX32 R65, R76, R15.reuse, 0x2, P3 ;  /* 0x0000000f4c417211 */ /* 0x080fe200018f16ff */
[----:B------:R-:W-:Y:S01]  /*f070*/  STL.64 [R1+0x418], R96 ;  /* 0x0004186001007387 */ /* 0x000fe20000100a00 */
[----:B------:R-:W-:Y:S01]  /*f080*/  LEA R142, P6, R27, R6, 0x2 ;  /* 0x000000061b8e7211 */ /* 0x000fe200078c10ff */
[----:B------:R-:W-:Y:S01]  /*f090*/  IMAD R121, R121, UR33, RZ ;  /* 0x0000002179797c24 */ /* 0x000fe2000f8e02ff */
[-C--:B------:R-:W-:Y:S01]  /*f0a0*/  LEA.HI.X.SX32 R139, R75, R15.reuse, 0x2, P2 ;  /* 0x0000000f4b8b7211 */ /* 0x080fe200010f16ff */
[----:B------:R-:W-:Y:S01]  /*f0b0*/  STL.64 [R1+0x840], R84 ;  /* 0x0008405401007387 */ /* 0x000fe20000100a00 */
[----:B------:R-:W-:Y:S01]  /*f0c0*/  IMAD.MOV.U32 R75, RZ, RZ, R81 ;  /* 0x000000ffff4b7224 */ /* 0x000fe200078e0051 */
[-C--:B------:R-:W-:Y:S01]  /*f0d0*/  LEA.HI.X.SX32 R143, R27, R15.reuse, 0x2, P6 ;  /* 0x0000000f1b8f7211 */ /* 0x080fe200030f16ff */
[----:B------:R-:W-:Y:S01]  /*f0e0*/  IMAD R124, R124, UR36, RZ ;  /* 0x000000247c7c7c24 */ /* 0x000fe2000f8e02ff */
[----:B------:R1:W-:Y:S01]  /*f0f0*/  STL.64 [R1+0x978], R64 ;  /* 0x0009784001007387 */ /* 0x0003e20000100a00 */
[----:B------:R-:W-:Y:S01]  /*f100*/  LEA.HI.X.SX32 R79, R74, R15, 0x2, P1 ;  /* 0x0000000f4a4f7211 */ /* 0x000fe200008f16ff */
[----:B------:R-:W-:Y:S01]  /*f110*/  IMAD.MOV.U32 R81, RZ, RZ, R144 ;  /* 0x000000ffff517224 */ /* 0x000fe200078e0090 */
[----:B------:R-:W-:Y:S01]  /*f120*/  MOV R78, R87 ;  /* 0x00000057004e7202 */ /* 0x000fe20000000f00 */
[----:B------:R3:W-:Y:S01]  /*f130*/  STL.64 [R1+0xc28], R138 ;  /* 0x000c288a01007387 */ /* 0x0007e20000100a00 */
[----:B------:R-:W-:Y:S01]  /*f140*/  MOV R77, R80 ;  /* 0x00000050004d7202 */ /* 0x000fe20000000f00 */
[----:B------:R-:W-:Y:S01]  /*f150*/  IMAD R125, R125, UR37, RZ ;  /* 0x000000257d7d7c24 */ /* 0x000fe2000f8e02ff */
[----:B------:R-:W-:Y:S01]  /*f160*/  MOV R76, R22 ;  /* 0x00000016004c7202 */ /* 0x000fe20000000f00 */
[----:B------:R-:W-:Y:S01]  /*f170*/  IMAD R126, R126, UR38, RZ ;  /* 0x000000267e7e7c24 */ /* 0x000fe2000f8e02ff */
[----:B------:R-:W-:Y:S01]  /*f180*/  ULDC UR20, c[0x0][0x240] ;  /* 0x0000900000147ab9 */ /* 0x000fe20000000800 */
[----:B------:R-:W-:Y:S01]  /*f190*/  IMAD R127, R127, UR39, RZ ;  /* 0x000000277f7f7c24 */ /* 0x000fe2000f8e02ff */
[----:B------:R-:W-:Y:S01]  /*f1a0*/  ULDC UR21, c[0x0][0x240] ;  /* 0x0000900000157ab9 */ /* 0x000fe20000000800 */
[CC--:B-1----:R-:W-:Y:S01]  /*f1b0*/  LEA R64, P3, R28.reuse, R6.reuse, 0x2 ;  /* 0x000000061c407211 */ /* 0x0c2fe200078610ff */
[----:B------:R1:W-:Y:S01]  /*f1c0*/  STL [R1+0xce4], R79 ;  /* 0x000ce44f01007387 */ /* 0x0003e20000100800 */
[----:B------:R-:W-:Y:S01]  /*f1d0*/  IMAD.MOV.U32 R87, RZ, RZ, R60 ;  /* 0x000000ffff577224 */ /* 0x000fe200078e003c */
[----:B------:R-:W-:Y:S01]  /*f1e0*/  ULDC UR24, c[0x0][0x240] ;  /* 0x0000900000187ab9 */ /* 0x000fe20000000800 */
[----:B------:R-:W-:Y:S01]  /*f1f0*/  LEA.HI.X.SX32 R65, R28, R15, 0x2, P3 ;  /* 0x0000000f1c417211 */ /* 0x000fe200018f16ff */
[----:B------:R-:W-:Y:S01]  /*f200*/  IMAD R128, R128, UR40, RZ ;  /* 0x0000002880807c24 */ /* 0x000fe2000f8e02ff */
[-C--:B---3--:R-:W-:Y:S01]  /*f210*/  LEA R138, P2, R71, R6.reuse, 0x2 ;  /* 0x00000006478a7211 */ /* 0x088fe200078410ff */
[----:B------:R-:W-:Y:S01]  /*f220*/  IMAD R129, R129, UR41, RZ ;  /* 0x0000002981817c24 */ /* 0x000fe2000f8e02ff */
[-C--:B------:R-:W-:Y:S01]  /*f230*/  LEA R60, P1, R70, R6.reuse, 0x2 ;  /* 0x00000006463c7211 */ /* 0x080fe200078210ff */
[----:B------:R-:W-:Y:S01]  /*f240*/  IMAD R130, R130, UR42, RZ ;  /* 0x0000002a82827c24 */ /* 0x000fe2000f8e02ff */
[----:B------:R-:W-:Y:S01]  /*f250*/  MOV R80, R61 ;  /* 0x0000003d00507202 */ /* 0x000fe20000000f00 */
[----:B------:R-:W-:Y:S01]  /*f260*/  IMAD R131, R131, UR43, RZ ;  /* 0x0000002b83837c24 */ /* 0x000fe2000f8e02ff */
[-C--:B------:R-:W-:Y:S01]  /*f270*/  LEA.HI.X.SX32 R139, R71, R15.reuse, 0x2, P2 ;  /* 0x0000000f478b7211 */ /* 0x080fe200010f16ff */
[----:B------:R-:W-:Y:S01]  /*f280*/  IMAD R132, R132, UR44, RZ ;  /* 0x0000002c84847c24 */ /* 0x000fe2000f8e02ff */
[-C--:B------:R-:W-:Y:S01]  /*f290*/  LEA.HI.X.SX32 R61, R70, R15.reuse, 0x2, P1 ;  /* 0x0000000f463d7211 */ /* 0x080fe200008f16ff */
[----:B------:R-:W-:Y:S01]  /*f2a0*/  IMAD R133, R133, UR45, RZ ;  /* 0x0000002d85857c24 */ /* 0x000fe2000f8e02ff */
[CC--:B------:R-:W-:Y:S01]  /*f2b0*/  LEA R22, P6, R69.reuse, R6.reuse, 0x2 ;  /* 0x0000000645167211 */ /* 0x0c0fe200078c10ff */
[----:B-1----:R-:W-:Y:S01]  /*f2c0*/  IMAD.MOV.U32 R79, RZ, RZ, R23 ;  /* 0x000000ffff4f7224 */ /* 0x002fe200078e0017 */
        /* <DEDUP_REMOVED lines=23> */
[----:B--2---:R-:W-:-:S02]  /*f440*/  LEA R26, P5, R72, R6, 0x2 ;  /* 0x00000006481a7211 */ /* 0x004fc400078a10ff */
[-C--:B------:R-:W-:Y:S01]  /*f450*/  LEA R84, P4, R73, R6.reuse, 0x2 ;  /* 0x0000000649547211 */ /* 0x080fe200078810ff */
[----:B------:R-:W-:Y:S01]  /*f460*/  IMAD.MOV.U32 R74, RZ, RZ, R87 ;  /* 0x000000ffff4a7224 */ /* 0x000fe200078e0057 */
[-C--:B------:R-:W-:Y:S01]  /*f470*/  LEA.HI.X.SX32 R27, R72, R15.reuse, 0x2, P5 ;  /* 0x0000000f481b7211 */ /* 0x080fe200028f16ff */
[----:B------:R-:W-:Y:S01]  /*f480*/  IMAD R160, R160, UR11, RZ ;  /* 0x0000000ba0a07c24 */ /* 0x000fe2000f8e02ff */
[----:B------:R-:W-:Y:S01]  /*f490*/  LEA R144, P5, R68, R6, 0x2 ;  /* 0x0000000644907211 */ /* 0x000fe200078a10ff */
[----:B------:R-:W-:Y:S01]  /*f4a0*/  IMAD R161, R161, UR12, RZ ;  /* 0x0000000ca1a17c24 */ /* 0x000fe2000f8e02ff */
[-C--:B------:R-:W-:Y:S01]  /*f4b0*/  LEA.HI.X.SX32 R85, R73, R15.reuse, 0x2, P4 ;  /* 0x0000000f49557211 */ /* 0x080fe200020f16ff */
[----:B------:R-:W-:Y:S01]  /*f4c0*/  IMAD.MOV.U32 R87, RZ, RZ, R42 ;  /* 0x000000ffff577224 */ /* 0x000fe200078e002a */
[----:B------:R-:W-:Y:S01]  /*f4d0*/  MOV R72, R144 ;  /* 0x0000009000487202 */ /* 0x000fe20000000f00 */
[----:B------:R1:W-:Y:S01]  /*f4e0*/  STL [R1+0xca8], R144 ;  /* 0x000ca89001007387 */ /* 0x0003e20000100800 */
[----:B------:R-:W-:Y:S01]  /*f4f0*/  LEA R28, P3, R29, R6, 0x2 ;  /* 0x000000061d1c7211 */ /* 0x000fe200078610ff */
[----:B------:R-:W-:Y:S01]  /*f500*/  IMAD R162, R162, UR13, RZ ;  /* 0x0000000da2a27c24 */ /* 0x000fe2000f8e02ff */
[----:B------:R-:W-:Y:S01]  /*f510*/  MOV R71, R86 ;  /* 0x0000005600477202 */ /* 0x000fe20000000f00 */
[----:B------:R2:W-:Y:S01]  /*f520*/  STL.64 [R1+0x6d8], R64 ;  /* 0x0006d84001007387 */ /* 0x0005e20000100a00 */
[----:B------:R-:W-:Y:S01]  /*f530*/  IMAD.MOV.U32 R73, RZ, RZ, R145 ;  /* 0x000000ffff497224 */ /* 0x000fe200078e0091 */
[----:B------:R-:W-:Y:S01]  /*f540*/  ULDC UR54, c[0x0][0x240] ;  /* 0x0000900000367ab9 */ /* 0x000fe20000000800 */
[----:B------:R-:W-:Y:S01]  /*f550*/  IMAD.MOV.U32 R72, RZ, RZ, R79 ;  /* 0x000000ffff487224 */ /* 0x000fe200078e004f */
[----:B------:R-:W-:Y:S01]  /*f560*/  ULDC UR56, c[0x0][0x240] ;  /* 0x0000900000387ab9 */ /* 0x000fe20000000800 */
[----:B------:R-:W-:Y:S01]  /*f570*/  IMAD.MOV.U32 R70, RZ, RZ, R46 ;  /* 0x000000ffff467224 */ /* 0x000fe200078e002e */
[-C--:B-1----:R-:W-:Y:S01]  /*f580*/  LEA R144, P4, R67, R6.reuse, 0x2 ;  /* 0x0000000643907211 */ /* 0x082fe200078810ff */
[----:B------:R-:W-:Y:S01]  /*f590*/  ULDC UR59, c[0x0][0x240] ;  /* 0x00009000003b7ab9 */ /* 0x000fe20000000800 */
[-C--:B------:R-:W-:Y:S01]  /*f5a0*/  LEA.HI.X.SX32 R29, R29, R15.reuse, 0x2, P3 ;  /* 0x0000000f1d1d7211 */ /* 0x080fe200018f16ff */
[----:B------:R-:W-:Y:S01]  /*f5b0*/  IMAD R163, R163, UR14, RZ ;  /* 0x0000000ea3a37c24 */ /* 0x000fe2000f8e02ff */
[----:B------:R-:W-:Y:S01]  /*f5c0*/  ULDC UR36, c[0x0][0x240] ;  /* 0x0000900000247ab9 */ /* 0x000fe20000000800 */
[----:B------:R-:W-:Y:S01]  /*f5d0*/  IMAD R164, R164, UR15, RZ ;  /* 0x0000000fa4a47c24 */ /* 0x000fe2000f8e02ff */
[----:B--2---:R-:W2:Y:S01]  /*f5e0*/  LDL.LU.64 R64, [R1+0x1748] ;  /* 0x0017480001407983 */ /* 0x004ea20000300a00 */
[-C--:B------:R-:W-:Y:S01]  /*f5f0*/  LEA.HI.X.SX32 R73, R68, R15.reuse, 0x2, P5 ;  /* 0x0000000f44497211 */ /* 0x080fe200028f16ff */
[----:B------:R-:W-:Y:S01]  /*f600*/  IMAD.MOV.U32 R79, RZ, RZ, R91 ;  /* 0x000000ffff4f7224 */ /* 0x000fe200078e005b */
[----:B------:R-:W-:Y:S01]  /*f610*/  LEA.HI.X.SX32 R145, R67, R15, 0x2, P4 ;  /* 0x0000000f43917211 */ /* 0x000fe200020f16ff */
[----:B------:R-:W-:Y:S01]  /*f620*/  STL.64 [R1+0x438], R84 ;  /* 0x0004385401007387 */ /* 0x000fe20000100a00 */
[----:B------:R-:W-:Y:S01]  /*f630*/  MOV R86, R43 ;  /* 0x0000002b00567202 */ /* 0x000fe20000000f00 */
[----:B------:R-:W-:Y:S01]  /*f640*/  IMAD R93, R93, UR54, RZ ;  /* 0x000000365d5d7c24 */ /* 0x000fe2000f8e02ff */
[----:B------:R-:W-:Y:S01]  /*f650*/  ULDC UR37, c[0x0][0x240] ;  /* 0x0000900000257ab9 */ /* 0x000fe20000000800 */
[----:B------:R-:W-:Y:S01]  /*f660*/  STL.64 [R1+0x848], R138 ;  /* 0x0008488a01007387 */ /* 0x000fe20000100a00 */
[----:B------:R-:W-:Y:S01]  /*f670*/  IMAD R95, R95, UR56, RZ ;  /* 0x000000385f5f7c24 */ /* 0x000fe2000f8e02ff */
[----:B------:R-:W-:Y:S01]  /*f680*/  ULDC UR38, c[0x0][0x240] ;  /* 0x0000900000267ab9 */ /* 0x000fe20000000800 */
[----:B------:R-:W-:Y:S01]  /*f690*/  IMAD R208, R208, UR59, RZ ;  /* 0x0000003bd0d07c24 */ /* 0x000fe2000f8e02ff */
[----:B------:R1:W-:Y:S01]  /*f6a0*/  STL.64 [R1+0x980], R60 ;  /* 0x0009803c01007387 */ /* 0x0003e20000100a00 */
[----:B------:R-:W-:Y:S01]  /*f6b0*/  MOV R91, R57 ;  /* 0x00000039005b7202 */ /* 0x000fe20000000f00 */
[----:B------:R-:W-:Y:S01]  /*f6c0*/  ULDC UR59, c[0x0][0x240] ;  /* 0x00009000003b7ab9 */ /* 0x000fe20000000800 */
[----:B------:R-:W-:Y:S01]  /*f6d0*/  IMAD R165, R165, UR16, RZ ;  /* 0x00000010a5a57c24 */ /* 0x000fe2000f8e02ff */
[----:B------:R3:W-:Y:S01]  /*f6e0*/  STL.64 [R1+0xc18], R22 ;  /* 0x000c181601007387 */ /* 0x0007e20000100a00 */
[----:B------:R-:W-:Y:S01]  /*f6f0*/  IMAD R166, R166, UR17, RZ ;  /* 0x00000011a6a67c24 */ /* 0x000fe2000f8e02ff */
[-C--:B------:R-:W-:Y:S01]  /*f700*/  LEA R68, P3, R63, R6.reuse, 0x2 ;  /* 0x000000063f447211 */ /* 0x080fe200078610ff */
[----:B------:R-:W-:Y:S01]  /*f710*/  IMAD R167, R167, UR18, RZ ;  /* 0x00000012a7a77c24 */ /* 0x000fe2000f8e02ff */
[----:B------:R-:W-:Y:S01]  /*f720*/  ULDC UR39, c[0x0][0x240] ;  /* 0x0000900000277ab9 */ /* 0x000fe20000000800 */
[----:B------:R-:W-:Y:S01]  /*f730*/  IMAD R168, R168, UR19, RZ ;  /* 0x00000013a8a87c24 */ /* 0x000fe2000f8e02ff */
[----:B------:R-:W-:Y:S01]  /*f740*/  ULDC UR40, c[0x0][0x240] ;  /* 0x0000900000287ab9 */ /* 0x000fe20000000800 */
[----:B------:R-:W-:Y:S01]  /*f750*/  IMAD R169, R169, UR20, RZ ;  /* 0x00000014a9a97c24 */ /* 0x000fe2000f8e02ff */
[-C--:B-1----:R-:W-:Y:S01]  /*f760*/  LEA R60, P1, R32, R6.reuse, 0x2 ;  /* 0x00000006203c7211 */ /* 0x082fe200078210ff */
[----:B------:R1:W-:Y:S01]  /*f770*/  STL [R1+0xcac], R73 ;  /* 0x000cac4901007387 */ /* 0x0003e20000100800 */
[-C--:B------:R-:W-:Y:S01]  /*f780*/  LEA R138, P2, R30, R6.reuse, 0x2 ;  /* 0x000000061e8a7211 */ /* 0x080fe200078410ff */
[----:B------:R-:W-:Y:S01]  /*f790*/  IMAD R170, R170, UR21, RZ ;  /* 0x00000015aaaa7c24 */ /* 0x000fe2000f8e02ff */
[-C--:B------:R-:W-:Y:S01]  /*f7a0*/  LEA.HI.X.SX32 R61, R32, R15.reuse, 0x2, P1 ;  /* 0x0000000f203d7211 */ /* 0x080fe200008f16ff */
[----:B------:R-:W-:Y:S01]  /*f7b0*/  IMAD R171, R171, UR22, RZ ;  /* 0x00000016abab7c24 */ /* 0x000fe2000f8e02ff */
[-C--:B---3--:R-:W-:Y:S01]  /*f7c0*/  LEA R22, P6, R66, R6.reuse, 0x2 ;  /* 0x0000000642167211 */ /* 0x088fe200078c10ff */
[----:B------:R-:W-:Y:S01]  /*f7d0*/  IMAD R172, R172, UR23, RZ ;  /* 0x00000017acac7c24 */ /* 0x000fe2000f8e02ff */
[----:B------:R-:W-:Y:S01]  /*f7e0*/  LEA.HI.X.SX32 R69, R63, R15, 0x2, P3 ;  /* 0x0000000f3f457211 */ /* 0x000fe200018f16ff */
[----:B------:R3:W-:Y:S01]  /*f7f0*/  STL.64 [R1+0x6e0], R60 ;  /* 0x0006e03c01007387 */ /* 0x0007e20000100a00 */
[----:B------:R-:W-:Y:S01]  /*f800*/  MOV R67, R53 ;  /* 0x0000003500437202 */ /* 0x000fe20000000f00 */
[----:B------:R-:W-:Y:S01]  /*f810*/  IMAD R173, R173, UR24, RZ ;  /* 0x00000018adad7c24 */ /* 0x000fe2000f8e02ff */
[----:B-1----:R-:W-:Y:S01]  /*f820*/  MOV R73, R75 ;  /* 0x0000004b00497202 */ /* 0x002fe20000000f00 */
[----:B------:R-:W-:Y:S01]  /*f830*/  IMAD R174, R174, UR25, RZ ;  /* 0x00000019aeae7c24 */ /* 0x000fe2000f8e02ff */
[-C--:B------:R-:W-:Y:S01]  /*f840*/  LEA.HI.X.SX32 R139, R30, R15.reuse, 0x2, P2 ;  /* 0x0000000f1e8b7211 */ /* 0x080fe200010f16ff */
[----:B------:R-:W-:Y:S01]  /*f850*/  IMAD R175, R175, UR26, RZ ;  /* 0x0000001aafaf7c24 */ /* 0x000fe2000f8e02ff */
[-C--:B------:R-:W-:Y:S01]  /*f860*/  LEA.HI.X.SX32 R23, R66, R15.reuse, 0x2, P6 ;  /* 0x0000000f42177211 */ /* 0x080fe200030f16ff */
[----:B------:R-:W-:Y:S01]  /*f870*/  IMAD R176, R176, UR27, RZ ;  /* 0x0000001bb0b07c24 */ /* 0x000fe2000f8e02ff */
[----:B------:R-:W-:Y:S01]  /*f880*/  LEA R32, P1, R33, R6, 0x2 ;  /* 0x0000000621207211 */ /* 0x000fe200078210ff */
[----:B------:R-:W-:Y:S01]  /*f890*/  IMAD R177, R177, UR28, RZ ;  /* 0x0000001cb1b17c24 */ /* 0x000fe2000f8e02ff */
[----:B------:R-:W-:Y:S01]  /*f8a0*/  ULDC UR41, c[0x0][0x240] ;  /* 0x0000900000297ab9 */ /* 0x000fe20000000800 */
[----:B---3--:R-:W3:Y:S01]  /*f8b0*/  LDL.LU.64 R60, [R1+0x1740] ;  /* 0x00174000013c7983 */ /* 0x008ee20000300a00 */
[----:B------:R-:W-:Y:S01]  /*f8c0*/  MOV R75, R78 ;  /* 0x0000004e004b7202 */ /* 0x000fe20000000f00 */
[----:B------:R-:W-:Y:S01]  /*f8d0*/  IMAD.MOV.U32 R78, RZ, RZ, R56 ;  /* 0x000000ffff4e7224 */ /* 0x000fe200078e0038 */
[-C--:B------:R-:W-:Y:S01]  /*f8e0*/  LEA R30, P2, R31, R6.reuse, 0x2 ;  /* 0x000000061f1e7211 */ /* 0x080fe200078410ff */
[----:B------:R-:W-:Y:S01]  /*f8f0*/  STL.64 [R1+0x448], R138 ;  /* 0x0004488a01007387 */ /* 0x000fe20000100a00 */
[-C--:B------:R-:W-:Y:S01]  /*f900*/  LEA.HI.X.SX32 R33, R33, R15.reuse, 0x2, P1 ;  /* 0x0000000f21217211 */ /* 0x080fe200008f16ff */
[----:B------:R-:W-:Y:S01]  /*f910*/  IMAD R178, R178, UR29, RZ ;  /* 0x0000001db2b27c24 */ /* 0x000fe2000f8e02ff */
[-C--:B------:R-:W-:Y:S01]  /*f920*/  LEA.HI.X.SX32 R31, R31, R15.reuse, 0x2, P2 ;  /* 0x0000000f1f1f7211 */ /* 0x080fe200010f16ff */
        /* <DEDUP_REMOVED lines=12> */
[CC--:B-1----:R-:W-:Y:S01]  /*f9f0*/  LEA R22, P6, R34.reuse, R6.reuse, 0x2 ;  /* 0x0000000622167211 */ /* 0x0c2fe200078c10ff */
[----:B------:R-:W-:Y:S01]  /*fa00*/  IMAD R185, R185, UR36, RZ ;  /* 0x00000024b9b97c24 */ /* 0x000fe2000f8e02ff */
[----:B------:R-:W-:Y:S01]  /*fa10*/  ULDC UR61, c[0x0][0x240] ;  /* 0x00009000003d7ab9 */ /* 0x000fe20000000800 */
[----:B------:R-:W-:Y:S01]  /*fa20*/  ULDC UR4, c[0x0][0x240] ;  /* 0x0000900000047ab9 */ /* 0x000fe20000000800 */
[-C--:B------:R-:W-:Y:S01]  /*fa30*/  LEA.HI.X.SX32 R23, R34, R15.reuse, 0x2, P6 ;  /* 0x0000000f22177211 */ /* 0x080fe200030f16ff */
        /* <DEDUP_REMOVED lines=10> */
[-C--:B--2---:R-:W-:Y:S01]  /*fae0*/  LEA R42, P4, R64, R6.reuse, 0x2 ;  /* 0x00000006402a7211 */ /* 0x084fe200078810ff */
[----:B------:R-:W-:Y:S01]  /*faf0*/  IMAD R98, R98, UR59, RZ ;  /* 0x0000003b62627c24 */ /* 0x000fe2000f8e02ff */
[-C--:B------:R-:W-:Y:S01]  /*fb00*/  LEA R56, P5, R65, R6.reuse, 0x2 ;  /* 0x0000000641387211 */ /* 0x080fe200078a10ff */
[----:B------:R-:W-:Y:S01]  /*fb10*/  IMAD R186, R186, UR37, RZ ;  /* 0x00000025baba7c24 */ /* 0x000fe2000f8e02ff */
[-C--:B------:R-:W-:Y:S01]  /*fb20*/  LEA.HI.X.SX32 R43, R64, R15.reuse, 0x2, P4 ;  /* 0x0000000f402b7211 */ /* 0x080fe200020f16ff */
[----:B------:R-:W-:Y:S01]  /*fb30*/  IMAD R187, R187, UR38, RZ ;  /* 0x00000026bbbb7c24 */ /* 0x000fe2000f8e02ff */
[-C--:B------:R-:W-:Y:S01]  /*fb40*/  LEA.HI.X.SX32 R57, R65, R15.reuse, 0x2, P5 ;  /* 0x0000000f41397211 */ /* 0x080fe200028f16ff */
[----:B------:R-:W-:Y:S01]  /*fb50*/  IMAD R188, R188, UR39, RZ ;  /* 0x00000027bcbc7c24 */ /* 0x000fe2000f8e02ff */
[-C--:B------:R-:W-:Y:S01]  /*fb60*/  LEA R64, P1, R59, R6.reuse, 0x2 ;  /* 0x000000063b407211 */ /* 0x080fe200078210ff */
[----:B------:R-:W-:Y:S01]  /*fb70*/  IMAD R189, R189, UR40, RZ ;  /* 0x00000028bdbd7c24 */ /* 0x000fe2000f8e02ff */
[----:B------:R-:W-:Y:S01]  /*fb80*/  ULDC UR16, c[0x0][0x240] ;  /* 0x0000900000107ab9 */ /* 0x000fe20000000800 */
[----:B------:R1:W-:Y:S01]  /*fb90*/  STL.64 [R1+0x988], R56 ;  /* 0x0009883801007387 */ /* 0x0003e20000100a00 */
[-C--:B------:R-:W-:Y:S01]  /*fba0*/  LEA.HI.X.SX32 R65, R59, R15.reuse, 0x2, P1 ;  /* 0x0000000f3b417211 */ /* 0x080fe200008f16ff */
[----:B------:R-:W-:Y:S01]  /*fbb0*/  IMAD R190, R190, UR41, RZ ;  /* 0x00000029bebe7c24 */ /* 0x000fe2000f8e02ff */
[----:B------:R-:W-:Y:S01]  /*fbc0*/  ULDC UR17, c[0x0][0x240] ;  /* 0x0000900000117ab9 */ /* 0x000fe20000000800 */
[----:B------:R2:W-:Y:S01]  /*fbd0*/  STL.64 [R1+0xa70], R42 ;  /* 0x000a702a01007387 */ /* 0x0005e20000100a00 */
[----:B------:R-:W-:Y:S01]  /*fbe0*/  ULDC UR18, c[0x0][0x240] ;  /* 0x0000900000127ab9 */ /* 0x000fe20000000800 */
[----:B------:R-:W-:Y:S01]  /*fbf0*/  ULDC UR19, c[0x0][0x240] ;  /* 0x0000900000137ab9 */ /* 0x000fe20000000800 */
[----:B------:R-:W-:Y:S01]  /*fc00*/  ULDC UR20, c[0x0][0x240] ;  /* 0x0000900000147ab9 */ /* 0x000fe20000000800 */
[----:B------:R-:W-:Y:S01]  /*fc10*/  ULDC UR21, c[0x0][0x240] ;  /* 0x0000900000157ab9 */ /* 0x000fe20000000800 */
[----:B------:R-:W-:Y:S01]  /*fc20*/  ULDC UR24, c[0x0][0x240] ;  /* 0x0000900000187ab9 */ /* 0x000fe20000000800 */
[----:B------:R-:W-:Y:S01]  /*fc30*/  ULDC UR22, c[0x0][0x240] ;  /* 0x0000900000167ab9 */ /* 0x000fe20000000800 */
[----:B------:R-:W-:Y:S01]  /*fc40*/  ULDC UR25, c[0x0][0x240] ;  /* 0x0000900000197ab9 */ /* 0x000fe20000000800 */
[-C--:B-1----:R-:W-:Y:S01]  /*fc50*/  LEA R56, P5, R36, R6.reuse, 0x2 ;  /* 0x0000000624387211 */ /* 0x082fe200078a10ff */
[----:B------:R-:W-:Y:S01]  /*fc60*/  ULDC UR23, c[0x0][0x240] ;  /* 0x0000900000177ab9 */ /* 0x000fe20000000800 */
[----:B------:R-:W-:Y:S01]  /*fc70*/  ULDC UR26, c[0x0][0x240] ;  /* 0x00009000001a7ab9 */ /* 0x000fe20000000800 */
[----:B------:R-:W-:Y:S01]  /*fc80*/  ULDC UR27, c[0x0][0x240] ;  /* 0x00009000001b7ab9 */ /* 0x000fe20000000800 */
[-C--:B--2---:R-:W-:Y:S01]  /*fc90*/  LEA R42, P4, R62, R6.reuse, 0x2 ;  /* 0x000000063e2a7211 */ /* 0x084fe200078810ff */
[----:B------:R-:W-:Y:S01]  /*fca0*/  ULDC UR28, c[0x0][0x240] ;  /* 0x00009000001c7ab9 */ /* 0x000fe20000000800 */
[-C--:B------:R-:W-:Y:S01]  /*fcb0*/  LEA.HI.X.SX32 R57, R36, R15.reuse, 0x2, P5 ;  /* 0x0000000f24397211 */ /* 0x080fe200028f16ff */
[----:B------:R1:W-:Y:S01]  /*fcc0*/  STL.64 [R1+0xc80], R68 ;  /* 0x000c804401007387 */ /* 0x0003e20000100a00 */
[----:B------:R-:W-:Y:S01]  /*fcd0*/  LEA.HI.X.SX32 R43, R62, R15, 0x2, P4 ;  /* 0x0000000f3e2b7211 */ /* 0x000fe200020f16ff */
[----:B------:R-:W-:Y:S01]  /*fce0*/  ULDC UR29, c[0x0][0x240] ;  /* 0x00009000001d7ab9 */ /* 0x000fe20000000800 */
[-C--:B---3--:R-:W-:Y:S01]  /*fcf0*/  LEA R46, P2, R60, R6.reuse, 0x2 ;  /* 0x000000063c2e7211 */ /* 0x088fe200078410ff */
[----:B-1----:R-:W-:Y:S01]  /*fd00*/  IMAD.MOV.U32 R68, RZ, RZ, R52 ;  /* 0x000000ffff447224 */ /* 0x002fe200078e0034 */
[----:B------:R1:W-:Y:S01]  /*fd10*/  STL.64 [R1+0x6f0], R56 ;  /* 0x0006f03801007387 */ /* 0x0003e20000100a00 */
[-C--:B------:R-:W-:Y:S01]  /*fd20*/  LEA R52, P3, R61, R6.reuse, 0x2 ;  /* 0x000000063d347211 */ /* 0x080fe200078610ff */
[----:B------:R-:W-:Y:S01]  /*fd30*/  IMAD R191, R191, UR42, RZ ;  /* 0x0000002abfbf7c24 */ /* 0x000fe2000f8e02ff */
[----:B------:R-:W-:Y:S01]  /*fd40*/  MOV R69, R47 ;  /* 0x0000002f00457202 */ /* 0x000fe20000000f00 */
[----:B------:R-:W-:Y:S01]  /*fd50*/  IMAD.MOV.U32 R66, RZ, RZ, R68 ;  /* 0x000000ffff427224 */ /* 0x000fe200078e0044 */
[-C--:B------:R-:W-:Y:S01]  /*fd60*/  LEA.HI.X.SX32 R53, R61, R15.reuse, 0x2, P3 ;  /* 0x0000000f3d357211 */ /* 0x080fe200018f16ff */
[----:B------:R-:W-:Y:S01]  /*fd70*/  IMAD R192, R192, UR43, RZ ;  /* 0x0000002bc0c07c24 */ /* 0x000fe2000f8e02ff */
[-C--:B------:R-:W-:Y:S01]  /*fd80*/  LEA.HI.X.SX32 R47, R60, R15.reuse, 0x2, P2 ;  /* 0x0000000f3c2f7211 */ /* 0x080fe200010f16ff */
[----:B------:R-:W-:Y:S01]  /*fd90*/  IMAD R193, R193, UR44, RZ ;  /* 0x0000002cc1c17c24 */ /* 0x000fe2000f8e02ff */
[-C--:B------:R-:W-:Y:S01]  /*fda0*/  LEA R34, P6, R35, R6.reuse, 0x2 ;  /* 0x0000000623227211 */ /* 0x080fe200078c10ff */
[----:B------:R-:W-:Y:S01]  /*fdb0*/  IMAD R194, R194, UR45, RZ ;  /* 0x0000002dc2c27c24 */ /* 0x000fe2000f8e02ff */
[-C--:B------:R-:W-:Y:S01]  /*fdc0*/  LEA R36, P5, R37, R6.reuse, 0x2 ;  /* 0x0000000625247211 */ /* 0x080fe200078a10ff */
[----:B-1----:R-:W2:Y:S01]  /*fdd0*/  LDL.LU.64 R56, [R1+0x1738] ;  /* 0x0017380001387983 */ /* 0x002ea20000300a00 */
[----:B------:R-:W-:Y:S01]  /*fde0*/  IMAD.MOV.U32 R68, RZ, RZ, R70 ;  /* 0x000000ffff447224 */ /* 0x000fe200078e0046 */
[-C--:B------:R-:W-:Y:S01]  /*fdf0*/  LEA.HI.X.SX32 R35, R35, R15.reuse, 0x2, P6 ;  /* 0x0000000f23237211 */ /* 0x080fe200030f16ff */
[----:B------:R-:W-:Y:S01]  /*fe00*/  IMAD R195, R195, UR46, RZ ;  /* 0x0000002ec3c37c24 */ /* 0x000fe2000f8e02ff */
[----:B------:R-:W-:Y:S01]  /*fe10*/  STL.64 [R1+0x468], R22 ;  /* 0x0004681601007387 */ /* 0x000fe20000100a00 */
[----:B------:R-:W-:Y:S01]  /*fe20*/  IMAD.MOV.U32 R70, RZ, RZ, R149 ;  /* 0x000000ffff467224 */ /* 0x000fe200078e0095 */
[-C--:B------:R-:W-:Y:S01]  /*fe30*/  LEA.HI.X.SX32 R37, R37, R15.reuse, 0x2, P5 ;  /* 0x0000000f25257211 */ /* 0x080fe200028f16ff */
[----:B------:R-:W-:Y:S01]  /*fe40*/  IMAD R210, R210, UR61, RZ ;  /* 0x0000003dd2d27c24 */ /* 0x000fe2000f8e02ff */
[----:B------:R1:W-:Y:S01]  /*fe50*/  STL.64 [R1+0x860], R42 ;  /* 0x0008602a01007387 */ /* 0x0003e20000100a00 */
[----:B------:R-:W-:Y:S01]  /*fe60*/  IMAD R211, R211, UR4, RZ ;  /* 0x00000004d3d37c24 */ /* 0x000fe2000f8e02ff */
[----:B------:R-:W-:Y:S01]  /*fe70*/  ULDC UR30, c[0x0][0x240] ;  /* 0x00009000001e7ab9 */ /* 0x000fe20000000800 */
[----:B------:R-:W-:Y:S01]  /*fe80*/  IMAD R212, R212, UR5, RZ ;  /* 0x00000005d4d47c24 */ /* 0x000fe2000f8e02ff */
        /* <DEDUP_REMOVED lines=9> */
[----:B------:R1:W-:Y:S01]  /*ff20*/  STL.64 [R1+0xa78], R46 ;  /* 0x000a782e01007387 */ /* 0x0003e20000100a00 */
[----:B------:R-:W-:Y:S01]  /*ff30*/  IMAD R217, R217, UR11, RZ ;  /* 0x0000000bd9d97c24 */ /* 0x000fe2000f8e02ff */
[----:B------:R-:W-:Y:S01]  /*ff40*/  ULDC UR35, c[0x0][0x240] ;  /* 0x0000900000237ab9 */ /* 0x000fe20000000800 */
[-C--:B------:R-:W-:Y:S01]  /*ff50*/  LEA.HI.X.SX32 R43, R38, R15.reuse, 0x2, P4 ;  /* 0x0000000f262b7211 */ /* 0x080fe200020f16ff */
[----:B------:R-:W-:Y:S01]  /*ff60*/  STL.64 [R1+0xc50], R64 ;  /* 0x000c504001007387 */ /* 0x000fe20000100a00 */
[-C--:B---3--:R-:W-:Y:S01]  /*ff70*/  LEA R52, P3, R40, R6.reuse, 0x2 ;  /* 0x0000000628347211 */ /* 0x088fe200078610ff */
[----:B------:R-:W-:Y:S01]  /*ff80*/  IMAD R218, R218, UR12, RZ ;  /* 0x0000000cdada7c24 */ /* 0x000fe2000f8e02ff */
[-C--:B------:R-:W-:Y:S01]  /*ff90*/  LEA R60, P5, R55, R6.reuse, 0x2 ;  /* 0x00000006373c7211 */ /* 0x080fe200078a10ff */
[----:B------:R3:W-:Y:S01]  /*ffa0*/  STL.64 [R1+0x478], R42 ;  /* 0x0004782a01007387 */ /* 0x0007e20000100a00 */
[----:B------:R-:W-:Y:S01]  /*ffb0*/  IMAD R219, R219, UR13, RZ ;  /* 0x0000000ddbdb7c24 */ /* 0x000fe2000f8e02ff */
[----:B------:R-:W-:Y:S01]  /*ffc0*/  ULDC UR36, c[0x0][0x240] ;  /* 0x0000900000247ab9 */ /* 0x000fe20000000800 */
[----:B------:R-:W-:Y:S01]  /*ffd0*/  IMAD R220, R220, UR14, RZ ;  /* 0x0000000edcdc7c24 */ /* 0x000fe2000f8e02ff */
[----:B-1----:R-:W-:Y:S01]  /*ffe0*/  LEA R46, P2, R58, R6, 0x2 ;  /* 0x000000063a2e7211 */ /* 0x002fe200078410ff */
[----:B------:R-:W-:Y:S01]  /*fff0*/  IMAD R222, R222, UR16, RZ ;  /* 0x00000010dede7c24 */ /* 0x000fe2000f8e02ff */
[----:B------:R-:W-:Y:S01]  /*10000*/  ULDC UR31, c[0x0][0x240] ;  /* 0x00009000001f7ab9 */ /* 0x000fe20000000800 */
[----:B------:R-:W-:Y:S01]  /*10010*/  IMAD R223, R223, UR17, RZ ;  /* 0x00000011dfdf7c24 */ /* 0x000fe2000f8e02ff */
[----:B------:R-:W-:Y:S01]  /*10020*/  ULDC UR37, c[0x0][0x240] ;  /* 0x0000900000257ab9 */ /* 0x000fe20000000800 */
[----:B------:R-:W-:Y:S01]  /*10030*/  IMAD R224, R224, UR18, RZ ;  /* 0x00000012e0e07c24 */ /* 0x000fe2000f8e02ff */
[----:B------:R-:W-:Y:S01]  /*10040*/  ULDC UR40, c[0x0][0x240] ;  /* 0x0000900000287ab9 */ /* 0x000fe20000000800 */
[----:B------:R-:W-:Y:S01]  /*10050*/  IMAD R225, R225, UR19, RZ ;  /* 0x00000013e1e17c24 */ /* 0x000fe2000f8e02ff */
[----:B---3--:R-:W3:Y:S01]  /*10060*/  LDL.LU.64 R42, [R1+0x1730] ;  /* 0x00173000012a7983 */ /* 0x008ee20000300a00 */
[----:B------:R-:W-:Y:S01]  /*10070*/  LEA.HI.X.SX32 R53, R40, R15, 0x2, P3 ;  /* 0x0000000f28357211 */ /* 0x000fe200018f16ff */
[----:B------:R-:W-:Y:S01]  /*10080*/  IMAD R221, R221, UR15, RZ ;  /* 0x0000000fdddd7c24 */ /* 0x000fe2000f8e02ff */
[----:B------:R-:W-:Y:S01]  /*10090*/  MOV R65, R67 ;  /* 0x0000004300417202 */ /* 0x000fe20000000f00 */
[----:B------:R-:W-:Y:S01]  /*100a0*/  IMAD R226, R226, UR20, RZ ;  /* 0x00000014e2e27c24 */ /* 0x000fe2000f8e02ff */
[----:B------:R-:W-:Y:S01]  /*100b0*/  LEA.HI.X.SX32 R47, R58, R15, 0x2, P2 ;  /* 0x0000000f3a2f7211 */ /* 0x000fe200010f16ff */
[----:B------:R1:W-:Y:S01]  /*100c0*/  STL.64 [R1+0x6f8], R52 ;  /* 0x0006f83401007387 */ /* 0x0003e20000100a00 */
[----:B------:R-:W-:Y:S01]  /*100d0*/  MOV R67, R69 ;  /* 0x0000004500437202 */ /* 0x000fe20000000f00 */
[----:B------:R-:W-:Y:S01]  /*100e0*/  IMAD R227, R227, UR21, RZ ;  /* 0x00000015e3e37c24 */ /* 0x000fe2000f8e02ff */
        /* <DEDUP_REMOVED lines=8> */
[----:B------:R-:W-:Y:S01]  /*10170*/  ULDC UR38, c[0x0][0x240] ;  /* 0x0000900000267ab9 */ /* 0x000fe20000000800 */
[----:B-1----:R-:W4:Y:S01]  /*10180*/  LDL.LU.64 R52, [R1+0x1728] ;  /* 0x0017280001347983 */ /* 0x002f220000300a00 */
[----:B------:R-:W-:Y:S01]  /*10190*/  MOV R68, R70 ;  /* 0x0000004600447202 */ /* 0x000fe20000000f00 */
[----:B------:R-:W-:Y:S01]  /*101a0*/  IMAD R232, R232, UR26, RZ ;  /* 0x0000001ae8e87c24 */ /* 0x000fe2000f8e02ff */
[----:B------:R-:W-:Y:S01]  /*101b0*/  MOV R70, R72 ;  /* 0x0000004800467202 */ /* 0x000fe20000000f00 */
[----:B------:R-:W-:Y:S01]  /*101c0*/  STL.64 [R1+0x868], R46 ;  /* 0x0008682e01007387 */ /* 0x000fe20000100a00 */
[----:B------:R-:W-:Y:S01]  /*101d0*/  IMAD.MOV.U32 R72, RZ, RZ, R48 ;  /* 0x000000ffff487224 */ /* 0x000fe200078e0030 */
[-C--:B------:R-:W-:Y:S01]  /*101e0*/  LEA.HI.X.SX32 R61, R55, R15.reuse, 0x2, P5 ;  /* 0x0000000f373d7211 */ /* 0x080fe200028f16ff */
[----:B------:R-:W-:Y:S01]  /*101f0*/  IMAD R233, R233, UR27, RZ ;  /* 0x0000001be9e97c24 */ /* 0x000fe2000f8e02ff */
[----:B------:R-:W-:Y:S01]  /*10200*/  ULDC UR41, c[0x0][0x240] ;  /* 0x0000900000297ab9 */ /* 0x000fe20000000800 */
[----:B------:R-:W-:Y:S01]  /*10210*/  IMAD R234, R234, UR28, RZ ;  /* 0x0000001ceaea7c24 */ /* 0x000fe2000f8e02ff */
[----:B------:R-:W-:Y:S01]  /*10220*/  ULDC UR42, c[0x0][0x240] ;  /* 0x00009000002a7ab9 */ /* 0x000fe20000000800 */
[----:B------:R-:W-:Y:S01]  /*10230*/  IMAD R235, R235, UR29, RZ ;  /* 0x0000001debeb7c24 */ /* 0x000fe2000f8e02ff */
[----:B------:R-:W-:Y:S01]  /*10240*/  ULDC UR43, c[0x0][0x240] ;  /* 0x00009000002b7ab9 */ /* 0x000fe20000000800 */
[----:B------:R-:W-:Y:S01]  /*10250*/  ULDC UR39, c[0x0][0x240] ;  /* 0x0000900000277ab9 */ /* 0x000fe20000000800 */
[----:B------:R-:W-:Y:S01]  /*10260*/  ULDC UR44, c[0x0][0x240] ;  /* 0x00009000002c7ab9 */ /* 0x000fe20000000800 */
[----:B------:R-:W-:Y:S01]  /*10270*/  ULDC UR45, c[0x0][0x240] ;  /* 0x00009000002d7ab9 */ /* 0x000fe20000000800 */
[CC--:B--2---:R-:W-:Y:S01]  /*10280*/  LEA R62, P1, R57.reuse, R6.reuse, 0x2 ;  /* 0x00000006393e7211 */ /* 0x0c4fe200078210ff */
[----:B------:R-:W-:Y:S01]  /*10290*/  IMAD R236, R236, UR30, RZ ;  /* 0x0000001eecec7c24 */ /* 0x000fe2000f8e02ff */
[----:B------:R-:W-:Y:S01]  /*102a0*/  ULDC UR46, c[0x0][0x240] ;  /* 0x00009000002e7ab9 */ /* 0x000fe20000000800 */
[----:B------:R-:W-:Y:S01]  /*102b0*/  IMAD R238, R238, UR32, RZ ;  /* 0x00000020eeee7c24 */ /* 0x000fe2000f8e02ff */
[-C--:B------:R-:W-:Y:S01]  /*102c0*/  LEA.HI.X.SX32 R63, R57, R15.reuse, 0x2, P1 ;  /* 0x0000000f393f7211 */ /* 0x080fe200008f16ff */
[----:B------:R-:W-:Y:S01]  /*102d0*/  IMAD R239, R239, UR33, RZ ;  /* 0x00000021efef7c24 */ /* 0x000fe2000f8e02ff */
[-C--:B------:R-:W-:Y:S01]  /*102e0*/  LEA R148, P6, R56, R6.reuse, 0x2 ;  /* 0x0000000638947211 */ /* 0x080fe200078c10ff */
[----:B------:R-:W-:Y:S01]  /*102f0*/  IMAD R240, R240, UR34, RZ ;  /* 0x00000022f0f07c24 */ /* 0x000fe2000f8e02ff */
[----:B------:R-:W1:Y:S01]  /*10300*/  S2UR UR61, SR_CgaCtaId ;  /* 0x00000000003d79c3 */ /* 0x000e620000008800 */
[----:B------:R2:W-:Y:S01]  /*10310*/  STL.64 [R1+0x998], R62 ;  /* 0x0009983e01007387 */ /* 0x0005e20000100a00 */
[----:B------:R-:W-:Y:S01]  /*10320*/  LEA R48, P1, R44, R6, 0x2 ;  /* 0x000000062c307211 */ /* 0x000fe200078210ff */
[----:B------:R-:W-:Y:S01]  /*10330*/  UMOV UR4, 0x400 ;  /* 0x0000040000047882 */ /* 0x000fe20000000000 */
[----:B------:R-:W-:Y:S01]  /*10340*/  LEA.HI.X.SX32 R149, R56, R15, 0x2, P6 ;  /* 0x0000000f38957211 */ /* 0x000fe200030f16ff */
[----:B------:R-:W-:Y:S01]  /*10350*/  ULDC.64 UR8, c[0x0][0x208] ;  /* 0x0000820000087ab9 */ /* 0x000fe20000000a00 */
[----:B------:R-:W-:Y:S01]  /*10360*/  UISETP.GT.AND UP0, UPT, UR6, 0xff, UPT ;  /* 0x000000ff0600788c */ /* 0x000fe2000bf04270 */
[----:B------:R-:W-:Y:S01]  /*10370*/  ULDC.64 UR10, c[0x0][0x238] ;  /* 0x00008e00000a7ab9 */ /* 0x000fe20000000a00 */
[----:B--2---:R-:W-:-:S02]  /*10380*/  IMAD.MOV.U32 R63, RZ, RZ, R65 ;  /* 0x000000ffff3f7224 */ /* 0x004fc400078e0041 */
[----:B------:R-:W-:Y:S02]  /*10390*/  IMAD.MOV.U32 R65, RZ, RZ, R67 ;  /* 0x000000ffff417224 */ /* 0x000fe400078e0043 */
[----:B------:R-:W-:Y:S02]  /*103a0*/  IMAD.MOV.U32 R67, RZ, RZ, R69 ;  /* 0x000000ffff437224 */ /* 0x000fe400078e0045 */
[----:B------:R-:W-:Y:S01]  /*103b0*/  IMAD.MOV.U32 R69, RZ, RZ, R73 ;  /* 0x000000ffff457224 */ /* 0x000fe200078e0049 */
[----:B------:R-:W-:Y:S01]  /*103c0*/  MOV R73, R49 ;  /* 0x0000003100497202 */ /* 0x000fe20000000f00 */
[----:B------:R-:W-:Y:S01]  /*103d0*/  STL.64 [R1+0xa80], R148 ;  /* 0x000a809401007387 */ /* 0x000fe20000100a00 */
[----:B------:R-:W-:-:S03]  /*103e0*/  LEA.HI.X.SX32 R49, R44, R15, 0x2, P1 ;  /* 0x0000000f2c317211 */ /* 0x000fc600008f16ff */
[----:B------:R-:W-:Y:S01]  /*103f0*/  STL.64 [R1+0xc30], R60 ;  /* 0x000c303c01007387 */ /* 0x000fe20000100a00 */
[----:B---3--:R-:W-:-:S04]  /*10400*/  LEA R46, P2, R42, R6, 0x2 ;  /* 0x000000062a2e7211 */ /* 0x008fc800078410ff */
[----:B------:R-:W-:-:S05]  /*10410*/  LEA.HI.X.SX32 R47, R42, R15, 0x2, P2 ;  /* 0x0000000f2a2f7211 */ /* 0x000fca00010f16ff */
[----:B------:R2:W-:Y:S04]  /*10420*/  STL.64 [R1+0x498], R46 ;  /* 0x0004982e01007387 */ /* 0x0005e80000100a00 */
[----:B--2---:R-:W2:Y:S04]  /*10430*/  LDL.LU.64 R46, [R1+0x1720] ;  /* 0x00172000012e7983 */ /* 0x004ea80000300a00 */
[----:B------:R3:W-:Y:S04]  /*10440*/  STL.64 [R1+0x708], R48 ;  /* 0x0007083001007387 */ /* 0x0007e80000100a00 */
[----:B---3--:R-:W3:Y:S01]  /*10450*/  LDL.LU.64 R48, [R1+0x1718] ;  /* 0x0017180001307983 */ /* 0x008ee20000300a00 */
[----:B------:R-:W-:-:S02]  /*10460*/  LEA R148, P6, R54, R6, 0x2 ;  /* 0x0000000636947211 */ /* 0x000fc400078c10ff */
[-C--:B----4-:R-:W-:Y:S02]  /*10470*/  LEA R60, P5, R53, R6.reuse, 0x2 ;  /* 0x00000006353c7211 */ /* 0x090fe400078a10ff */
[-C--:B------:R-:W-:Y:S02]  /*10480*/  LEA.HI.X.SX32 R149, R54, R15.reuse, 0x2, P6 ;  /* 0x0000000f36957211 */ /* 0x080fe400030f16ff */
[-C--:B------:R-:W-:Y:S02]  /*10490*/  LEA R38, P4, R39, R6.reuse, 0x2 ;  /* 0x0000000627267211 */ /* 0x080fe400078810ff */
[-C--:B------:R-:W-:Y:S01]  /*104a0*/  LEA.HI.X.SX32 R61, R53, R15.reuse, 0x2, P5 ;  /* 0x0000000f353d7211 */ /* 0x080fe200028f16ff */
[----:B------:R-:W-:Y:S01]  /*104b0*/  STL.64 [R1+0x878], R148 ;  /* 0x0008789401007387 */ /* 0x000fe20000100a00 */
[-C--:B------:R-:W-:Y:S02]  /*104c0*/  LEA R40, P3, R41, R6.reuse, 0x2 ;  /* 0x0000000629287211 */ /* 0x080fe400078610ff */
[----:B------:R-:W-:Y:S01]  /*104d0*/  LEA.HI.X.SX32 R39, R39, R15, 0x2, P4 ;  /* 0x0000000f27277211 */ /* 0x000fe200020f16ff */
[----:B------:R4:W-:Y:S01]  /*104e0*/  STL.64 [R1+0x9a0], R60 ;  /* 0x0009a03c01007387 */ /* 0x0009e20000100a00 */
[----:B------:R-:W-:-:S02]  /*104f0*/  LEA R58, P4, R52, R6, 0x2 ;  /* 0x00000006343a7211 */ /* 0x000fc400078810ff */
[-C--:B------:R-:W-:Y:S02]  /*10500*/  LEA.HI.X.SX32 R41, R41, R15.reuse, 0x2, P3 ;  /* 0x0000000f29297211 */ /* 0x080fe400018f16ff */
[----:B------:R-:W-:Y:S02]  /*10510*/  LEA R56, P3, R51, R6, 0x2 ;  /* 0x0000000633387211 */ /* 0x000fe400078610ff */
[----:B------:R-:W-:Y:S01]  /*10520*/  LEA.HI.X.SX32 R59, R52, R15, 0x2, P4 ;  /* 0x0000000f343b7211 */ /* 0x000fe200020f16ff */
[----:B----4-:R-:W-:Y:S02]  /*10530*/  IMAD.MOV.U32 R61, RZ, RZ, R63 ;  /* 0x000000ffff3d7224 */ /* 0x010fe400078e003f */
[----:B------:R-:W-:Y:S02]  /*10540*/  IMAD.MOV.U32 R63, RZ, RZ, R65 ;  /* 0x000000ffff3f7224 */ /* 0x000fe400078e0041 */
[----:B------:R-:W-:Y:S01]  /*10550*/  IMAD.MOV.U32 R65, RZ, RZ, R69 ;  /* 0x000000ffff417224 */ /* 0x000fe200078e0045 */
[----:B------:R-:W-:Y:S01]  /*10560*/  MOV R69, R80 ;  /* 0x0000005000457202 */ /* 0x000fe20000000f00 */
[----:B------:R-:W-:Y:S01]  /*10570*/  IMAD.MOV.U32 R80, RZ, RZ, R81 ;  /* 0x000000ffff507224 */ /* 0x000fe200078e0051 */
[----:B------:R-:W-:-:S02]  /*10580*/  MOV R81, R89 ;  /* 0x0000005900517202 */ /* 0x000fc40000000f00 */
[----:B------:R-:W-:Y:S02]  /*10590*/  LEA R42, P2, R43, R6, 0x2 ;  /* 0x000000062b2a7211 */ /* 0x000fe400078410ff */
[----:B------:R-:W-:Y:S02]  /*105a0*/  MOV R62, R64 ;  /* 0x00000040003e7202 */ /* 0x000fe40000000f00 */
[----:B------:R-:W-:Y:S01]  /*105b0*/  MOV R89, R146 ;  /* 0x0000009200597202 */ /* 0x000fe20000000f00 */
[----:B------:R4:W-:Y:S01]  /*105c0*/  STL.64 [R1+0xa88], R58 ;  /* 0x000a883a01007387 */ /* 0x0009e20000100a00 */
[----:B------:R-:W-:Y:S02]  /*105d0*/  MOV R64, R66 ;  /* 0x0000004200407202 */ /* 0x000fe40000000f00 */
[----:B------:R-:W-:Y:S02]  /*105e0*/  LEA.HI.X.SX32 R57, R51, R15, 0x2, P3 ;  /* 0x0000000f33397211 */ /* 0x000fe400018f16ff */
[----:B------:R-:W-:-:S02]  /*105f0*/  LEA R44, P1, R45, R6, 0x2 ;  /* 0x000000062d2c7211 */ /* 0x000fc400078210ff */
[----:B------:R-:W-:Y:S01]  /*10600*/  MOV R66, R71 ;  /* 0x0000004700427202 */ /* 0x000fe20000000f00 */
[----:B------:R-:W-:Y:S01]  /*10610*/  IMAD.MOV.U32 R71, RZ, RZ, R74 ;  /* 0x000000ffff477224 */ /* 0x000fe200078e004a */
[-C--:B------:R-:W-:Y:S01]  /*10620*/  LEA.HI.X.SX32 R43, R43, R15.reuse, 0x2, P2 ;  /* 0x0000000f2b2b7211 */ /* 0x080fe200010f16ff */
[----:B------:R-:W-:Y:S01]  /*10630*/  IMAD.MOV.U32 R74, RZ, RZ, R147 ;  /* 0x000000ffff4a7224 */ /* 0x000fe200078e0093 */
[C---:B----4-:R-:W-:Y:S01]  /*10640*/  LEA R58, P4, R50.reuse, R6, 0x2 ;  /* 0x00000006323a7211 */ /* 0x050fe200078810ff */
[----:B------:R4:W-:Y:S01]  /*10650*/  STL.64 [R1+0xc20], R56 ;  /* 0x000c203801007387 */ /* 0x0009e20000100a00 */
[-C--:B------:R-:W-:Y:S01]  /*10660*/  LEA.HI.X.SX32 R45, R45, R15.reuse, 0x2, P1 ;  /* 0x0000000f2d2d7211 */ /* 0x080fe200008f16ff */
[----:B------:R-:W-:Y:S01]  /*10670*/  IMAD.MOV.U32 R60, RZ, RZ, R61 ;  /* 0x000000ffff3c7224 */ /* 0x000fe200078e003d */
[----:B------:R-:W-:Y:S02]  /*10680*/  LEA.HI.X.SX32 R59, R50, R15, 0x2, P4 ;  /* 0x0000000f323b7211 */ /* 0x000fe400020f16ff */
[----:B------:R-:W-:Y:S01]  /*10690*/  MOV R61, R62 ;  /* 0x0000003e003d7202 */ /* 0x000fe20000000f00 */
[----:B------:R-:W-:Y:S01]  /*106a0*/  IMAD.MOV.U32 R62, RZ, RZ, R63 ;  /* 0x000000ffff3e7224 */ /* 0x000fe200078e003f */
[----:B------:R-:W-:Y:S01]  /*106b0*/  MOV R63, R64 ;  /* 0x00000040003f7202 */ /* 0x000fe20000000f00 */
[----:B------:R-:W-:Y:S01]  /*106c0*/  IMAD.MOV.U32 R64, RZ, RZ, R65 ;  /* 0x000000ffff407224 */ /* 0x000fe200078e0041 */
[----:B----4-:R-:W-:-:S02]  /*106d0*/  LEA R56, P1, R21, R6, 0x2 ;  /* 0x0000000615387211 */ /* 0x010fc400078210ff */
[----:B------:R-:W-:Y:S01]  /*106e0*/  MOV R65, R66 ;  /* 0x0000004200417202 */ /* 0x000fe20000000f00 */
[----:B------:R-:W-:Y:S01]  /*106f0*/  IMAD.MOV.U32 R66, RZ, RZ, R69 ;  /* 0x000000ffff427224 */ /* 0x000fe200078e0045 */
[----:B------:R-:W-:Y:S02]  /*10700*/  LEA.HI.X.SX32 R57, R21, R15, 0x2, P1 ;  /* 0x0000000f15397211 */ /* 0x000fe400008f16ff */
[----:B------:R-:W-:Y:S01]  /*10710*/  MOV R69, R74 ;  /* 0x0000004a00457202 */ /* 0x000fe20000000f00 */
[----:B------:R-:W-:Y:S01]  /*10720*/  IMAD.MOV.U32 R74, RZ, RZ, R5 ;  /* 0x000000ffff4a7224 */ /* 0x000fe200078e0005 */
[----:B------:R-:W-:-:S04]  /*10730*/  LEA R50, P4, R18, R6, 0x2 ;  /* 0x0000000612327211 */ /* 0x000fc800078810ff */
[-C--:B------:R-:W-:Y:S02]  /*10740*/  LEA.HI.X.SX32 R51, R18, R15.reuse, 0x2, P4 ;  /* 0x0000000f12337211 */ /* 0x080fe400020f16ff */
[CC--:B--2---:R-:W-:Y:S02]  /*10750*/  LEA R148, P6, R46.reuse, R6.reuse, 0x2 ;  /* 0x000000062e947211 */ /* 0x0c4fe400078c10ff */
[C---:B------:R-:W-:Y:S02]  /*10760*/  LEA R54, P2, R47.reuse, R6, 0x2 ;  /* 0x000000062f367211 */ /* 0x040fe400078410ff */
[-C--:B------:R-:W-:Y:S02]  /*10770*/  LEA.HI.X.SX32 R149, R46, R15.reuse, 0x2, P6 ;  /* 0x0000000f2e957211 */ /* 0x080fe400030f16ff */
[----:B------:R-:W-:-:S03]  /*10780*/  LEA.HI.X.SX32 R55, R47, R15, 0x2, P2 ;  /* 0x0000000f2f377211 */ /* 0x000fc600010f16ff */
[----:B------:R2:W-:Y:S01]  /*10790*/  STL.64 [R1+0x4a8], R148 ;  /* 0x0004a89401007387 */ /* 0x0005e20000100a00 */
[CC--:B---3--:R-:W-:Y:S02]  /*107a0*/  LEA R146, P5, R48.reuse, R6.reuse, 0x2 ;  /* 0x0000000630927211 */ /* 0x0c8fe400078a10ff */
[C---:B------:R-:W-:Y:S02]  /*107b0*/  LEA R52, P3, R49.reuse, R6, 0x2 ;  /* 0x0000000631347211 */ /* 0x040fe400078610ff */
[-C--:B------:R-:W-:Y:S01]  /*107c0*/  LEA.HI.X.SX32 R147, R48, R15.reuse, 0x2, P5 ;  /* 0x0000000f30937211 */ /* 0x080fe200028f16ff */
[----:B--2---:R-:W2:Y:S01]  /*107d0*/  LDL.LU.64 R148, [R1+0x1710] ;  /* 0x0017100001947983 */ /* 0x004ea20000300a00 */
[----:B------:R-:W-:-:S03]  /*107e0*/  LEA.HI.X.SX32 R53, R49, R15, 0x2, P3 ;  /* 0x0000000f31357211 */ /* 0x000fc600018f16ff */
[----:B------:R3:W-:Y:S01]  /*107f0*/  STL.64 [R1+0x710], R146 ;  /* 0x0007109201007387 */ /* 0x0007e20000100a00 */
[----:B------:R-:W-:-:S04]  /*10800*/  LEA R46, P6, R20, R6, 0x2 ;  /* 0x00000006142e7211 */ /* 0x000fc800078c10ff */
[----:B------:R-:W-:Y:S01]  /*10810*/  LEA.HI.X.SX32 R47, R20, R15, 0x2, P6 ;  /* 0x0000000f142f7211 */ /* 0x000fe200030f16ff */
[----:B---3--:R-:W3:Y:S04]  /*10820*/  LDL.LU.64 R146, [R1+0x1708] ;  /* 0x0017080001927983 */ /* 0x008ee80000300a00 */
[----:B------:R-:W-:Y:S04]  /*10830*/  STL.64 [R1+0x880], R58 ;  /* 0x0008803a01007387 */ /* 0x000fe80000100a00 */
[----:B------:R4:W-:Y:S04]  /*10840*/  STL.64 [R1+0x9a8], R52 ;  /* 0x0009a83401007387 */ /* 0x0009e80000100a00 */
[----:B------:R1:W-:Y:S01]  /*10850*/  STL.64 [R1+0xa90], R54 ;  /* 0x000a903601007387 */ /* 0x0003e20000100a00 */
[----:B------:R-:W-:-:S03]  /*10860*/  LEA R20, P6, R12, R6, 0x2 ;  /* 0x000000060c147211 */ /* 0x000fc600078c10ff */
[----:B------:R-:W3:Y:S01]  /*10870*/  LDL.LU R5, [R1+0x1704] ;  /* 0x0017040001057983 */ /* 0x000ee20000300800 */
[----:B----4-:R-:W-:-:S03]  /*10880*/  LEA R52, P3, R17, R6, 0x2 ;  /* 0x0000000611347211 */ /* 0x010fc600078610ff */
[----:B------:R4:W-:Y:S01]  /*10890*/  STL.64 [R1+0xb58], R56 ;  /* 0x000b583801007387 */ /* 0x0009e20000100a00 */
[CC--:B-1----:R-:W-:Y:S02]  /*108a0*/  LEA R54, P2, R16.reuse, R6.reuse, 0x2 ;  /* 0x0000000610367211 */ /* 0x0c2fe400078410ff */
[-C--:B------:R-:W-:Y:S02]  /*108b0*/  LEA.HI.X.SX32 R53, R17, R15.reuse, 0x2, P3 ;  /* 0x0000000f11357211 */ /* 0x080fe400018f16ff */
[-C--:B------:R-:W-:Y:S02]  /*108c0*/  LEA R48, P5, R19, R6.reuse, 0x2 ;  /* 0x0000000613307211 */ /* 0x080fe400078a10ff */
[-C--:B------:R-:W-:Y:S02]  /*108d0*/  LEA.HI.X.SX32 R55, R16, R15.reuse, 0x2, P2 ;  /* 0x0000000f10377211 */ /* 0x080fe400010f16ff */
[----:B----4-:R-:W-:Y:S01]  /*108e0*/  LEA R56, P1, R13, R6, 0x2 ;  /* 0x000000060d387211 */ /* 0x010fe200078210ff */
[----:B------:R1:W-:Y:S01]  /*108f0*/  STL.64 [R1+0x4c8], R50 ;  /* 0x0004c83201007387 */ /* 0x0003e20000100a00 */
[----:B------:R-:W-:-:S02]  /*10900*/  LEA.HI.X.SX32 R21, R12, R15, 0x2, P6 ;  /* 0x0000000f0c157211 */ /* 0x000fc400030f16ff */
[-C--:B------:R-:W-:Y:S01]  /*10910*/  LEA.HI.X.SX32 R57, R13, R15.reuse, 0x2, P1 ;  /* 0x0000000f0d397211 */ /* 0x080fe200008f16ff */
[----:B------:R4:W-:Y:S01]  /*10920*/  STL.64 [R1+0x720], R52 ;  /* 0x0007203401007387 */ /* 0x0009e20000100a00 */
[----:B------:R-:W-:Y:S02]  /*10930*/  LEA.HI.X.SX32 R49, R19, R15, 0x2, P5 ;  /* 0x0000000f13317211 */ /* 0x000fe400028f16ff */
[-C--:B------:R-:W-:Y:S01]  /*10940*/  LEA R58, P5, R11, R6.reuse, 0x2 ;  /* 0x000000060b3a7211 */ /* 0x080fe200078a10ff */
[----:B------:R4:W-:Y:S01]  /*10950*/  STL.64 [R1+0x890], R54 ;  /* 0x0008903601007387 */ /* 0x0009e20000100a00 */
[----:B-1----:R-:W-:-:S03]  /*10960*/  LEA R50, P4, R10, R6, 0x2 ;  /* 0x000000060a327211 */ /* 0x002fc600078810ff */
[----:B------:R1:W-:Y:S01]  /*10970*/  STL.64 [R1+0x9b0], R56 ;  /* 0x0009b03801007387 */ /* 0x0003e20000100a00 */
[-C--:B------:R-:W-:Y:S02]  /*10980*/  LEA.HI.X.SX32 R59, R11, R15.reuse, 0x2, P5 ;  /* 0x0000000f0b3b7211 */ /* 0x080fe400028f16ff */
[-C--:B----4-:R-:W-:Y:S01]  /*10990*/  LEA R52, P3, R9, R6.reuse, 0x2 ;  /* 0x0000000609347211 */ /* 0x090fe200078610ff */
[----:B------:R4:W-:Y:S01]  /*109a0*/  STL.64 [R1+0xa98], R20 ;  /* 0x000a981401007387 */ /* 0x0009e20000100a00 */
[-C--:B------:R-:W-:Y:S02]  /*109b0*/  LEA R54, P2, R8, R6.reuse, 0x2 ;  /* 0x0000000608367211 */ /* 0x080fe400078410ff */
[-C--:B------:R-:W-:Y:S02]  /*109c0*/  LEA R18, P5, R4, R6.reuse, 0x2 ;  /* 0x0000000604127211 */ /* 0x080fe400078a10ff */
[----:B-1----:R-:W-:Y:S02]  /*109d0*/  LEA R56, P1, R7, R6, 0x2 ;  /* 0x0000000607387211 */ /* 0x002fe400078210ff */
[----:B------:R-:W-:-:S02]  /*109e0*/  LEA.HI.X.SX32 R51, R10, R15, 0x2, P4 ;  /* 0x0000000f0a337211 */ /* 0x000fc400020f16ff */
[-C--:B----4-:R-:W-:Y:S02]  /*109f0*/  LEA R20, P6, R2, R6.reuse, 0x2 ;  /* 0x0000000602147211 */ /* 0x090fe400078c10ff */
[-C--:B------:R-:W-:Y:S02]  /*10a00*/  LEA.HI.X.SX32 R55, R8, R15.reuse, 0x2, P2 ;  /* 0x0000000f08377211 */ /* 0x080fe400010f16ff */
[-C--:B------:R-:W-:Y:S02]  /*10a10*/  LEA R16, P4, R60, R6.reuse, 0x2 ;  /* 0x000000063c107211 */ /* 0x080fe400078810ff */
[-C--:B------:R-:W-:Y:S02]  /*10a20*/  LEA.HI.X.SX32 R53, R9, R15.reuse, 0x2, P3 ;  /* 0x0000000f09357211 */ /* 0x080fe400018f16ff */
[----:B------:R-:W-:Y:S02]  /*10a30*/  LEA.HI.X.SX32 R57, R7, R15, 0x2, P1 ;  /* 0x0000000f07397211 */ /* 0x000fe400008f16ff */
[----:B------:R-:W-:-:S02]  /*10a40*/  LEA R12, P3, R61, R6, 0x2 ;  /* 0x000000063d0c7211 */ /* 0x000fc400078610ff */
[-C--:B------:R-:W-:Y:S01]  /*10a50*/  LEA.HI.X.SX32 R21, R2, R15.reuse, 0x2, P6 ;  /* 0x0000000f02157211 */ /* 0x080fe200030f16ff */
[----:B------:R-:W-:Y:S01]  /*10a60*/  STL.64 [R1+0xb60], R58 ;  /* 0x000b603a01007387 */ /* 0x000fe20000100a00 */
[-C--:B------:R-:W-:Y:S02]  /*10a70*/  LEA.HI.X.SX32 R19, R4, R15.reuse, 0x2, P5 ;  /* 0x0000000f04137211 */ /* 0x080fe400028f16ff */
[-C--:B------:R-:W-:Y:S01]  /*10a80*/  LEA.HI.X.SX32 R17, R60, R15.reuse, 0x2, P4 ;  /* 0x0000000f3c117211 */ /* 0x080fe200020f16ff */
[----:B------:R1:W-:Y:S01]  /*10a90*/  STL.64 [R1+0x4d8], R54 ;  /* 0x0004d83601007387 */ /* 0x0003e20000100a00 */
[----:B------:R-:W-:-:S03]  /*10aa0*/  LEA.HI.X.SX32 R13, R61, R15, 0x2, P3 ;  /* 0x0000000f3d0d7211 */ /* 0x000fc600018f16ff */
[----:B------:R-:W-:Y:S04]  /*10ab0*/  STL.64 [R1+0x728], R56 ;  /* 0x0007283801007387 */ /* 0x000fe80000100a00 */
[----:B------:R4:W-:Y:S01]  /*10ac0*/  STL.64 [R1+0x898], R20 ;  /* 0x0008981401007387 */ /* 0x0009e20000100a00 */
[----:B-1----:R-:W-:-:S03]  /*10ad0*/  LEA R54, P2, R62, R6, 0x2 ;  /* 0x000000063e367211 */ /* 0x002fc600078410ff */
[----:B------:R-:W3:Y:S04]  /*10ae0*/  LDL.LU R4, [R1+0x1700] ;  /* 0x0017000001047983 */ /* 0x000ee80000300800 */
[----:B------:R1:W-:Y:S01]  /*10af0*/  STL.64 [R1+0x9b8], R18 ;  /* 0x0009b81201007387 */ /* 0x0003e20000100a00 */
[----:B----4-:R-:W-:-:S03]  /*10b00*/  LEA R20, P6, R3, R6, 0x2 ;  /* 0x0000000603147211 */ /* 0x010fc600078c10ff */
[----:B------:R4:W-:Y:S01]  /*10b10*/  STL.64 [R1+0xaa0], R16 ;  /* 0x000aa01001007387 */ /* 0x0009e20000100a00 */
[-C--:B------:R-:W-:Y:S02]  /*10b20*/  LEA R56, P1, R63, R6.reuse, 0x2 ;  /* 0x000000063f387211 */ /* 0x080fe400078210ff */
[-C--:B------:R-:W-:Y:S01]  /*10b30*/  LEA.HI.X.SX32 R55, R62, R15.reuse, 0x2, P2 ;  /* 0x0000000f3e377211 */ /* 0x080fe200010f16ff */
[----:B------:R4:W-:Y:S01]  /*10b40*/  STL.64 [R1+0xb68], R12 ;  /* 0x000b680c01007387 */ /* 0x0009e20000100a00 */
[-C--:B------:R-:W-:Y:S02]  /*10b50*/  LEA R10, P2, R66, R6.reuse, 0x2 ;  /* 0x00000006420a7211 */ /* 0x080fe400078410ff */
[-C--:B-1----:R-:W-:Y:S02]  /*10b60*/  LEA R18, P5, R0, R6.reuse, 0x2 ;  /* 0x0000000600127211 */ /* 0x082fe400078a10ff */
[-C--:B------:R-:W-:Y:S02]  /*10b70*/  LEA.HI.X.SX32 R21, R3, R15.reuse, 0x2, P6 ;  /* 0x0000000f03157211 */ /* 0x080fe400030f16ff */
[----:B----4-:R-:W-:Y:S01]  /*10b80*/  LEA R16, P4, R64, R6, 0x2 ;  /* 0x0000000640107211 */ /* 0x010fe200078810ff */
[----:B------:R-:W4:Y:S01]  /*10b90*/  LDL.LU R3, [R1+0x16fc] ;  /* 0x0016fc0001037983 */ /* 0x000f220000300800 */
[----:B------:R-:W-:-:S02]  /*10ba0*/  LEA.HI.X.SX32 R19, R0, R15, 0x2, P5 ;  /* 0x0000000f00137211 */ /* 0x000fc400028f16ff */
[-C--:B------:R-:W-:Y:S01]  /*10bb0*/  LEA R12, P3, R65, R6.reuse, 0x2 ;  /* 0x00000006410c7211 */ /* 0x080fe200078610ff */
[----:B------:R-:W4:Y:S01]  /*10bc0*/  LDL.LU R0, [R1+0x16f8] ;  /* 0x0016f80001007983 */ /* 0x000f220000300800 */
[-C--:B------:R-:W-:Y:S02]  /*10bd0*/  LEA.HI.X.SX32 R17, R64, R15.reuse, 0x2, P4 ;  /* 0x0000000f40117211 */ /* 0x080fe400020f16ff */
[-C--:B------:R-:W-:Y:S02]  /*10be0*/  LEA.HI.X.SX32 R57, R63, R15.reuse, 0x2, P1 ;  /* 0x0000000f3f397211 */ /* 0x080fe400008f16ff */
[-C--:B------:R-:W-:Y:S01]  /*10bf0*/  LEA.HI.X.SX32 R13, R65, R15.reuse, 0x2, P3 ;  /* 0x0000000f410d7211 */ /* 0x080fe200018f16ff */
[----:B------:R1:W-:Y:S01]  /*10c00*/  STL.64 [R1+0x4f8], R20 ;  /* 0x0004f81401007387 */ /* 0x0003e20000100a00 */
[-C--:B------:R-:W-:Y:S02]  /*10c10*/  LEA R8, P1, R67, R6.reuse, 0x2 ;  /* 0x0000000643087211 */ /* 0x080fe400078210ff */
[----:B------:R-:W-:Y:S01]  /*10c20*/  LEA.HI.X.SX32 R11, R66, R15, 0x2, P2 ;  /* 0x0000000f420b7211 */ /* 0x000fe200010f16ff */
[----:B------:R1:W-:Y:S01]  /*10c30*/  STL.64 [R1+0x738], R18 ;  /* 0x0007381201007387 */ /* 0x0003e20000100a00 */
[----:B------:R-:W-:-:S02]  /*10c40*/  LEA R58, P6, R68, R6, 0x2 ;  /* 0x00000006443a7211 */ /* 0x000fc400078c10ff */
[-C--:B------:R-:W-:Y:S01]  /*10c50*/  LEA.HI.X.SX32 R9, R67, R15.reuse, 0x2, P1 ;  /* 0x0000000f43097211 */ /* 0x080fe200008f16ff */
[----:B------:R1:W-:Y:S01]  /*10c60*/  STL.64 [R1+0x8a8], R16 ;  /* 0x0008a81001007387 */ /* 0x0003e20000100a00 */
[-C--:B------:R-:W-:Y:S02]  /*10c70*/  LEA R60, P5, R69, R6.reuse, 0x2 ;  /* 0x00000006453c7211 */ /* 0x080fe400078a10ff */
[-C--:B-1----:R-:W-:Y:S01]  /*10c80*/  LEA R20, P4, R70, R6.reuse, 0x2 ;  /* 0x0000000646147211 */ /* 0x082fe200078810ff */
[----:B------:R1:W-:Y:S01]  /*10c90*/  STL.64 [R1+0x9c0], R12 ;  /* 0x0009c00c01007387 */ /* 0x0003e20000100a00 */
[-C--:B------:R-:W-:Y:S02]  /*10ca0*/  LEA.HI.X.SX32 R59, R68, R15.reuse, 0x2, P6 ;  /* 0x0000000f443b7211 */ /* 0x080fe400030f16ff */
[----:B------:R-:W-:Y:S01]  /*10cb0*/  LEA R18, P3, R71, R6, 0x2 ;  /* 0x0000000647127211 */ /* 0x000fe200078610ff */
[----:B------:R1:W-:Y:S01]  /*10cc0*/  STL.64 [R1+0xaa8], R10 ;  /* 0x000aa80a01007387 */ /* 0x0003e20000100a00 */
[----:B------:R-:W-:-:S02]  /*10cd0*/  LEA.HI.X.SX32 R21, R70, R15, 0x2, P4 ;  /* 0x0000000f46157211 */ /* 0x000fc400020f16ff */
[CC--:B------:R-:W-:Y:S02]  /*10ce0*/  LEA R16, P2, R100.reuse, R6.reuse, 0x2 ;  /* 0x0000000664107211 */ /* 0x0c0fe400078410ff */
[-C--:B------:R-:W-:Y:S02]  /*10cf0*/  LEA.HI.X.SX32 R19, R71, R15.reuse, 0x2, P3 ;  /* 0x0000000f47137211 */ /* 0x080fe400018f16ff */
[-C--:B-1----:R-:W-:Y:S01]  /*10d00*/  LEA R12, P1, R101, R6.reuse, 0x2 ;  /* 0x00000006650c7211 */ /* 0x082fe200078210ff */
[----:B------:R1:W-:Y:S01]  /*10d10*/  STL.64 [R1+0xb70], R8 ;  /* 0x000b700801007387 */ /* 0x0003e20000100a00 */
[-C--:B------:R-:W-:Y:S02]  /*10d20*/  LEA.HI.X.SX32 R17, R100, R15.reuse, 0x2, P2 ;  /* 0x0000000f64117211 */ /* 0x080fe400010f16ff */
[----:B------:R-:W-:Y:S02]  /*10d30*/  LEA R10, P6, R102, R6, 0x2 ;  /* 0x00000006660a7211 */ /* 0x000fe400078c10ff */
[----:B------:R-:W-:-:S02]  /*10d40*/  LEA.HI.X.SX32 R61, R69, R15, 0x2, P5 ;  /* 0x0000000f453d7211 */ /* 0x000fc400028f16ff */
[-C--:B------:R-:W-:Y:S01]  /*10d50*/  LEA.HI.X.SX32 R13, R101, R15.reuse, 0x2, P1 ;  /* 0x0000000f650d7211 */ /* 0x080fe200008f16ff */
[----:B------:R-:W-:Y:S01]  /*10d60*/  STL.64 [R1+0x508], R20 ;  /* 0x0005081401007387 */ /* 0x000fe20000100a00 */
[-C--:B------:R-:W-:Y:S02]  /*10d70*/  LEA.HI.X.SX32 R11, R102, R15.reuse, 0x2, P6 ;  /* 0x0000000f660b7211 */ /* 0x080fe400030f16ff */
[-C--:B------:R-:W-:Y:S02]  /*10d80*/  LEA R62, P4, R104, R6.reuse, 0x2 ;  /* 0x00000006683e7211 */ /* 0x080fe400078810ff */
[-C--:B-1----:R-:W-:Y:S01]  /*10d90*/  LEA R8, P5, R103, R6.reuse, 0x2 ;  /* 0x0000000667087211 */ /* 0x082fe200078a10ff */
[----:B------:R-:W-:Y:S01]  /*10da0*/  STL.64 [R1+0x740], R18 ;  /* 0x0007401201007387 */ /* 0x000fe20000100a00 */
[-C--:B------:R-:W-:Y:S02]  /*10db0*/  LEA R66, P2, R106, R6.reuse, 0x2 ;  /* 0x000000066a427211 */ /* 0x080fe400078410ff */
[----:B------:R-:W-:Y:S01]  /*10dc0*/  LEA R68, P1, R107, R6, 0x2 ;  /* 0x000000066b447211 */ /* 0x000fe200078210ff */
[----:B------:R1:W-:Y:S01]  /*10dd0*/  STL.64 [R1+0x8b0], R16 ;  /* 0x0008b01001007387 */ /* 0x0003e20000100a00 */
[----:B------:R-:W-:-:S02]  /*10de0*/  LEA.HI.X.SX32 R9, R103, R15, 0x2, P5 ;  /* 0x0000000f67097211 */ /* 0x000fc400028f16ff */
[-C--:B------:R-:W-:Y:S01]  /*10df0*/  LEA R64, P3, R105, R6.reuse, 0x2 ;  /* 0x0000000669407211 */ /* 0x080fe200078610ff */
[----:B------:R1:W-:Y:S01]  /*10e00*/  STL.64 [R1+0x9c8], R12 ;  /* 0x0009c80c01007387 */ /* 0x0003e20000100a00 */
[-C--:B------:R-:W-:Y:S02]  /*10e10*/  LEA.HI.X.SX32 R63, R104, R15.reuse, 0x2, P4 ;  /* 0x0000000f683f7211 */ /* 0x080fe400020f16ff */
[-C--:B------:R-:W-:Y:S01]  /*10e20*/  LEA.HI.X.SX32 R67, R106, R15.reuse, 0x2, P2 ;  /* 0x0000000f6a437211 */ /* 0x080fe200010f16ff */
[----:B------:R1:W-:Y:S01]  /*10e30*/  STL.64 [R1+0xab0], R10 ;  /* 0x000ab00a01007387 */ /* 0x0003e20000100a00 */
[-C--:B------:R-:W-:Y:S02]  /*10e40*/  LEA.HI.X.SX32 R69, R107, R15.reuse, 0x2, P1 ;  /* 0x0000000f6b457211 */ /* 0x080fe400008f16ff */
[CC--:B-1----:R-:W-:Y:S02]  /*10e50*/  LEA R16, P6, R108.reuse, R6.reuse, 0x2 ;  /* 0x000000066c107211 */ /* 0x0c2fe400078c10ff */
[----:B------:R-:W-:Y:S01]  /*10e60*/  LEA R12, P5, R109, R6, 0x2 ;  /* 0x000000066d0c7211 */ /* 0x000fe200078a10ff */
[----:B------:R1:W-:Y:S01]  /*10e70*/  STL.64 [R1+0xb78], R8 ;  /* 0x000b780801007387 */ /* 0x0003e20000100a00 */
[----:B------:R-:W-:-:S02]  /*10e80*/  LEA.HI.X.SX32 R17, R108, R15, 0x2, P6 ;  /* 0x0000000f6c117211 */ /* 0x000fc400030f16ff */
[CC--:B------:R-:W-:Y:S01]  /*10e90*/  LEA R10, P4, R110.reuse, R6.reuse, 0x2 ;  /* 0x000000066e0a7211 */ /* 0x0c0fe200078810ff */
[----:B------:R1:W-:Y:S01]  /*10ea0*/  STL.64 [R1+0x528], R66 ;  /* 0x0005284201007387 */ /* 0x0003e20000100a00 */
[-C--:B------:R-:W-:Y:S02]  /*10eb0*/  LEA.HI.X.SX32 R65, R105, R15.reuse, 0x2, P3 ;  /* 0x0000000f69417211 */ /* 0x080fe400018f16ff */
[-C--:B------:R-:W-:Y:S01]  /*10ec0*/  LEA.HI.X.SX32 R13, R109, R15.reuse, 0x2, P5 ;  /* 0x0000000f6d0d7211 */ /* 0x080fe200028f16ff */
[----:B------:R-:W-:Y:S01]  /*10ed0*/  IMAD.MOV.U32 R18, RZ, RZ, R72 ;  /* 0x000000ffff127224 */ /* 0x000fe200078e0048 */
[----:B------:R-:W-:Y:S01]  /*10ee0*/  LEA.HI.X.SX32 R11, R110, R15, 0x2, P4 ;  /* 0x0000000f6e0b7211 */ /* 0x000fe200020f16ff */
[----:B------:R1:W-:Y:S01]  /*10ef0*/  STL.64 [R1+0x748], R68 ;  /* 0x0007484401007387 */ /* 0x0003e20000100a00 */
[-C--:B------:R-:W-:Y:S02]  /*10f00*/  LEA R70, P6, R114, R6.reuse, 0x2 ;  /* 0x0000000672467211 */ /* 0x080fe400078c10ff */
[----:B-1----:R-:W-:Y:S01]  /*10f10*/  LEA R8, P3, R111, R6, 0x2 ;  /* 0x000000066f087211 */ /* 0x002fe200078610ff */
[----:B------:R-:W-:Y:S01]  /*10f20*/  STL.64 [R1+0x8b8], R16 ;  /* 0x0008b81001007387 */ /* 0x000fe20000100a00 */
[----:B------:R-:W-:-:S02]  /*10f30*/  MOV R21, R74 ;  /* 0x0000004a00157202 */ /* 0x000fc40000000f00 */
[-C--:B------:R-:W-:Y:S02]  /*10f40*/  LEA R66, P2, R112, R6.reuse, 0x2 ;  /* 0x0000000670427211 */ /* 0x080fe400078410ff */
[-C--:B------:R-:W-:Y:S01]  /*10f50*/  LEA R72, P5, R115, R6.reuse, 0x2 ;  /* 0x0000000673487211 */ /* 0x080fe200078a10ff */
[----:B------:R1:W-:Y:S01]  /*10f60*/  STL.64 [R1+0x9d0], R12 ;  /* 0x0009d00c01007387 */ /* 0x0003e20000100a00 */
[-C--:B------:R-:W-:Y:S02]  /*10f70*/  LEA R74, P4, R116, R6.reuse, 0x2 ;  /* 0x00000006744a7211 */ /* 0x080fe400078810ff */
[----:B------:R-:W-:Y:S01]  /*10f80*/  LEA.HI.X.SX32 R9, R111, R15, 0x2, P3 ;  /* 0x0000000f6f097211 */ /* 0x000fe200018f16ff */
[----:B------:R1:W-:Y:S01]  /*10f90*/  STL.64 [R1+0xab8], R10 ;  /* 0x000ab80a01007387 */ /* 0x0003e20000100a00 */
[----:B------:R-:W-:Y:S01]  /*10fa0*/  MOV R19, R73 ;  /* 0x0000004900137202 */ /* 0x000fe20000000f00 */
[----:B------:R-:W-:Y:S01]  /*10fb0*/  IMAD.MOV.U32 R20, RZ, RZ, R75 ;  /* 0x000000ffff147224 */ /* 0x000fe200078e004b */
[----:B------:R-:W-:-:S02]  /*10fc0*/  LEA R68, P1, R113, R6, 0x2 ;  /* 0x0000000671447211 */ /* 0x000fc400078210ff */
[-C--:B------:R-:W-:Y:S02]  /*10fd0*/  LEA.HI.X.SX32 R67, R112, R15.reuse, 0x2, P2 ;  /* 0x0000000f70437211 */ /* 0x080fe400010f16ff */
[-C--:B------:R-:W-:Y:S02]  /*10fe0*/  LEA.HI.X.SX32 R71, R114, R15.reuse, 0x2, P6 ;  /* 0x0000000f72477211 */ /* 0x080fe400030f16ff */
[-C--:B-1----:R-:W-:Y:S02]  /*10ff0*/  LEA R12, P3, R117, R6.reuse, 0x2 ;  /* 0x00000006750c7211 */ /* 0x082fe400078610ff */
[-C--:B------:R-:W-:Y:S02]  /*11000*/  LEA.HI.X.SX32 R73, R115, R15.reuse, 0x2, P5 ;  /* 0x0000000f73497211 */ /* 0x080fe400028f16ff */
[----:B------:R-:W-:Y:S02]  /*11010*/  LEA R10, P2, R118, R6, 0x2 ;  /* 0x00000006760a7211 */ /* 0x000fe400078410ff */
[-C--:B------:R-:W-:Y:S01]  /*11020*/  LEA.HI.X.SX32 R75, R116, R15.reuse, 0x2, P4 ;  /* 0x0000000f744b7211 */ /* 0x080fe200020f16ff */
[----:B------:R1:W-:Y:S01]  /*11030*/  STL.64 [R1+0xb80], R8 ;  /* 0x000b800801007387 */ /* 0x0003e20000100a00 */
[----:B------:R-:W-:-:S02]  /*11040*/  LEA.HI.X.SX32 R69, R113, R15, 0x2, P1 ;  /* 0x0000000f71457211 */ /* 0x000fc400008f16ff */
[-C--:B------:R-:W-:Y:S01]  /*11050*/  LEA.HI.X.SX32 R13, R117, R15.reuse, 0x2, P3 ;  /* 0x0000000f750d7211 */ /* 0x080fe200018f16ff */
[----:B------:R1:W-:Y:S01]  /*11060*/  STL.64 [R1+0x538], R70 ;  /* 0x0005384601007387 */ /* 0x0003e20000100a00 */
[----:B------:R-:W-:Y:S01]  /*11070*/  LEA.HI.X.SX32 R11, R118, R15, 0x2, P2 ;  /* 0x0000000f760b7211 */ /* 0x000fe200010f16ff */
[----:B------:R-:W-:Y:S02]  /*11080*/  IMAD.MOV.U32 R17, RZ, RZ, R76 ;  /* 0x000000ffff117224 */ /* 0x000fe400078e004c */
[----:B------:R1:W-:Y:S02]  /*11090*/  STL.64 [R1+0x750], R72 ;  /* 0x0007504801007387 */ /* 0x0003e40000100a00 */
[-C--:B-1----:R-:W-:Y:S02]  /*110a0*/  LEA R8, P1, R119, R6.reuse, 0x2 ;  /* 0x0000000677087211 */ /* 0x082fe400078210ff */
[----:B------:R1:W-:Y:S01]  /*110b0*/  STL.64 [R1+0x8c0], R74 ;  /* 0x0008c04a01007387 */ /* 0x0003e20000100a00 */
[----:B------:R-:W-:-:S02]  /*110c0*/  LEA R76, P3, R123, R6, 0x2 ;  /* 0x000000067b4c7211 */ /* 0x000fc400078610ff */
[-C--:B------:R-:W-:Y:S01]  /*110d0*/  LEA R70, P6, R120, R6.reuse, 0x2 ;  /* 0x0000000678467211 */ /* 0x080fe200078c10ff */
[----:B------:R1:W-:Y:S01]  /*110e0*/  STL.64 [R1+0x9d8], R12 ;  /* 0x0009d80c01007387 */ /* 0x0003e20000100a00 */
[----:B------:R-:W-:Y:S02]  /*110f0*/  LEA.HI.X.SX32 R9, R119, R15, 0x2, P1 ;  /* 0x0000000f77097211 */ /* 0x000fe400008f16ff */
[----:B------:R-:W-:Y:S01]  /*11100*/  LEA R72, P5, R121, R6, 0x2 ;  /* 0x0000000679487211 */ /* 0x000fe200078a10ff */
[----:B------:R1:W-:Y:S01]  /*11110*/  STL.64 [R1+0xac0], R10 ;  /* 0x000ac00a01007387 */ /* 0x0003e20000100a00 */
[----:B------:R-:W-:Y:S02]  /*11120*/  MOV R16, R20 ;  /* 0x0000001400107202 */ /* 0x000fe40000000f00 */
[----:B-1----:R-:W-:Y:S02]  /*11130*/  LEA R74, P4, R122, R6, 0x2 ;  /* 0x000000067a4a7211 */ /* 0x002fe400078810ff */
[----:B------:R-:W-:-:S02]  /*11140*/  MOV R20, R77 ;  /* 0x0000004d00147202 */ /* 0x000fc40000000f00 */
[-C--:B------:R-:W-:Y:S02]  /*11150*/  LEA R12, P2, R124, R6.reuse, 0x2 ;  /* 0x000000067c0c7211 */ /* 0x080fe400078410ff */
[-C--:B------:R-:W-:Y:S02]  /*11160*/  LEA.HI.X.SX32 R75, R122, R15.reuse, 0x2, P4 ;  /* 0x0000000f7a4b7211 */ /* 0x080fe400020f16ff */
[-C--:B------:R-:W-:Y:S01]  /*11170*/  LEA R10, P1, R125, R6.reuse, 0x2 ;  /* 0x000000067d0a7211 */ /* 0x080fe200078210ff */
[----:B------:R1:W-:Y:S01]  /*11180*/  STL.64 [R1+0xb88], R8 ;  /* 0x000b880801007387 */ /* 0x0003e20000100a00 */
[-C--:B------:R-:W-:Y:S02]  /*11190*/  LEA.HI.X.SX32 R71, R120, R15.reuse, 0x2, P6 ;  /* 0x0000000f78477211 */ /* 0x080fe400030f16ff */
[----:B------:R-:W-:Y:S02]  /*111a0*/  LEA.HI.X.SX32 R77, R123, R15, 0x2, P3 ;  /* 0x0000000f7b4d7211 */ /* 0x000fe400018f16ff */
[----:B------:R-:W-:-:S02]  /*111b0*/  LEA R100, P6, R126, R6, 0x2 ;  /* 0x000000067e647211 */ /* 0x000fc400078c10ff */
[-C--:B------:R-:W-:Y:S02]  /*111c0*/  LEA.HI.X.SX32 R73, R121, R15.reuse, 0x2, P5 ;  /* 0x0000000f79497211 */ /* 0x080fe400028f16ff */
[-C--:B------:R-:W-:Y:S02]  /*111d0*/  LEA.HI.X.SX32 R13, R124, R15.reuse, 0x2, P2 ;  /* 0x0000000f7c0d7211 */ /* 0x080fe400010f16ff */
[-C--:B------:R-:W-:Y:S02]  /*111e0*/  LEA.HI.X.SX32 R11, R125, R15.reuse, 0x2, P1 ;  /* 0x0000000f7d0b7211 */ /* 0x080fe400008f16ff */
[C---:B-1----:R-:W-:Y:S01]  /*111f0*/  LEA R8, P5, R127.reuse, R6, 0x2 ;  /* 0x000000067f087211 */ /* 0x042fe200078a10ff */
[----:B------:R1:W-:Y:S01]  /*11200*/  STL.64 [R1+0x558], R74 ;  /* 0x0005584a01007387 */ /* 0x0003e20000100a00 */
[-C--:B------:R-:W-:Y:S02]  /*11210*/  LEA.HI.X.SX32 R101, R126, R15.reuse, 0x2, P6 ;  /* 0x0000000f7e657211 */ /* 0x080fe400030f16ff */
[----:B------:R-:W-:Y:S01]  /*11220*/  LEA.HI.X.SX32 R9, R127, R15, 0x2, P5 ;  /* 0x0000000f7f097211 */ /* 0x000fe200028f16ff */
[----:B------:R2:W-:Y:S01]  /*11230*/  STL.64 [R1+0x760], R76 ;  /* 0x0007604c01007387 */ /* 0x0005e20000100a00 */
[----:B------:R-:W-:-:S03]  /*11240*/  MOV R102, R78 ;  /* 0x0000004e00667202 */ /* 0x000fc60000000f00 */
[----:B------:R2:W-:Y:S01]  /*11250*/  STL.64 [R1+0x8d0], R12 ;  /* 0x0008d00c01007387 */ /* 0x0005e20000100a00 */
[----:B------:R-:W-:-:S03]  /*11260*/  LEA R78, P2, R130, R6, 0x2 ;  /* 0x00000006824e7211 */ /* 0x000fc600078410ff */
[----:B------:R2:W-:Y:S01]  /*11270*/  STL.64 [R1+0x9e0], R10 ;  /* 0x0009e00a01007387 */ /* 0x0005e20000100a00 */
[-C--:B-1----:R-:W-:Y:S02]  /*11280*/  LEA R74, P4, R128, R6.reuse, 0x2 ;  /* 0x00000006804a7211 */ /* 0x082fe400078810ff */
[----:B--2---:R-:W-:Y:S01]  /*11290*/  LEA R76, P3, R129, R6, 0x2 ;  /* 0x00000006814c7211 */ /* 0x004fe200078610ff */
[----:B------:R-:W-:Y:S01]  /*112a0*/  STL.64 [R1+0xac8], R100 ;  /* 0x000ac86401007387 */ /* 0x000fe20000100a00 */
[----:B------:R-:W-:Y:S01]  /*112b0*/  IMAD.MOV.U32 R13, RZ, RZ, R20 ;  /* 0x000000ffff0d7224 */ /* 0x000fe200078e0014 */
[----:B------:R-:W-:Y:S01]  /*112c0*/  MOV R20, R82 ;  /* 0x0000005200147202 */ /* 0x000fe20000000f00 */
[----:B------:R-:W-:Y:S01]  /*112d0*/  IMAD.MOV.U32 R11, RZ, RZ, R16 ;  /* 0x000000ffff0b7224 */ /* 0x000fe200078e0010 */
[----:B------:R-:W-:Y:S01]  /*112e0*/  MOV R16, R80 ;  /* 0x0000005000107202 */ /* 0x000fe20000000f00 */
[----:B------:R1:W-:Y:S01]  /*112f0*/  STL.64 [R1+0xb90], R8 ;  /* 0x000b900801007387 */ /* 0x0003e20000100a00 */
[-C--:B------:R-:W-:Y:S01]  /*11300*/  LEA R80, P1, R131, R6.reuse, 0x2 ;  /* 0x0000000683507211 */ /* 0x080fe200078210ff */
[----:B------:R-:W-:Y:S01]  /*11310*/  IMAD.MOV.U32 R107, RZ, RZ, R79 ;  /* 0x000000ffff6b7224 */ /* 0x000fe200078e004f */
[----:B------:R-:W-:-:S02]  /*11320*/  LEA R82, P6, R132, R6, 0x2 ;  /* 0x0000000684527211 */ /* 0x000fc400078c10ff */
[----:B------:R-:W-:Y:S01]  /*11330*/  MOV R12, R17 ;  /* 0x00000011000c7202 */ /* 0x000fe20000000f00 */
[----:B------:R-:W-:Y:S01]  /*11340*/  IMAD.MOV.U32 R17, RZ, RZ, R81 ;  /* 0x000000ffff117224 */ /* 0x000fe200078e0051 */
[----:B------:R-:W-:Y:S02]  /*11350*/  MOV R2, R86 ;  /* 0x0000005600027202 */ /* 0x000fe40000000f00 */
[----:B------:R-:W-:Y:S01]  /*11360*/  LEA.HI.X.SX32 R75, R128, R15, 0x2, P4 ;  /* 0x0000000f804b7211 */ /* 0x000fe200020f16ff */
[----:B------:R-:W-:Y:S01]  /*11370*/  IMAD.MOV.U32 R106, RZ, RZ, R83 ;  /* 0x000000ffff6a7224 */ /* 0x000fe200078e0053 */
[----:B------:R-:W-:Y:S02]  /*11380*/  MOV R105, R88 ;  /* 0x0000005800697202 */ /* 0x000fe40000000f00 */
[-C--:B-1----:R-:W-:Y:S02]  /*11390*/  LEA R8, P5, R133, R6.reuse, 0x2 ;  /* 0x0000000685087211 */ /* 0x082fe400078a10ff */
[----:B------:R-:W-:-:S02]  /*113a0*/  LEA R86, P4, R134, R6, 0x2 ;  /* 0x0000000686567211 */ /* 0x000fc400078810ff */
[-C--:B------:R-:W-:Y:S02]  /*113b0*/  LEA.HI.X.SX32 R77, R129, R15.reuse, 0x2, P3 ;  /* 0x0000000f814d7211 */ /* 0x080fe400018f16ff */
[-C--:B------:R-:W-:Y:S02]  /*113c0*/  LEA.HI.X.SX32 R79, R130, R15.reuse, 0x2, P2 ;  /* 0x0000000f824f7211 */ /* 0x080fe400010f16ff */
[----:B------:R-:W-:Y:S02]  /*113d0*/  LEA R88, P3, R135, R6, 0x2 ;  /* 0x0000000687587211 */ /* 0x000fe400078610ff */
[-C--:B------:R-:W-:Y:S01]  /*113e0*/  LEA.HI.X.SX32 R81, R131, R15.reuse, 0x2, P1 ;  /* 0x0000000f83517211 */ /* 0x080fe200008f16ff */
[----:B------:R-:W-:Y:S01]  /*113f0*/  IMAD.MOV.U32 R104, RZ, RZ, R87 ;  /* 0x000000ffff687224 */ /* 0x000fe200078e0057 */
[-C--:B------:R-:W-:Y:S01]  /*11400*/  LEA.HI.X.SX32 R83, R132, R15.reuse, 0x2, P6 ;  /* 0x0000000f84537211 */ /* 0x080fe200030f16ff */
[----:B------:R-:W-:Y:S01]  /*11410*/  IMAD.MOV.U32 R103, RZ, RZ, R89 ;  /* 0x000000ffff677224 */ /* 0x000fe200078e0059 */
[-C--:B------:R-:W-:Y:S01]  /*11420*/  LEA.HI.X.SX32 R9, R133, R15.reuse, 0x2, P5 ;  /* 0x0000000f85097211 */ /* 0x080fe200028f16ff */
[----:B------:R1:W-:Y:S01]  /*11430*/  STL.64 [R1+0x568], R78 ;  /* 0x0005684e01007387 */ /* 0x0003e20000100a00 */
[----:B------:R-:W-:-:S02]  /*11440*/  LEA.HI.X.SX32 R87, R134, R15, 0x2, P4 ;  /* 0x0000000f86577211 */ /* 0x000fc400020f16ff */
[----:B------:R-:W-:Y:S01]  /*11450*/  LEA.HI.X.SX32 R89, R135, R15, 0x2, P3 ;  /* 0x0000000f87597211 */ /* 0x000fe200018f16ff */
[----:B------:R2:W-:Y:S01]  /*11460*/  STL.64 [R1+0x768], R80 ;  /* 0x0007685001007387 */ /* 0x0005e20000100a00 */
[----:B------:R-:W-:Y:S01]  /*11470*/  IMAD.MOV.U32 R10, RZ, RZ, R16 ;  /* 0x000000ffff0a7224 */ /* 0x000fe200078e0010 */
[----:B------:R-:W-:Y:S02]  /*11480*/  MOV R16, R84 ;  /* 0x0000005400107202 */ /* 0x000fe40000000f00 */
[----:B------:R2:W-:Y:S01]  /*11490*/  STL.64 [R1+0x8d8], R82 ;  /* 0x0008d85201007387 */ /* 0x0005e20000100a00 */
[-C--:B------:R-:W-:Y:S02]  /*114a0*/  LEA R84, P5, R106, R6.reuse, 0x2 ;  /* 0x000000066a547211 */ /* 0x080fe400078a10ff */
[----:B-1----:R-:W-:Y:S01]  /*114b0*/  LEA R78, P2, R136, R6, 0x2 ;  /* 0x00000006884e7211 */ /* 0x002fe200078410ff */
[----:B------:R1:W-:Y:S01]  /*114c0*/  STL.64 [R1+0x9e8], R8 ;  /* 0x0009e80801007387 */ /* 0x0003e20000100a00 */
[----:B------:R-:W-:-:S02]  /*114d0*/  MOV R7, R11 ;  /* 0x0000000b00077202 */ /* 0x000fc40000000f00 */
[-C--:B--2---:R-:W-:Y:S01]  /*114e0*/  LEA R80, P1, R137, R6.reuse, 0x2 ;  /* 0x0000000689507211 */ /* 0x084fe200078210ff */
[----:B------:R2:W-:Y:S01]  /*114f0*/  STL.64 [R1+0xad0], R86 ;  /* 0x000ad05601007387 */ /* 0x0005e20000100a00 */
[----:B------:R-:W-:-:S03]  /*11500*/  LEA R82, P6, R107, R6, 0x2 ;  /* 0x000000066b527211 */ /* 0x000fc600078c10ff */
[----:B------:R2:W-:Y:S01]  /*11510*/  STL.64 [R1+0xb98], R88 ;  /* 0x000b985801007387 */ /* 0x0005e20000100a00 */
[----:B------:R-:W-:Y:S01]  /*11520*/  MOV R11, R17 ;  /* 0x00000011000b7202 */ /* 0x000fe20000000f00 */
[----:B-1----:R-:W-:Y:S01]  /*11530*/  IMAD.MOV.U32 R8, RZ, RZ, R12 ;  /* 0x000000ffff087224 */ /* 0x002fe200078e000c */
[-C--:B------:R-:W-:Y:S01]  /*11540*/  LEA.HI.X.SX32 R79, R136, R15.reuse, 0x2, P2 ;  /* 0x0000000f884f7211 */ /* 0x080fe200010f16ff */
[----:B------:R-:W-:Y:S01]  /*11550*/  IMAD.MOV.U32 R12, RZ, RZ, R20 ;  /* 0x000000ffff0c7224 */ /* 0x000fe200078e0014 */
[-C--:B--2---:R-:W-:Y:S01]  /*11560*/  LEA R86, P4, R105, R6.reuse, 0x2 ;  /* 0x0000000669567211 */ /* 0x084fe200078810ff */
[----:B------:R-:W-:Y:S01]  /*11570*/  IMAD.MOV.U32 R20, RZ, RZ, R90 ;  /* 0x000000ffff147224 */ /* 0x000fe200078e005a */
[-C--:B------:R-:W-:Y:S01]  /*11580*/  LEA R90, P2, R103, R6.reuse, 0x2 ;  /* 0x00000006675a7211 */ /* 0x080fe200078410ff */
[----:B------:R-:W-:Y:S01]  /*11590*/  IMAD.MOV.U32 R17, RZ, RZ, R85 ;  /* 0x000000ffff117224 */ /* 0x000fe200078e0055 */
[----:B------:R-:W-:Y:S02]  /*115a0*/  LEA R88, P3, R104, R6, 0x2 ;  /* 0x0000000668587211 */ /* 0x000fe400078610ff */
[----:B------:R-:W-:-:S02]  /*115b0*/  LEA.HI.X.SX32 R81, R137, R15, 0x2, P1 ;  /* 0x0000000f89517211 */ /* 0x000fc400008f16ff */
[-C--:B------:R-:W-:Y:S02]  /*115c0*/  LEA.HI.X.SX32 R83, R107, R15.reuse, 0x2, P6 ;  /* 0x0000000f6b537211 */ /* 0x080fe400030f16ff */
[----:B------:R-:W-:Y:S02]  /*115d0*/  LEA R100, P1, R2, R6, 0x2 ;  /* 0x0000000602647211 */ /* 0x000fe400078210ff */
[----:B------:R-:W-:Y:S02]  /*115e0*/  LEA.HI.X.SX32 R85, R106, R15, 0x2, P5 ;  /* 0x0000000f6a557211 */ /* 0x000fe400028f16ff */
[----:B------:R-:W-:Y:S02]  /*115f0*/  MOV R9, R13 ;  /* 0x0000000d00097202 */ /* 0x000fe40000000f00 */
[----:B------:R-:W-:Y:S02]  /*11600*/  LEA.HI.X.SX32 R87, R105, R15, 0x2, P4 ;  /* 0x0000000f69577211 */ /* 0x000fe400020f16ff */
[----:B------:R-:W-:-:S02]  /*11610*/  MOV R13, R91 ;  /* 0x0000005b000d7202 */ /* 0x000fc40000000f00 */
[-C--:B------:R-:W-:Y:S01]  /*11620*/  LEA.HI.X.SX32 R89, R104, R15.reuse, 0x2, P3 ;  /* 0x0000000f68597211 */ /* 0x080fe200018f16ff */
[----:B------:R1:W-:Y:S01]  /*11630*/  STL.64 [R1+0x588], R82 ;  /* 0x0005885201007387 */ /* 0x0003e20000100a00 */
[-C--:B------:R-:W-:Y:S02]  /*11640*/  LEA.HI.X.SX32 R91, R103, R15.reuse, 0x2, P2 ;  /* 0x0000000f675b7211 */ /* 0x080fe400010f16ff */
[----:B------:R-:W-:Y:S01]  /*11650*/  LEA.HI.X.SX32 R101, R2, R15, 0x2, P1 ;  /* 0x0000000f02657211 */ /* 0x000fe200008f16ff */
[----:B------:R2:W-:Y:S01]  /*11660*/  STL.64 [R1+0x778], R84 ;  /* 0x0007785401007387 */ /* 0x0005e20000100a00 */
[----:B------:R-:W-:Y:S01]  /*11670*/  IMAD.MOV.U32 R2, RZ, RZ, R11 ;  /* 0x000000ffff027224 */ /* 0x000fe200078e000b */
[----:B------:R-:W-:Y:S01]  /*11680*/  MOV R11, R12 ;  /* 0x0000000c000b7202 */ /* 0x000fe20000000f00 */
[----:B------:R-:W-:Y:S01]  /*11690*/  IMAD.MOV.U32 R12, RZ, RZ, R16 ;  /* 0x000000ffff0c7224 */ /* 0x000fe200078e0010 */
[----:B------:R3:W-:Y:S01]  /*116a0*/  STL.64 [R1+0x8e8], R86 ;  /* 0x0008e85601007387 */ /* 0x0007e20000100a00 */
[----:B------:R-:W-:Y:S01]  /*116b0*/  IMAD.MOV.U32 R16, RZ, RZ, R99 ;  /* 0x000000ffff107224 */ /* 0x000fe200078e0063 */
[----:B-1----:R-:W-:-:S02]  /*116c0*/  LEA R82, P6, R94, R6, 0x2 ;  /* 0x000000065e527211 */ /* 0x002fc400078c10ff */
[----:B------:R1:W-:Y:S01]  /*116d0*/  STL.64 [R1+0x9f0], R88 ;  /* 0x0009f05801007387 */ /* 0x0003e20000100a00 */
[----:B------:R-:W-:Y:S02]  /*116e0*/  MOV R99, R92 ;  /* 0x0000005c00637202 */ /* 0x000fe40000000f00 */
[-C--:B--2---:R-:W-:Y:S01]  /*116f0*/  LEA R84, P5, R102, R6.reuse, 0x2 ;  /* 0x0000000666547211 */ /* 0x084fe200078a10ff */
[----:B------:R2:W-:Y:S01]  /*11700*/  STL.64 [R1+0xad8], R90 ;  /* 0x000ad85a01007387 */ /* 0x0005e20000100a00 */
[----:B---3--:R-:W-:-:S03]  /*11710*/  LEA R86, P4, R150, R6, 0x2 ;  /* 0x0000000696567211 */ /* 0x008fc600078810ff */
[----:B------:R3:W-:Y:S01]  /*11720*/  STL.64 [R1+0xba0], R100 ;  /* 0x000ba06401007387 */ /* 0x0007e20000100a00 */
[-C--:B------:R-:W-:Y:S02]  /*11730*/  LEA R92, P1, R153, R6.reuse, 0x2 ;  /* 0x00000006995c7211 */ /* 0x080fe400078210ff */
[-C--:B-1----:R-:W-:Y:S02]  /*11740*/  LEA R88, P3, R151, R6.reuse, 0x2 ;  /* 0x0000000697587211 */ /* 0x082fe400078610ff */
[----:B------:R-:W-:Y:S02]  /*11750*/  LEA.HI.X.SX32 R83, R94, R15, 0x2, P6 ;  /* 0x0000000f5e537211 */ /* 0x000fe400030f16ff */
[-C--:B--2---:R-:W-:Y:S02]  /*11760*/  LEA R90, P2, R152, R6.reuse, 0x2 ;  /* 0x00000006985a7211 */ /* 0x084fe400078410ff */
[----:B------:R-:W-:Y:S02]  /*11770*/  LEA R94, P6, R154, R6, 0x2 ;  /* 0x000000069a5e7211 */ /* 0x000fe400078c10ff */
[----:B---3--:R-:W-:Y:S01]  /*11780*/  MOV R101, R7 ;  /* 0x0000000700657202 */ /* 0x008fe20000000f00 */
[----:B------:R-:W-:Y:S01]  /*11790*/  IMAD.MOV.U32 R100, RZ, RZ, R8 ;  /* 0x000000ffff647224 */ /* 0x000fe200078e0008 */
[-C--:B------:R-:W-:Y:S01]  /*117a0*/  LEA.HI.X.SX32 R85, R102, R15.reuse, 0x2, P5 ;  /* 0x0000000f66557211 */ /* 0x080fe200028f16ff */
[----:B------:R-:W-:Y:S01]  /*117b0*/  IMAD.MOV.U32 R7, RZ, RZ, R13 ;  /* 0x000000ffff077224 */ /* 0x000fe200078e000d */
[----:B------:R-:W-:-:S02]  /*117c0*/  LEA.HI.X.SX32 R87, R150, R15, 0x2, P4 ;  /* 0x0000000f96577211 */ /* 0x000fc400020f16ff */
[----:B------:R-:W-:Y:S02]  /*117d0*/  MOV R8, R10 ;  /* 0x0000000a00087202 */ /* 0x000fe40000000f00 */
[----:B------:R-:W-:Y:S02]  /*117e0*/  MOV R13, R17 ;  /* 0x00000011000d7202 */ /* 0x000fe40000000f00 */
[----:B------:R-:W-:Y:S02]  /*117f0*/  LEA R102, P5, R155, R6, 0x2 ;  /* 0x000000069b667211 */ /* 0x000fe400078a10ff */
[----:B------:R-:W-:Y:S02]  /*11800*/  LEA.HI.X.SX32 R89, R151, R15, 0x2, P3 ;  /* 0x0000000f97597211 */ /* 0x000fe400018f16ff */
[----:B------:R-:W-:Y:S01]  /*11810*/  MOV R10, R20 ;  /* 0x00000014000a7202 */ /* 0x000fe20000000f00 */
[----:B------:R-:W-:Y:S01]  /*11820*/  IMAD.MOV.U32 R20, RZ, RZ, R95 ;  /* 0x000000ffff147224 */ /* 0x000fe200078e005f */
[----:B------:R-:W-:-:S02]  /*11830*/  MOV R17, R93 ;  /* 0x0000005d00117202 */ /* 0x000fc40000000f00 */
[-C--:B------:R-:W-:Y:S02]  /*11840*/  LEA.HI.X.SX32 R91, R152, R15.reuse, 0x2, P2 ;  /* 0x0000000f985b7211 */ /* 0x080fe400010f16ff */
[-C--:B------:R-:W-:Y:S01]  /*11850*/  LEA.HI.X.SX32 R93, R153, R15.reuse, 0x2, P1 ;  /* 0x0000000f995d7211 */ /* 0x080fe200008f16ff */
[----:B------:R1:W-:Y:S01]  /*11860*/  STL.64 [R1+0x598], R86 ;  /* 0x0005985601007387 */ /* 0x0003e20000100a00 */
[-C--:B------:R-:W-:Y:S02]  /*11870*/  LEA.HI.X.SX32 R95, R154, R15.reuse, 0x2, P6 ;  /* 0x0000000f9a5f7211 */ /* 0x080fe400030f16ff */
[----:B------:R-:W-:Y:S01]  /*11880*/  LEA.HI.X.SX32 R103, R155, R15, 0x2, P5 ;  /* 0x0000000f9b677211 */ /* 0x000fe200028f16ff */
[----:B------:R2:W-:Y:S01]  /*11890*/  STL.64 [R1+0x780], R88 ;  /* 0x0007805801007387 */ /* 0x0005e20000100a00 */
[----:B------:R-:W-:-:S03]  /*118a0*/  MOV R105, R100 ;  /* 0x0000006400697202 */ /* 0x000fc60000000f00 */
[----:B------:R3:W-:Y:S01]  /*118b0*/  STL.64 [R1+0x8f0], R90 ;  /* 0x0008f05a01007387 */ /* 0x0007e20000100a00 */
[----:B------:R-:W-:-:S03]  /*118c0*/  MOV R100, R16 ;  /* 0x0000001000647202 */ /* 0x000fc60000000f00 */
[----:B------:R4:W-:Y:S01]  /*118d0*/  STL.64 [R1+0x9f8], R92 ;  /* 0x0009f85c01007387 */ /* 0x0009e20000100a00 */
[----:B-1----:R-:W-:-:S03]  /*118e0*/  LEA R86, P4, R156, R6, 0x2 ;  /* 0x000000069c567211 */ /* 0x002fc600078810ff */
[----:B------:R1:W-:Y:S01]  /*118f0*/  STL.64 [R1+0xae0], R94 ;  /* 0x000ae05e01007387 */ /* 0x0003e20000100a00 */
[-C--:B--2---:R-:W-:Y:S01]  /*11900*/  LEA R88, P3, R157, R6.reuse, 0x2 ;  /* 0x000000069d587211 */ /* 0x084fe200078610ff */
[----:B------:R-:W-:Y:S01]  /*11910*/  IMAD.MOV.U32 R16, RZ, RZ, R96 ;  /* 0x000000ffff107224 */ /* 0x000fe200078e0060 */
[-C--:B---3--:R-:W-:Y:S01]  /*11920*/  LEA R90, P2, R158, R6.reuse, 0x2 ;  /* 0x000000069e5a7211 */ /* 0x088fe200078410ff */
[----:B------:R2:W-:Y:S01]  /*11930*/  STL.64 [R1+0xba8], R102 ;  /* 0x000ba86601007387 */ /* 0x0005e20000100a00 */
[-C--:B------:R-:W-:Y:S02]  /*11940*/  LEA R96, P5, R161, R6.reuse, 0x2 ;  /* 0x00000006a1607211 */ /* 0x080fe400078a10ff */
[-C--:B----4-:R-:W-:Y:S02]  /*11950*/  LEA R92, P1, R159, R6.reuse, 0x2 ;  /* 0x000000069f5c7211 */ /* 0x090fe400078210ff */
[-C--:B------:R-:W-:Y:S02]  /*11960*/  LEA.HI.X.SX32 R87, R156, R15.reuse, 0x2, P4 ;  /* 0x0000000f9c577211 */ /* 0x080fe400020f16ff */
[----:B-1----:R-:W-:Y:S01]  /*11970*/  LEA R94, P6, R160, R6, 0x2 ;  /* 0x00000006a05e7211 */ /* 0x002fe200078c10ff */
[----:B------:R-:W-:Y:S01]  /*11980*/  IMAD.MOV.U32 R104, RZ, RZ, R101 ;  /* 0x000000ffff687224 */ /* 0x000fe200078e0065 */
[----:B------:R-:W-:Y:S01]  /*11990*/  LEA.HI.X.SX32 R89, R157, R15, 0x2, P3 ;  /* 0x0000000f9d597211 */ /* 0x000fe200018f16ff */
[----:B--2---:R-:W-:Y:S01]  /*119a0*/  IMAD.MOV.U32 R103, RZ, RZ, R2 ;  /* 0x000000ffff677224 */ /* 0x004fe200078e0002 */
[----:B------:R-:W-:-:S02]  /*119b0*/  MOV R2, R20 ;  /* 0x0000001400027202 */ /* 0x000fc40000000f00 */
[----:B------:R-:W-:Y:S02]  /*119c0*/  MOV R20, R98 ;  /* 0x0000006200147202 */ /* 0x000fe40000000f00 */
[----:B------:R-:W-:Y:S01]  /*119d0*/  MOV R102, R7 ;  /* 0x0000000700667202 */ /* 0x000fe20000000f00 */
[----:B------:R-:W-:Y:S01]  /*119e0*/  IMAD.MOV.U32 R7, RZ, RZ, R17 ;  /* 0x000000ffff077224 */ /* 0x000fe200078e0011 */
[-C--:B------:R-:W-:Y:S02]  /*119f0*/  LEA R98, P4, R162, R6.reuse, 0x2 ;  /* 0x00000006a2627211 */ /* 0x080fe400078810ff */
[-C--:B------:R-:W-:Y:S01]  /*11a00*/  LEA.HI.X.SX32 R91, R158, R15.reuse, 0x2, P2 ;  /* 0x0000000f9e5b7211 */ /* 0x080fe200010f16ff */
[----:B------:R-:W-:Y:S01]  /*11a10*/  IMAD.MOV.U32 R101, RZ, RZ, R10 ;  /* 0x000000ffff657224 */ /* 0x000fe200078e000a */
[----:B------:R-:W-:Y:S02]  /*11a20*/  LEA R106, P3, R163, R6, 0x2 ;  /* 0x00000006a36a7211 */ /* 0x000fe400078610ff */
[----:B------:R-:W-:Y:S01]  /*11a30*/  LEA.HI.X.SX32 R93, R159, R15, 0x2, P1 ;  /* 0x0000000f9f5d7211 */ /* 0x000fe200008f16ff */
[----:B------:R-:W-:Y:S01]  /*11a40*/  IMAD.MOV.U32 R10, RZ, RZ, R99 ;  /* 0x000000ffff0a7224 */ /* 0x000fe200078e0063 */
[----:B------:R-:W-:-:S02]  /*11a50*/  MOV R17, R97 ;  /* 0x0000006100117202 */ /* 0x000fc40000000f00 */
[-C--:B------:R-:W-:Y:S02]  /*11a60*/  LEA.HI.X.SX32 R95, R160, R15.reuse, 0x2, P6 ;  /* 0x0000000fa05f7211 */ /* 0x080fe400030f16ff */
[-C--:B------:R-:W-:Y:S01]  /*11a70*/  LEA.HI.X.SX32 R97, R161, R15.reuse, 0x2, P5 ;  /* 0x0000000fa1617211 */ /* 0x080fe200028f16ff */
[----:B------:R1:W-:Y:S01]  /*11a80*/  STL.64 [R1+0x5b8], R90 ;  /* 0x0005b85a01007387 */ /* 0x0003e20000100a00 */
[-C--:B------:R-:W-:Y:S02]  /*11a90*/  LEA.HI.X.SX32 R99, R162, R15.reuse, 0x2, P4 ;  /* 0x0000000fa2637211 */ /* 0x080fe400020f16ff */
[----:B------:R-:W-:Y:S01]  /*11aa0*/  LEA.HI.X.SX32 R107, R163, R15, 0x2, P3 ;  /* 0x0000000fa36b7211 */ /* 0x000fe200018f16ff */
[----:B------:R2:W-:Y:S04]  /*11ab0*/  STL.64 [R1+0x790], R92 ;  /* 0x0007905c01007387 */ /* 0x0005e80000100a00 */
[----:B------:R3:W-:Y:S01]  /*11ac0*/  STL.64 [R1+0x900], R94 ;  /* 0x0009005e01007387 */ /* 0x0007e20000100a00 */
[----:B-1----:R-:W-:-:S03]  /*11ad0*/  LEA R90, P2, R164, R6, 0x2 ;  /* 0x00000006a45a7211 */ /* 0x002fc600078410ff */
[----:B------:R1:W-:Y:S01]  /*11ae0*/  STL.64 [R1+0xa00], R96 ;  /* 0x000a006001007387 */ /* 0x0003e20000100a00 */
[----:B--2---:R-:W-:-:S03]  /*11af0*/  LEA R92, P1, R165, R6, 0x2 ;  /* 0x00000006a55c7211 */ /* 0x004fc600078210ff */
[----:B------:R2:W-:Y:S01]  /*11b00*/  STL.64 [R1+0xae8], R98 ;  /* 0x000ae86201007387 */ /* 0x0005e20000100a00 */
[----:B---3--:R-:W-:-:S03]  /*11b10*/  LEA R94, P6, R166, R6, 0x2 ;  /* 0x00000006a65e7211 */ /* 0x008fc600078c10ff */
[----:B------:R3:W-:Y:S01]  /*11b20*/  STL.64 [R1+0xbb0], R106 ;  /* 0x000bb06a01007387 */ /* 0x0007e20000100a00 */
[----:B------:R-:W-:Y:S02]  /*11b30*/  MOV R108, R102 ;  /* 0x00000066006c7202 */ /* 0x000fe40000000f00 */
[-C--:B-1----:R-:W-:Y:S02]  /*11b40*/  LEA R96, P5, R167, R6.reuse, 0x2 ;  /* 0x00000006a7607211 */ /* 0x082fe400078a10ff */
[----:B------:R-:W-:Y:S02]  /*11b50*/  LEA.HI.X.SX32 R91, R164, R15, 0x2, P2 ;  /* 0x0000000fa45b7211 */ /* 0x000fe400010f16ff */
[-C--:B--2---:R-:W-:Y:S02]  /*11b60*/  LEA R98, P4, R168, R6.reuse, 0x2 ;  /* 0x00000006a8627211 */ /* 0x084fe400078810ff */
[----:B------:R-:W-:Y:S02]  /*11b70*/  LEA R102, P2, R170, R6, 0x2 ;  /* 0x00000006aa667211 */ /* 0x000fe400078410ff */
[----:B---3--:R-:W-:-:S02]  /*11b80*/  MOV R106, R100 ;  /* 0x00000064006a7202 */ /* 0x008fc40000000f00 */
[-C--:B------:R-:W-:Y:S02]  /*11b90*/  LEA R100, P3, R169, R6.reuse, 0x2 ;  /* 0x00000006a9647211 */ /* 0x080fe400078610ff */
[-C--:B------:R-:W-:Y:S02]  /*11ba0*/  LEA.HI.X.SX32 R93, R165, R15.reuse, 0x2, P1 ;  /* 0x0000000fa55d7211 */ /* 0x080fe400008f16ff */
[-C--:B------:R-:W-:Y:S01]  /*11bb0*/  LEA.HI.X.SX32 R95, R166, R15.reuse, 0x2, P6 ;  /* 0x0000000fa65f7211 */ /* 0x080fe200030f16ff */
[----:B------:R-:W-:Y:S01]  /*11bc0*/  IMAD.MOV.U32 R107, RZ, RZ, R101 ;  /* 0x000000ffff6b7224 */ /* 0x000fe200078e0065 */
[----:B------:R-:W-:Y:S02]  /*11bd0*/  LEA R110, P1, R171, R6, 0x2 ;  /* 0x00000006ab6e7211 */ /* 0x000fe400078210ff */
[-C--:B------:R-:W-:Y:S01]  /*11be0*/  LEA.HI.X.SX32 R97, R167, R15.reuse, 0x2, P5 ;  /* 0x0000000fa7617211 */ /* 0x080fe200028f16ff */
[----:B------:R-:W-:Y:S01]  /*11bf0*/  IMAD.MOV.U32 R109, RZ, RZ, R103 ;  /* 0x000000ffff6d7224 */ /* 0x000fe200078e0067 */
[----:B------:R-:W-:-:S02]  /*11c00*/  LEA.HI.X.SX32 R99, R168, R15, 0x2, P4 ;  /* 0x0000000fa8637211 */ /* 0x000fc400020f16ff */
[-C--:B------:R-:W-:Y:S01]  /*11c10*/  LEA.HI.X.SX32 R101, R169, R15.reuse, 0x2, P3 ;  /* 0x0000000fa9657211 */ /* 0x080fe200018f16ff */
[----:B------:R1:W-:Y:S01]  /*11c20*/  STL.64 [R1+0x5c8], R94 ;  /* 0x0005c85e01007387 */ /* 0x0003e20000100a00 */
[-C--:B------:R-:W-:Y:S02]  /*11c30*/  LEA.HI.X.SX32 R103, R170, R15.reuse, 0x2, P2 ;  /* 0x0000000faa677211 */ /* 0x080fe400010f16ff */
[----:B------:R-:W-:Y:S01]  /*11c40*/  LEA.HI.X.SX32 R111, R171, R15, 0x2, P1 ;  /* 0x0000000fab6f7211 */ /* 0x000fe200008f16ff */
[----:B------:R2:W-:Y:S01]  /*11c50*/  STL.64 [R1+0x798], R96 ;  /* 0x0007986001007387 */ /* 0x0005e20000100a00 */
[----:B------:R-:W-:-:S03]  /*11c60*/  MOV R113, R108 ;  /* 0x0000006c00717202 */ /* 0x000fc60000000f00 */
[----:B------:R3:W-:Y:S01]  /*11c70*/  STL.64 [R1+0x908], R98 ;  /* 0x0009086201007387 */ /* 0x0007e20000100a00 */
[----:B------:R-:W-:Y:S02]  /*11c80*/  MOV R108, R104 ;  /* 0x00000068006c7202 */ /* 0x000fe40000000f00 */
[-C--:B-1----:R-:W-:Y:S01]  /*11c90*/  LEA R94, P6, R172, R6.reuse, 0x2 ;  /* 0x00000006ac5e7211 */ /* 0x082fe200078c10ff */
[----:B------:R1:W-:Y:S01]  /*11ca0*/  STL.64 [R1+0xa08], R100 ;  /* 0x000a086401007387 */ /* 0x0003e20000100a00 */
[----:B--2---:R-:W-:-:S03]  /*11cb0*/  LEA R96, P5, R173, R6, 0x2 ;  /* 0x00000006ad607211 */ /* 0x004fc600078a10ff */
[----:B------:R2:W-:Y:S01]  /*11cc0*/  STL.64 [R1+0xaf0], R102 ;  /* 0x000af06601007387 */ /* 0x0005e20000100a00 */
[----:B---3--:R-:W-:-:S03]  /*11cd0*/  LEA R98, P4, R174, R6, 0x2 ;  /* 0x00000006ae627211 */ /* 0x008fc600078810ff */
[----:B------:R3:W-:Y:S01]  /*11ce0*/  STL.64 [R1+0xbb8], R110 ;  /* 0x000bb86e01007387 */ /* 0x0007e20000100a00 */
[-C--:B------:R-:W-:Y:S02]  /*11cf0*/  LEA R104, P1, R177, R6.reuse, 0x2 ;  /* 0x00000006b1687211 */ /* 0x080fe400078210ff */
[-C--:B-1----:R-:W-:Y:S02]  /*11d00*/  LEA R100, P3, R175, R6.reuse, 0x2 ;  /* 0x00000006af647211 */ /* 0x082fe400078610ff */
[-C--:B------:R-:W-:Y:S02]  /*11d10*/  LEA.HI.X.SX32 R95, R172, R15.reuse, 0x2, P6 ;  /* 0x0000000fac5f7211 */ /* 0x080fe400030f16ff */
[----:B--2---:R-:W-:Y:S01]  /*11d20*/  LEA R102, P2, R176, R6, 0x2 ;  /* 0x00000006b0667211 */ /* 0x004fe200078410ff */
[----:B------:R-:W-:Y:S01]  /*11d30*/  IMAD.MOV.U32 R112, RZ, RZ, R109 ;  /* 0x000000ffff707224 */ /* 0x000fe200078e006d */
[----:B------:R-:W-:Y:S02]  /*11d40*/  LEA.HI.X.SX32 R97, R173, R15, 0x2, P5 ;  /* 0x0000000fad617211 */ /* 0x000fe400028f16ff */
[----:B---3--:R-:W-:-:S02]  /*11d50*/  MOV R110, R106 ;  /* 0x0000006a006e7202 */ /* 0x008fc40000000f00 */
[-C--:B------:R-:W-:Y:S02]  /*11d60*/  LEA R106, P6, R178, R6.reuse, 0x2 ;  /* 0x00000006b26a7211 */ /* 0x080fe400078c10ff */
[-C--:B------:R-:W-:Y:S01]  /*11d70*/  LEA.HI.X.SX32 R99, R174, R15.reuse, 0x2, P4 ;  /* 0x0000000fae637211 */ /* 0x080fe200020f16ff */
[----:B------:R-:W-:Y:S01]  /*11d80*/  IMAD.MOV.U32 R109, RZ, RZ, R105 ;  /* 0x000000ffff6d7224 */ /* 0x000fe200078e0069 */
[----:B------:R-:W-:Y:S02]  /*11d90*/  LEA R114, P5, R179, R6, 0x2 ;  /* 0x00000006b3727211 */ /* 0x000fe400078a10ff */
[-C--:B------:R-:W-:Y:S01]  /*11da0*/  LEA.HI.X.SX32 R101, R175, R15.reuse, 0x2, P3 ;  /* 0x0000000faf657211 */ /* 0x080fe200018f16ff */
[----:B------:R-:W-:Y:S01]  /*11db0*/  IMAD.MOV.U32 R111, RZ, RZ, R107 ;  /* 0x000000ffff6f7224 */ /* 0x000fe200078e006b */
[-C--:B------:R-:W-:Y:S02]  /*11dc0*/  LEA.HI.X.SX32 R103, R176, R15.reuse, 0x2, P2 ;  /* 0x0000000fb0677211 */ /* 0x080fe400010f16ff */
[-C--:B------:R-:W-:Y:S01]  /*11dd0*/  LEA.HI.X.SX32 R105, R177, R15.reuse, 0x2, P1 ;  /* 0x0000000fb1697211 */ /* 0x080fe200008f16ff */
[----:B------:R1:W-:Y:S01]  /*11de0*/  STL.64 [R1+0x5e8], R98 ;  /* 0x0005e86201007387 */ /* 0x0003e20000100a00 */
[----:B------:R-:W-:-:S02]  /*11df0*/  LEA.HI.X.SX32 R107, R178, R15, 0x2, P6 ;  /* 0x0000000fb26b7211 */ /* 0x000fc400030f16ff */
[----:B------:R-:W-:Y:S01]  /*11e00*/  LEA.HI.X.SX32 R115, R179, R15, 0x2, P5 ;  /* 0x0000000fb3737211 */ /* 0x000fe200028f16ff */
[----:B------:R2:W-:Y:S01]  /*11e10*/  STL.64 [R1+0x7a8], R100 ;  /* 0x0007a86401007387 */ /* 0x0005e20000100a00 */
[----:B------:R-:W-:-:S03]  /*11e20*/  IMAD.MOV.U32 R116, RZ, RZ, R113 ;  /* 0x000000ffff747224 */ /* 0x000fc600078e0071 */
[----:B------:R3:W-:Y:S01]  /*11e30*/  STL.64 [R1+0x910], R102 ;  /* 0x0009106601007387 */ /* 0x0007e20000100a00 */
[----:B------:R-:W-:Y:S01]  /*11e40*/  IMAD.MOV.U32 R113, RZ, RZ, R108 ;  /* 0x000000ffff717224 */ /* 0x000fe200078e006c */
[-C--:B-1----:R-:W-:Y:S02]  /*11e50*/  LEA R98, P4, R180, R6.reuse, 0x2 ;  /* 0x00000006b4627211 */ /* 0x082fe400078810ff */
        /* <DEDUP_REMOVED lines=8> */
[-C--:B--2---:R-:W-:Y:S02]  /*11ee0*/  LEA R106, P6, R184, R6.reuse, 0x2 ;  /* 0x00000006b86a7211 */ /* 0x084fe400078c10ff */
[----:B------:R-:W-:Y:S01]  /*11ef0*/  LEA.HI.X.SX32 R101, R181, R15, 0x2, P3 ;  /* 0x0000000fb5657211 */ /* 0x000fe200018f16ff */
[----:B---3--:R-:W-:Y:S01]  /*11f00*/  IMAD.MOV.U32 R115, RZ, RZ, R110 ;  /* 0x000000ffff737224 */ /* 0x008fe200078e006e */
[----:B------:R-:W-:-:S02]  /*11f10*/  LEA R110, P4, R186, R6, 0x2 ;  /* 0x00000006ba6e7211 */ /* 0x000fc400078810ff */
        /* <DEDUP_REMOVED lines=18> */
[----:B------:R-:W-:Y:S01]  /*12040*/  IMAD.MOV.U32 R121, RZ, RZ, R114 ;  /* 0x000000ffff797224 */ /* 0x000fe200078e0072 */
[-C--:B------:R-:W-:Y:S02]  /*12050*/  LEA.HI.X.SX32 R103, R188, R15.reuse, 0x2, P2 ;  /* 0x0000000fbc677211 */ /* 0x080fe400010f16ff */
[-C--:B-1----:R-:W-:Y:S02]  /*12060*/  LEA R108, P5, R191, R6.reuse, 0x2 ;  /* 0x00000006bf6c7211 */ /* 0x082fe400078a10ff */
[-C--:B------:R-:W-:Y:S02]  /*12070*/  LEA R114, P2, R194, R6.reuse, 0x2 ;  /* 0x00000006c2727211 */ /* 0x080fe400078410ff */
        /* <DEDUP_REMOVED lines=27> */
[----:B--2---:R-:W-:Y:S02]  /*12230*/  LEA R114, P2, R200, R6, 0x2 ;  /* 0x00000006c8727211 */ /* 0x004fe400078410ff */
        /* <DEDUP_REMOVED lines=41> */
[----:B------:R2:W-:Y:S04]  /*124d0*/  STL.64 [R1+0x7d8], R116 ;  /* 0x0007d87401007387 */ /* 0x0005e80000100a00 */
[----:B------:R3:W-:Y:S04]  /*124e0*/  STL.64 [R1+0x930], R118 ;  /* 0x0009307601007387 */ /* 0x0007e80000100a00 */
[----:B------:R4:W-:Y:S01]  /*124f0*/  STL.64 [R1+0xa30], R120 ;  /* 0x000a307801007387 */ /* 0x0009e20000100a00 */
[----:B-1----:R-:W-:-:S03]  /*12500*/  LEA R114, P2, R212, R6, 0x2 ;  /* 0x00000006d4727211 */ /* 0x002fc600078410ff */
[----:B------:R1:W-:Y:S01]  /*12510*/  STL.64 [R1+0xb18], R122 ;  /* 0x000b187a01007387 */ /* 0x0003e20000100a00 */
[-C--:B--2---:R-:W-:Y:S02]  /*12520*/  LEA R116, P1, R213, R6.reuse, 0x2 ;  /* 0x00000006d5747211 */ /* 0x084fe400078210ff */
[----:B---3--:R-:W-:Y:S01]  /*12530*/  LEA R118, P6, R214, R6, 0x2 ;  /* 0x00000006d6767211 */ /* 0x008fe200078c10ff */
[----:B------:R2:W-:Y:S01]  /*12540*/  STL.64 [R1+0xbe0], R130 ;  /* 0x000be08201007387 */ /* 0x0005e20000100a00 */
[----:B------:R-:W-:Y:S02]  /*12550*/  MOV R132, R126 ;  /* 0x0000007e00847202 */ /* 0x000fe40000000f00 */
[-C--:B----4-:R-:W-:Y:S02]  /*12560*/  LEA R120, P5, R215, R6.reuse, 0x2 ;  /* 0x00000006d7787211 */ /* 0x090fe400078a10ff */
[----:B------:R-:W-:Y:S02]  /*12570*/  LEA.HI.X.SX32 R115, R212, R15, 0x2, P2 ;  /* 0x0000000fd4737211 */ /* 0x000fe400010f16ff */
[----:B-1----:R-:W-:-:S02]  /*12580*/  LEA R122, P4, R216, R6, 0x2 ;  /* 0x00000006d87a7211 */ /* 0x002fc400078810ff */
[----:B------:R-:W-:Y:S02]  /*12590*/  LEA R126, P2, R218, R6, 0x2 ;  /* 0x00000006da7e7211 */ /* 0x000fe400078410ff */
[----:B--2---:R-:W-:Y:S02]  /*125a0*/  MOV R130, R128 ;  /* 0x0000008000827202 */ /* 0x004fe40000000f00 */
[----:B------:R-:W-:Y:S02]  /*125b0*/  MOV R128, R124 ;  /* 0x0000007c00807202 */ /* 0x000fe40000000f00 */
[-C--:B------:R-:W-:Y:S01]  /*125c0*/  LEA R124, P3, R217, R6.reuse, 0x2 ;  /* 0x00000006d97c7211 */ /* 0x080fe200078610ff */
[----:B------:R-:W-:Y:S01]  /*125d0*/  IMAD.MOV.U32 R131, RZ, RZ, R129 ;  /* 0x000000ffff837224 */ /* 0x000fe200078e0081 */
[-C--:B------:R-:W-:Y:S02]  /*125e0*/  LEA.HI.X.SX32 R117, R213, R15.reuse, 0x2, P1 ;  /* 0x0000000fd5757211 */ /* 0x080fe400008f16ff */
[----:B------:R-:W-:Y:S01]  /*125f0*/  LEA.HI.X.SX32 R119, R214, R15, 0x2, P6 ;  /* 0x0000000fd6777211 */ /* 0x000fe200030f16ff */
[----:B------:R-:W-:Y:S01]  /*12600*/  IMAD.MOV.U32 R129, RZ, RZ, R125 ;  /* 0x000000ffff817224 */ /* 0x000fe200078e007d */
[----:B------:R-:W-:-:S02]  /*12610*/  LEA R134, P1, R219, R6, 0x2 ;  /* 0x00000006db867211 */ /* 0x000fc400078210ff */
[-C--:B------:R-:W-:Y:S01]  /*12620*/  LEA.HI.X.SX32 R121, R215, R15.reuse, 0x2, P5 ;  /* 0x0000000fd7797211 */ /* 0x080fe200028f16ff */
[----:B------:R-:W-:Y:S01]  /*12630*/  IMAD.MOV.U32 R133, RZ, RZ, R127 ;  /* 0x000000ffff857224 */ /* 0x000fe200078e007f */
[-C--:B------:R-:W-:Y:S02]  /*12640*/  LEA.HI.X.SX32 R123, R216, R15.reuse, 0x2, P4 ;  /* 0x0000000fd87b7211 */ /* 0x080fe400020f16ff */
[-C--:B------:R-:W-:Y:S01]  /*12650*/  LEA.HI.X.SX32 R125, R217, R15.reuse, 0x2, P3 ;  /* 0x0000000fd97d7211 */ /* 0x080fe200018f16ff */
[----:B------:R1:W-:Y:S01]  /*12660*/  STL.64 [R1+0x658], R118 ;  /* 0x0006587601007387 */ /* 0x0003e20000100a00 */
[-C--:B------:R-:W-:Y:S02]  /*12670*/  LEA.HI.X.SX32 R127, R218, R15.reuse, 0x2, P2 ;  /* 0x0000000fda7f7211 */ /* 0x080fe400010f16ff */
[----:B------:R-:W-:Y:S01]  /*12680*/  LEA.HI.X.SX32 R135, R219, R15, 0x2, P1 ;  /* 0x0000000fdb877211 */ /* 0x000fe200008f16ff */
[----:B------:R-:W-:Y:S04]  /*12690*/  STL.64 [R1+0x7e0], R120 ;  /* 0x0007e07801007387 */ /* 0x000fe80000100a00 */
[----:B------:R2:W-:Y:S01]  /*126a0*/  STL.64 [R1+0x938], R122 ;  /* 0x0009387a01007387 */ /* 0x0005e20000100a00 */
[----:B-1----:R-:W-:-:S03]  /*126b0*/  LEA R118, P6, R220, R6, 0x2 ;  /* 0x00000006dc767211 */ /* 0x002fc600078c10ff */
[----:B------:R1:W-:Y:S01]  /*126c0*/  STL.64 [R1+0xa38], R124 ;  /* 0x000a387c01007387 */ /* 0x0003e20000100a00 */
[----:B------:R-:W-:-:S03]  /*126d0*/  MOV R137, R132 ;  /* 0x0000008400897202 */ /* 0x000fc60000000f00 */
[----:B------:R3:W-:Y:S01]  /*126e0*/  STL.64 [R1+0xb20], R126 ;  /* 0x000b207e01007387 */ /* 0x0007e20000100a00 */
[----:B--2---:R-:W-:-:S03]  /*126f0*/  LEA R122, P4, R222, R6, 0x2 ;  /* 0x00000006de7a7211 */ /* 0x004fc600078810ff */
[----:B------:R2:W-:Y:S01]  /*12700*/  STL.64 [R1+0xbe8], R134 ;  /* 0x000be88601007387 */ /* 0x0005e20000100a00 */
[----:B------:R-:W-:Y:S02]  /*12710*/  LEA.HI.X.SX32 R119, R220, R15, 0x2, P6 ;  /* 0x0000000fdc777211 */ /* 0x000fe400030f16ff */
[-C--:B-1----:R-:W-:Y:S02]  /*12720*/  LEA R124, P3, R223, R6.reuse, 0x2 ;  /* 0x00000006df7c7211 */ /* 0x082fe400078610ff */
[-C--:B------:R-:W-:Y:S02]  /*12730*/  LEA R120, P5, R221, R6.reuse, 0x2 ;  /* 0x00000006dd787211 */ /* 0x080fe400078a10ff */
[-C--:B---3--:R-:W-:Y:S02]  /*12740*/  LEA R126, P2, R224, R6.reuse, 0x2 ;  /* 0x00000006e07e7211 */ /* 0x088fe400078410ff */
[----:B------:R-:W-:Y:S02]  /*12750*/  LEA R132, P6, R226, R6, 0x2 ;  /* 0x00000006e2847211 */ /* 0x000fe400078c10ff */
[----:B--2---:R-:W-:-:S02]  /*12760*/  MOV R135, R128 ;  /* 0x0000008000877202 */ /* 0x004fc40000000f00 */
[----:B------:R-:W-:Y:S02]  /*12770*/  LEA R128, P1, R225, R6, 0x2 ;  /* 0x00000006e1807211 */ /* 0x000fe400078210ff */
[-C--:B------:R-:W-:Y:S01]  /*12780*/  LEA.HI.X.SX32 R123, R222, R15.reuse, 0x2, P4 ;  /* 0x0000000fde7b7211 */ /* 0x080fe200020f16ff */
[----:B------:R-:W-:Y:S01]  /*12790*/  IMAD.MOV.U32 R136, RZ, RZ, R129 ;  /* 0x000000ffff887224 */ /* 0x000fe200078e0081 */
        /* <DEDUP_REMOVED lines=8> */
[----:B------:R-:W-:-:S03]  /*12820*/  LEA R150, P5, R227, R6, 0x2 ;  /* 0x00000006e3967211 */ /* 0x000fc600078a10ff */
[----:B------:R3:W-:Y:S01]  /*12830*/  STL.64 [R1+0x940], R126 ;  /* 0x0009407e01007387 */ /* 0x0007e20000100a00 */
[----:B------:R-:W-:-:S03]  /*12840*/  LEA.HI.X.SX32 R151, R227, R15, 0x2, P5 ;  /* 0x0000000fe3977211 */ /* 0x000fc600028f16ff */
[----:B------:R4:W-:Y:S01]  /*12850*/  STL.64 [R1+0xa40], R128 ;  /* 0x000a408001007387 */ /* 0x0009e20000100a00 */
[----:B-1----:R-:W-:-:S03]  /*12860*/  LEA R122, P4, R228, R6, 0x2 ;  /* 0x00000006e47a7211 */ /* 0x002fc600078810ff */
[----:B------:R1:W-:Y:S01]  /*12870*/  STL.64 [R1+0xb28], R132 ;  /* 0x000b288401007387 */ /* 0x0003e20000100a00 */
[-C--:B--2---:R-:W-:Y:S02]  /*12880*/  LEA R124, P3, R229, R6.reuse, 0x2 ;  /* 0x00000006e57c7211 */ /* 0x084fe400078610ff */
[-C--:B---3--:R-:W-:Y:S02]  /*12890*/  LEA R126, P2, R230, R6.reuse, 0x2 ;  /* 0x00000006e67e7211 */ /* 0x088fe400078410ff */
[-C--:B------:R-:W-:Y:S02]  /*128a0*/  LEA R154, P5, R233, R6.reuse, 0x2 ;  /* 0x00000006e99a7211 */ /* 0x080fe400078a10ff */
[----:B----4-:R-:W-:Y:S02]  /*128b0*/  LEA R128, P1, R231, R6, 0x2 ;  /* 0x00000006e7807211 */ /* 0x010fe400078210ff */
[----:B-1----:R-:W-:Y:S02]  /*128c0*/  MOV R132, R130 ;  /* 0x0000008200847202 */ /* 0x002fe40000000f00 */
[----:B------:R-:W-:Y:S01]  /*128d0*/  LEA R130, P6, R232, R6, 0x2 ;  /* 0x00000006e8827211 */ /* 0x000fe200078c10ff */
[----:B------:R-:W-:Y:S01]  /*128e0*/  IMAD.MOV.U32 R133, RZ, RZ, R131 ;  /* 0x000000ffff857224 */ /* 0x000fe200078e0083 */
[-C--:B------:R-:W-:Y:S01]  /*128f0*/  LEA.HI.X.SX32 R127, R230, R15.reuse, 0x2, P2 ;  /* 0x0000000fe67f7211 */ /* 0x080fe200010f16ff */
[----:B------:R1:W-:Y:S01]  /*12900*/  STL.64 [R1+0xbf0], R150 ;  /* 0x000bf09601007387 */ /* 0x0003e20000100a00 */
[----:B------:R-:W-:-:S02]  /*12910*/  LEA.HI.X.SX32 R123, R228, R15, 0x2, P4 ;  /* 0x0000000fe47b7211 */ /* 0x000fc400020f16ff */
[-C--:B------:R-:W-:Y:S02]  /*12920*/  LEA.HI.X.SX32 R129, R231, R15.reuse, 0x2, P1 ;  /* 0x0000000fe7817211 */ /* 0x080fe400008f16ff */
[----:B------:R-:W-:Y:S02]  /*12930*/  LEA R156, P4, R234, R6, 0x2 ;  /* 0x00000006ea9c7211 */ /* 0x000fe400078810ff */
[-C--:B------:R-:W-:Y:S02]  /*12940*/  LEA.HI.X.SX32 R125, R229, R15.reuse, 0x2, P3 ;  /* 0x0000000fe57d7211 */ /* 0x080fe400018f16ff */
[-C--:B------:R-:W-:Y:S02]  /*12950*/  LEA.HI.X.SX32 R131, R232, R15.reuse, 0x2, P6 ;  /* 0x0000000fe8837211 */ /* 0x080fe400030f16ff */
[----:B------:R-:W-:Y:S02]  /*12960*/  LEA.HI.X.SX32 R155, R233, R15, 0x2, P5 ;  /* 0x0000000fe99b7211 */ /* 0x000fe400028f16ff */
[----:B-1----:R-:W-:-:S02]  /*12970*/  MOV R151, R136 ;  /* 0x0000008800977202 */ /* 0x002fc40000000f00 */
[-C--:B------:R-:W-:Y:S01]  /*12980*/  LEA R136, P3, R235, R6.reuse, 0x2 ;  /* 0x00000006eb887211 */ /* 0x080fe200078610ff */
[----:B------:R1:W-:Y:S01]  /*12990*/  STL.64 [R1+0x688], R126 ;  /* 0x0006887e01007387 */ /* 0x0003e20000100a00 */
[----:B------:R-:W-:Y:S01]  /*129a0*/  IMAD.MOV.U32 R152, RZ, RZ, R137 ;  /* 0x000000ffff987224 */ /* 0x000fe200078e0089 */
[-C--:B------:R-:W-:Y:S01]  /*129b0*/  LEA.HI.X.SX32 R157, R234, R15.reuse, 0x2, P4 ;  /* 0x0000000fea9d7211 */ /* 0x080fe200020f16ff */
[----:B------:R-:W-:Y:S01]  /*129c0*/  IMAD R241, R241, UR35, RZ ;  /* 0x00000023f1f17c24 */ /* 0x000fe2000f8e02ff */
[----:B------:R-:W-:Y:S01]  /*129d0*/  STL.64 [R1+0x7f8], R128 ;  /* 0x0007f88001007387 */ /* 0x000fe20000100a00 */
[----:B------:R-:W-:Y:S01]  /*129e0*/  LEA.HI.X.SX32 R137, R235, R15, 0x2, P3 ;  /* 0x0000000feb897211 */ /* 0x000fe200018f16ff */
[----:B------:R-:W-:Y:S02]  /*129f0*/  IMAD R242, R242, UR36, RZ ;  /* 0x00000024f2f27c24 */ /* 0x000fe4000f8e02ff */
[----:B------:R2:W-:Y:S01]  /*12a00*/  STL.64 [R1+0x948], R130 ;  /* 0x0009488201007387 */ /* 0x0005e20000100a00 */
[----:B------:R-:W-:Y:S01]  /*12a10*/  IMAD R237, R237, UR31, RZ ;  /* 0x0000001feded7c24 */ /* 0x000fe2000f8e02ff */
[----:B-1----:R-:W-:-:S02]  /*12a20*/  LEA R126, P2, R236, R6, 0x2 ;  /* 0x00000006ec7e7211 */ /* 0x002fc400078410ff */
[----:B------:R1:W-:Y:S01]  /*12a30*/  STL.64 [R1+0xa48], R154 ;  /* 0x000a489a01007387 */ /* 0x0003e20000100a00 */
[-C--:B------:R-:W-:Y:S01]  /*12a40*/  LEA R158, P4, R240, R6.reuse, 0x2 ;  /* 0x00000006f09e7211 */ /* 0x080fe200078810ff */
[----:B------:R-:W-:Y:S01]  /*12a50*/  IMAD.MOV.U32 R150, RZ, RZ, R133 ;  /* 0x000000ffff967224 */ /* 0x000fe200078e0085 */
[----:B------:R-:W-:Y:S01]  /*12a60*/  LEA.HI.X.SX32 R127, R236, R15, 0x2, P2 ;  /* 0x0000000fec7f7211 */ /* 0x000fe200010f16ff */
[----:B------:R3:W-:Y:S01]  /*12a70*/  STL.64 [R1+0xb30], R156 ;  /* 0x000b309c01007387 */ /* 0x0007e20000100a00 */
[----:B--2---:R-:W-:-:S03]  /*12a80*/  LEA R130, P6, R238, R6, 0x2 ;  /* 0x00000006ee827211 */ /* 0x004fc600078c10ff */
[----:B------:R2:W-:Y:S01]  /*12a90*/  STL.64 [R1+0xbf8], R136 ;  /* 0x000bf88801007387 */ /* 0x0005e20000100a00 */
[----:B-1----:R-:W-:Y:S02]  /*12aa0*/  MOV R155, R132 ;  /* 0x00000084009b7202 */ /* 0x002fe40000000f00 */
[-C--:B------:R-:W-:Y:S02]  /*12ab0*/  LEA R132, P5, R239, R6.reuse, 0x2 ;  /* 0x00000006ef847211 */ /* 0x080fe400078a10ff */
[-C--:B---3--:R-:W-:Y:S02]  /*12ac0*/  LEA R156, P3, R241, R6.reuse, 0x2 ;  /* 0x00000006f19c7211 */ /* 0x088fe400078610ff */
[-C--:B------:R-:W-:Y:S02]  /*12ad0*/  LEA.HI.X.SX32 R131, R238, R15.reuse, 0x2, P6 ;  /* 0x0000000fee837211 */ /* 0x080fe400030f16ff */
[-C--:B--2---:R-:W-:Y:S01]  /*12ae0*/  LEA R136, P2, R242, R6.reuse, 0x2 ;  /* 0x00000006f2887211 */ /* 0x084fe200078410ff */
[----:B------:R-:W-:Y:S01]  /*12af0*/  IMAD R243, R243, UR37, RZ ;  /* 0x00000025f3f37c24 */ /* 0x000fe2000f8e02ff */
[----:B------:R-:W-:Y:S01]  /*12b00*/  LEA.HI.X.SX32 R133, R239, R15, 0x2, P5 ;  /* 0x0000000fef857211 */ /* 0x000fe200028f16ff */
[----:B------:R-:W-:Y:S01]  /*12b10*/  IMAD R246, R246, UR40, RZ ;  /* 0x00000028f6f67c24 */ /* 0x000fe2000f8e02ff */
[----:B------:R-:W-:-:S02]  /*12b20*/  LEA R128, P1, R237, R6, 0x2 ;  /* 0x00000006ed807211 */ /* 0x000fc400078210ff */
[-C--:B------:R-:W-:Y:S01]  /*12b30*/  LEA.HI.X.SX32 R159, R240, R15.reuse, 0x2, P4 ;  /* 0x0000000ff09f7211 */ /* 0x080fe200020f16ff */
[----:B------:R-:W-:Y:S01]  /*12b40*/  IMAD R244, R244, UR38, RZ ;  /* 0x00000026f4f47c24 */ /* 0x000fe2000f8e02ff */
[-C--:B------:R-:W-:Y:S01]  /*12b50*/  LEA.HI.X.SX32 R157, R241, R15.reuse, 0x2, P3 ;  /* 0x0000000ff19d7211 */ /* 0x080fe200018f16ff */
[----:B------:R-:W-:Y:S01]  /*12b60*/  IMAD R247, R247, UR41, RZ ;  /* 0x00000029f7f77c24 */ /* 0x000fe2000f8e02ff */
[-C--:B------:R-:W-:Y:S01]  /*12b70*/  LEA.HI.X.SX32 R137, R242, R15.reuse, 0x2, P2 ;  /* 0x0000000ff2897211 */ /* 0x080fe200010f16ff */
[----:B------:R-:W-:Y:S01]  /*12b80*/  IMAD R248, R248, UR42, RZ ;  /* 0x0000002af8f87c24 */ /* 0x000fe2000f8e02ff */
[----:B------:R1:W-:Y:S01]  /*12b90*/  STL.64 [R1+0x698], R130 ;  /* 0x0006988201007387 */ /* 0x0003e20000100a00 */
[----:B------:R-:W-:Y:S01]  /*12ba0*/  IMAD.MOV.U32 R154, RZ, RZ, R152 ;  /* 0x000000ffff9a7224 */ /* 0x000fe200078e0098 */
[----:B------:R-:W-:Y:S01]  /*12bb0*/  LEA.HI.X.SX32 R129, R237, R15, 0x2, P1 ;  /* 0x0000000fed817211 */ /* 0x000fe200008f16ff */
[----:B------:R-:W-:Y:S01]  /*12bc0*/  IMAD.MOV.U32 R166, RZ, RZ, R8 ;  /* 0x000000ffffa67224 */ /* 0x000fe200078e0008 */
[----:B------:R-:W-:Y:S01]  /*12bd0*/  STL.64 [R1+0x808], R132 ;  /* 0x0008088401007387 */ /* 0x000fe20000100a00 */
[-C--:B------:R-:W-:Y:S01]  /*12be0*/  LEA R152, P1, R243, R6.reuse, 0x2 ;  /* 0x00000006f3987211 */ /* 0x080fe200078210ff */
[----:B------:R-:W-:Y:S01]  /*12bf0*/  IMAD R249, R249, UR43, RZ ;  /* 0x0000002bf9f97c24 */ /* 0x000fe2000f8e02ff */
[-C--:B------:R-:W-:Y:S01]  /*12c00*/  LEA R8, P4, R246, R6.reuse, 0x2 ;  /* 0x00000006f6087211 */ /* 0x080fe200078810ff */
[----:B------:R-:W-:Y:S01]  /*12c10*/  STL.64 [R1+0x950], R158 ;  /* 0x0009509e01007387 */ /* 0x000fe20000100a00 */
[----:B------:R-:W-:Y:S01]  /*12c20*/  IMAD R245, R245, UR39, RZ ;  /* 0x00000027f5f57c24 */ /* 0x000fe2000f8e02ff */
[-C--:B------:R-:W-:Y:S01]  /*12c30*/  LEA R164, P3, R247, R6.reuse, 0x2 ;  /* 0x00000006f7a47211 */ /* 0x080fe200078610ff */
[----:B------:R-:W-:Y:S01]  /*12c40*/  IMAD R250, R250, UR44, RZ ;  /* 0x0000002cfafa7c24 */ /* 0x000fe2000f8e02ff */
[----:B------:R2:W-:Y:S01]  /*12c50*/  STL.64 [R1+0xa50], R156 ;  /* 0x000a509c01007387 */ /* 0x0005e20000100a00 */
[----:B-1----:R-:W-:-:S03]  /*12c60*/  LEA R130, P6, R244, R6, 0x2 ;  /* 0x00000006f4827211 */ /* 0x002fc600078c10ff */
[----:B------:R1:W-:Y:S01]  /*12c70*/  STL.64 [R1+0xb38], R136 ;  /* 0x000b388801007387 */ /* 0x0003e20000100a00 */
[----:B------:R-:W-:Y:S02]  /*12c80*/  MOV R163, R9 ;  /* 0x0000000900a37202 */ /* 0x000fe40000000f00 */
[-C--:B------:R-:W-:Y:S01]  /*12c90*/  LEA.HI.X.SX32 R153, R243, R15.reuse, 0x2, P1 ;  /* 0x0000000ff3997211 */ /* 0x080fe200008f16ff */
[----:B------:R-:W-:Y:S01]  /*12ca0*/  IMAD.MOV.U32 R162, RZ, RZ, R154 ;  /* 0x000000ffffa27224 */ /* 0x000fe200078e009a */
[-C--:B------:R-:W-:Y:S01]  /*12cb0*/  LEA.HI.X.SX32 R9, R246, R15.reuse, 0x2, P4 ;  /* 0x0000000ff6097211 */ /* 0x080fe200020f16ff */
[----:B------:R-:W-:Y:S01]  /*12cc0*/  IMAD R251, R251, UR45, RZ ;  /* 0x0000002dfbfb7c24 */ /* 0x000fe2000f8e02ff */
[----:B------:R-:W-:Y:S02]  /*12cd0*/  LEA.HI.X.SX32 R131, R244, R15, 0x2, P6 ;  /* 0x0000000ff4837211 */ /* 0x000fe400030f16ff */
[-C--:B--2---:R-:W-:Y:S02]  /*12ce0*/  LEA R156, P1, R249, R6.reuse, 0x2 ;  /* 0x00000006f99c7211 */ /* 0x084fe400078210ff */
[----:B-1----:R-:W-:-:S02]  /*12cf0*/  LEA R136, P2, R248, R6, 0x2 ;  /* 0x00000006f8887211 */ /* 0x002fc400078410ff */
[-C--:B------:R-:W-:Y:S02]  /*12d00*/  LEA.HI.X.SX32 R165, R247, R15.reuse, 0x2, P3 ;  /* 0x0000000ff7a57211 */ /* 0x080fe400018f16ff */
[-C--:B------:R-:W-:Y:S02]  /*12d10*/  LEA R132, P5, R245, R6.reuse, 0x2 ;  /* 0x00000006f5847211 */ /* 0x080fe400078a10ff */
[----:B------:R-:W-:Y:S02]  /*12d20*/  LEA R154, P6, R250, R6, 0x2 ;  /* 0x00000006fa9a7211 */ /* 0x000fe400078c10ff */
[----:B------:R-:W-:Y:S01]  /*12d30*/  LEA.HI.X.SX32 R137, R248, R15, 0x2, P2 ;  /* 0x0000000ff8897211 */ /* 0x000fe200010f16ff */
[----:B------:R1:W-:Y:S01]  /*12d40*/  STL.64 [R1+0xc00], R152 ;  /* 0x000c009801007387 */ /* 0x0003e20000100a00 */
[----:B------:R-:W-:Y:S02]  /*12d50*/  MOV R161, R155 ;  /* 0x0000009b00a17202 */ /* 0x000fe40000000f00 */
[-C--:B------:R-:W-:Y:S01]  /*12d60*/  LEA.HI.X.SX32 R157, R249, R15.reuse, 0x2, P1 ;  /* 0x0000000ff99d7211 */ /* 0x080fe200008f16ff */
[----:B------:R2:W-:Y:S01]  /*12d70*/  STL.64 [R1+0x6a0], R8 ;  /* 0x0006a00801007387 */ /* 0x0005e20000100a00 */
[----:B------:R-:W-:-:S02]  /*12d80*/  LEA.HI.X.SX32 R133, R245, R15, 0x2, P5 ;  /* 0x0000000ff5857211 */ /* 0x000fc400028f16ff */
[----:B------:R-:W-:Y:S01]  /*12d90*/  LEA.HI.X.SX32 R155, R250, R15, 0x2, P6 ;  /* 0x0000000ffa9b7211 */ /* 0x000fe200030f16ff */
[----:B------:R3:W-:Y:S01]  /*12da0*/  STL.64 [R1+0x810], R164 ;  /* 0x000810a401007387 */ /* 0x0007e20000100a00 */
[----:B-1----:R-:W-:-:S03]  /*12db0*/  LEA R152, P5, R251, R6, 0x2 ;  /* 0x00000006fb987211 */ /* 0x002fc600078a10ff */
[----:B------:R1:W-:Y:S01]  /*12dc0*/  STL.64 [R1+0x958], R136 ;  /* 0x0009588801007387 */ /* 0x0003e20000100a00 */
[----:B--2---:R-:W-:Y:S01]  /*12dd0*/  IMAD.MOV.U32 R8, RZ, RZ, R20 ;  /* 0x000000ffff087224 */ /* 0x004fe200078e0014 */
[-C--:B------:R-:W-:Y:S02]  /*12de0*/  LEA R20, P3, R150, R6.reuse, 0x2 ;  /* 0x0000000696147211 */ /* 0x080fe400078610ff */
[----:B------:R2:W-:Y:S01]  /*12df0*/  STL.64 [R1+0xa58], R156 ;  /* 0x000a589c01007387 */ /* 0x0005e20000100a00 */
[----:B------:R-:W-:Y:S02]  /*12e00*/  LEA.HI.X.SX32 R153, R251, R15, 0x2, P5 ;  /* 0x0000000ffb997211 */ /* 0x000fe400028f16ff */
[-C--:B---3--:R-:W-:Y:S01]  /*12e10*/  LEA R164, P1, R163, R6.reuse, 0x2 ;  /* 0x00000006a3a47211 */ /* 0x088fe200078210ff */
[----:B------:R3:W-:Y:S01]  /*12e20*/  STL.64 [R1+0xb40], R154 ;  /* 0x000b409a01007387 */ /* 0x0007e20000100a00 */
[----:B-1----:R-:W-:Y:S02]  /*12e30*/  LEA R136, P2, R166, R6, 0x2 ;  /* 0x00000006a6887211 */ /* 0x002fe400078410ff */
[----:B------:R-:W-:-:S02]  /*12e40*/  MOV R9, R21 ;  /* 0x0000001500097202 */ /* 0x000fc40000000f00 */
[-C--:B------:R-:W-:Y:S02]  /*12e50*/  LEA.HI.X.SX32 R137, R166, R15.reuse, 0x2, P2 ;  /* 0x0000000fa6897211 */ /* 0x080fe400010f16ff */
[-C--:B--2---:R-:W-:Y:S02]  /*12e60*/  LEA R156, P6, R162, R6.reuse, 0x2 ;  /* 0x00000006a29c7211 */ /* 0x084fe400078c10ff */
[-C--:B------:R-:W-:Y:S02]  /*12e70*/  LEA.HI.X.SX32 R21, R150, R15.reuse, 0x2, P3 ;  /* 0x0000000f96157211 */ /* 0x080fe400018f16ff */
[----:B---3--:R-:W-:Y:S02]  /*12e80*/  LEA R154, P5, R161, R6, 0x2 ;  /* 0x00000006a19a7211 */ /* 0x008fe400078a10ff */
[-C--:B------:R-:W-:Y:S01]  /*12e90*/  LEA.HI.X.SX32 R165, R163, R15.reuse, 0x2, P1 ;  /* 0x0000000fa3a57211 */ /* 0x080fe200008f16ff */
[----:B------:R-:W-:Y:S01]  /*12ea0*/  STL.64 [R1+0xc08], R152 ;  /* 0x000c089801007387 */ /* 0x000fe20000100a00 */
[----:B------:R-:W-:-:S02]  /*12eb0*/  LEA.HI.X.SX32 R157, R162, R15, 0x2, P6 ;  /* 0x0000000fa29d7211 */ /* 0x000fc400030f16ff */
[----:B------:R-:W-:Y:S01]  /*12ec0*/  LEA.HI.X.SX32 R155, R161, R15, 0x2, P5 ;  /* 0x0000000fa19b7211 */ /* 0x000fe200028f16ff */
[----:B------:R-:W-:Y:S04]  /*12ed0*/  STL.64 [R1+0x6b0], R136 ;  /* 0x0006b08801007387 */ /* 0x000fe80000100a00 */
[----:B------:R-:W-:Y:S04]  /*12ee0*/  STL.64 [R1+0x3d8], R20 ;  /* 0x0003d81401007387 */ /* 0x000fe80000100a00 */
[----:B------:R-:W-:Y:S04]  /*12ef0*/  STL.64 [R1+0x820], R164 ;  /* 0x000820a401007387 */ /* 0x000fe80000100a00 */
[----:B------:R-:W-:Y:S04]  /*12f00*/  STL.64 [R1+0x960], R156 ;  /* 0x0009609c01007387 */ /* 0x000fe80000100a00 */
[----:B------:R1:W-:Y:S01]  /*12f10*/  STL.64 [R1+0xa60], R154 ;  /* 0x000a609a01007387 */ /* 0x0003e20000100a00 */
[----:B------:R-:W-:Y:S01]  /*12f20*/  IMAD R252, R252, UR46, RZ ;  /* 0x0000002efcfc7c24 */ /* 0x000fe2000f8e02ff */
[----:B-1----:R-:W-:-:S04]  /*12f30*/  LEA R154, P5, R11, R6, 0x2 ;  /* 0x000000060b9a7211 */ /* 0x002fc800078a10ff */
[----:B------:R-:W-:Y:S02]  /*12f40*/  LEA.HI.X.SX32 R155, R11, R15, 0x2, P5 ;  /* 0x0000000f0b9b7211 */ /* 0x000fe400028f16ff */
[----:B------:R-:W1:Y:S01]  /*12f50*/  LDC R11, c[0x0][0x230] ;  /* 0x00008c00ff0b7b82 */ /* 0x000e620000000800 */
[----:B------:R-:W-:Y:S01]  /*12f60*/  MOV R158, R134 ;  /* 0x00000086009e7202 */ /* 0x000fe20000000f00 */
[----:B------:R-:W-:Y:S01]  /*12f70*/  IMAD.MOV.U32 R159, RZ, RZ, R135 ;  /* 0x000000ffff9f7224 */ /* 0x000fe200078e0087 */
[CC--:B------:R-:W-:Y:S02]  /*12f80*/  LEA R134, P4, R252.reuse, R6.reuse, 0x2 ;  /* 0x00000006fc867211 */ /* 0x0c0fe400078810ff */
[----:B------:R-:W-:Y:S02]  /*12f90*/  MOV R160, R151 ;  /* 0x0000009700a07202 */ /* 0x000fe40000000f00 */
[----:B------:R-:W-:Y:S02]  /*12fa0*/  LEA.HI.X.SX32 R135, R252, R15, 0x2, P4 ;  /* 0x0000000ffc877211 */ /* 0x000fe400020f16ff */
[----:B------:R-:W-:-:S02]  /*12fb0*/  LEA R152, P4, R160, R6, 0x2 ;  /* 0x00000006a0987211 */ /* 0x000fc400078810ff */
[CC--:B------:R-:W-:Y:S02]  /*12fc0*/  LEA R150, P3, R159.reuse, R6.reuse, 0x2 ;  /* 0x000000069f967211 */ /* 0x0c0fe400078610ff */
[-C--:B------:R-:W-:Y:S02]  /*12fd0*/  LEA.HI.X.SX32 R153, R160, R15.reuse, 0x2, P4 ;  /* 0x0000000fa0997211 */ /* 0x080fe400020f16ff */
[-C--:B------:R-:W-:Y:S02]  /*12fe0*/  LEA.HI.X.SX32 R151, R159, R15.reuse, 0x2, P3 ;  /* 0x0000000f9f977211 */ /* 0x080fe400018f16ff */
[CC--:B------:R-:W-:Y:S01]  /*12ff0*/  LEA R136, P2, R7.reuse, R6.reuse, 0x2 ;  /* 0x0000000607887211 */ /* 0x0c0fe200078410ff */
[----:B------:R2:W-:Y:S01]  /*13000*/  STL.64 [R1+0xb50], R152 ;  /* 0x000b509801007387 */ /* 0x0005e20000100a00 */
[-C--:B------:R-:W-:Y:S02]  /*13010*/  LEA R212, P1, R158, R6.reuse, 0x2 ;  /* 0x000000069ed47211 */ /* 0x080fe400078210ff */
[-C--:B------:R-:W-:Y:S01]  /*13020*/  LEA R156, P6, R2, R6.reuse, 0x2 ;  /* 0x00000006029c7211 */ /* 0x080fe200078c10ff */
[----:B------:R3:W-:Y:S01]  /*13030*/  STL.64 [R1+0xc10], R150 ;  /* 0x000c109601007387 */ /* 0x0007e20000100a00 */
[----:B------:R-:W-:Y:S01]  /*13040*/  LEA.HI.X.SX32 R137, R7, R15, 0x2, P2 ;  /* 0x0000000f07897211 */ /* 0x000fe200010f16ff */
[----:B-1----:R-:W-:Y:S01]  /*13050*/  VIADD R11, R11, 0xffffffff ;  /* 0xffffffff0b0b7836 */ /* 0x002fe20000000000 */
[----:B--2---:R-:W-:-:S02]  /*13060*/  LEA R152, P4, R10, R6, 0x2 ;  /* 0x000000060a987211 */ /* 0x004fc400078810ff */
[-C--:B---3--:R-:W-:Y:S02]  /*13070*/  LEA R150, P3, R8, R6.reuse, 0x2 ;  /* 0x0000000608967211 */ /* 0x088fe400078610ff */
[----:B------:R-:W-:-:S04]  /*13080*/  LEA R6, P2, R9, R6, 0x2 ;  /* 0x0000000609067211 */ /* 0x000fc800078410ff */
[-C--:B------:R-:W-:Y:S02]  /*13090*/  LEA.HI.X.SX32 R7, R9, R15.reuse, 0x2, P2 ;  /* 0x0000000f09077211 */ /* 0x080fe400010f16ff */
[----:B------:R-:W-:Y:S01]  /*130a0*/  ISETP.GE.U32.AND P2, PT, R11, 0x7fffff80, PT ;  /* 0x7fffff800b00780c */ /* 0x000fe20003f46070 */
[----:B------:R-:W1:Y:S01]  /*130b0*/  LDC R9, c[0x0][0x230] ;  /* 0x00008c00ff097b82 */ /* 0x000e620000000800 */
[----:B------:R-:W-:-:S07]  /*130c0*/  LEA.HI.X.SX32 R153, R10, R15, 0x2, P4 ;  /* 0x0000000f0a997211 */ /* 0x000fce00020f16ff */
[----:B------:R-:W2:Y:S08]  /*130d0*/  LDC R11, c[0x0][0x230] ;  /* 0x00008c00ff0b7b82 */ /* 0x000eb00000000800 */
[----:B------:R-:W3:Y:S01]  /*130e0*/  LDC R10, c[0x0][0x230] ;  /* 0x00008c00ff0a7b82 */ /* 0x000ee20000000800 */
[-C--:B------:R-:W-:Y:S02]  /*130f0*/  LEA.HI.X.SX32 R157, R2, R15.reuse, 0x2, P6 ;  /* 0x0000000f029d7211 */ /* 0x080fe400030f16ff */
[----:B------:R-:W-:-:S02]  /*13100*/  LEA.HI.X.SX32 R151, R8, R15, 0x2, P3 ;  /* 0x0000000f08977211 */ /* 0x000fc400018f16ff */
[----:B------:R-:W-:Y:S02]  /*13110*/  LEA.HI.X.SX32 R213, R158, R15, 0x2, P1 ;  /* 0x0000000f9ed57211 */ /* 0x000fe400008f16ff */
[----:B--2---:R-:W-:Y:S02]  /*13120*/  IADD3 R2, R11, -0x4, RZ ;  /* 0xfffffffc0b027810 */ /* 0x004fe40007ffe0ff */
[----:B---3--:R-:W-:Y:S01]  /*13130*/  IADD3 R10, R10, -0x2, RZ ;  /* 0xfffffffe0a0a7810 */ /* 0x008fe20007ffe0ff */
[----:B------:R-:W2:Y:S03]  /*13140*/  LDC R11, c[0x0][0x230] ;  /* 0x00008c00ff0b7b82 */ /* 0x000ea60000000800 */
[----:B------:R-:W-:Y:S02]  /*13150*/  ISETP.GE.U32.AND P3, PT, R10, 0x7fffff7f, PT ;  /* 0x7fffff7f0a00780c */ /* 0x000fe40003f66070 */
[----:B------:R-:W3:Y:S03]  /*13160*/  S2R R10, SR_TID.X ;  /* 0x00000000000a7919 */ /* 0x000ee60000002100 */
[----:B------:R-:W4:Y:S01]  /*13170*/  LDC R8, c[0x0][0x230] ;  /* 0x00008c00ff087b82 */ /* 0x000f220000000800 */
[----:B------:R-:W-:Y:S04]  /*13180*/  STL.64 [R1+0x6b8], R156 ;  /* 0x0006b89c01007387 */ /* 0x000fe80000100a00 */
[----:B------:R-:W-:Y:S01]  /*13190*/  STL.64 [R1+0x3e8], R212 ;  /* 0x0003e8d401007387 */ /* 0x000fe20000100a00 */
[----:B------:R-:W-:-:S02]  /*131a0*/  ULEA UR61, UR61, UR4, 0x18 ;  /* 0x000000043d3d7291 */ /* 0x000fc4000f8ec03f */
[----:B------:R-:W4:Y:S01]  /*131b0*/  LDC R15, c[0x0][0x230] ;  /* 0x00008c00ff0f7b82 */ /* 0x000f220000000800 */
[----:B------:R-:W-:Y:S04]  /*131c0*/  STL.64 [R1+0x828], R154 ;  /* 0x0008289a01007387 */ /* 0x000fe80000100a00 */
[----:B------:R-:W-:Y:S04]  /*131d0*/  STL.64 [R1+0x968], R152 ;  /* 0x0009689801007387 */ /* 0x000fe80000100a00 */
[----:B------:R-:W-:Y:S04]  /*131e0*/  STL.64 [R1+0xa68], R150 ;  /* 0x000a689601007387 */ /* 0x000fe80000100a00 */
[----:B------:R1:W-:Y:S02]  /*131f0*/  STL.64 [R1+0xb48], R6 ;  /* 0x000b480601007387 */ /* 0x0003e40000100a00 */
[----:B-1----:R-:W-:-:S02]  /*13200*/  VIADD R7, R9, 0xfffffffd ;  /* 0xfffffffd09077836 */ /* 0x002fc40000000000 */
[----:B------:R-:W-:Y:S01]  /*13210*/  IMAD.MOV.U32 R151, RZ, RZ, R13 ;  /* 0x000000ffff977224 */ /* 0x000fe200078e000d */
[----:B---3--:R-:W-:Y:S01]  /*13220*/  LOP3.LUT R252, R10, 0x7f, RZ, 0xc0, !PT ;  /* 0x0000007f0afc7812 */ /* 0x008fe200078ec0ff */
[----:B------:R-:W1:Y:S01]  /*13230*/  LDC R13, c[0x0][0x230] ;  /* 0x00008c00ff0d7b82 */ /* 0x000e620000000800 */
[----:B------:R-:W-:Y:S02]  /*13240*/  ISETP.GE.U32.AND P6, PT, R7, 0x7fffff7e, PT ;  /* 0x7fffff7e0700780c */ /* 0x000fe40003fc6070 */
[----:B--2---:R-:W-:-:S05]  /*13250*/  IADD3 R7, R11, -0x21, RZ ;  /* 0xffffffdf0b077810 */ /* 0x004fca0007ffe0ff */
[----:B------:R-:W2:Y:S01]  /*13260*/  LDC R11, c[0x0][0x230] ;  /* 0x00008c00ff0b7b82 */ /* 0x000ea20000000800 */
[----:B------:R-:W-:Y:S01]  /*13270*/  IMAD.SHL.U32 R6, R10, 0x10, RZ ;  /* 0x000000100a067824 */ /* 0x000fe200078e00ff */
[----:B------:R-:W-:-:S04]  /*13280*/  ISETP.GE.U32.AND P5, PT, R2, 0x7fffff7d, PT ;  /* 0x7fffff7d0200780c */ /* 0x000fc80003fa6070 */
[----:B------:R-:W-:Y:S02]  /*13290*/  LOP3.LUT R6, R6, 0x70, RZ, 0xc0, !PT ;  /* 0x0000007006067812 */ /* 0x000fe400078ec0ff */
[----:B------:R-:W3:Y:S02]  /*132a0*/  LDC R9, c[0x0][0x230] ;  /* 0x00008c00ff097b82 */ /* 0x000ee40000000800 */
[----:B------:R-:W-:Y:S01]  /*132b0*/  LEA R6, R252, R6, 0x7 ;  /* 0x00000006fc067211 */ /* 0x000fe200078e38ff */
[----:B------:R-:W-:Y:S01]  /*132c0*/  IMAD.WIDE R152, R14, 0x4, R148 ;  /* 0x000000040e987825 */ /* 0x000fe200078e0294 */
[----:B------:R-:W-:-:S04]  /*132d0*/  ISETP.GE.U32.AND P1, PT, R7, 0x7fffff60, PT ;  /* 0x7fffff600700780c */ /* 0x000fc80003f26070 */
[----:B------:R-:W3:Y:S01]  /*132e0*/  LDC R10, c[0x0][0x230] ;  /* 0x00008c00ff0a7b82 */ /* 0x000ee20000000800 */
[----:B--2---:R-:W-:Y:S01]  /*132f0*/  VIADD R2, R11, 0xffffffde ;  /* 0xffffffde0b027836 */ /* 0x004fe20000000000 */
[----:B------:R-:W-:-:S06]  /*13300*/  MOV R150, R12 ;  /* 0x0000000c00967202 */ /* 0x000fcc0000000f00 */
[----:B------:R-:W2:Y:S01]  /*13310*/  LDC R11, c[0x0][0x230] ;  /* 0x00008c00ff0b7b82 */ /* 0x000ea20000000800 */
[----:B------:R-:W-:Y:S01]  /*13320*/  ISETP.GE.U32.AND P4, PT, R2, 0x7fffff5f, PT ;  /* 0x7fffff5f0200780c */ /* 0x000fe20003f86070 */
[----:B------:R-:W-:Y:S01]  /*13330*/  VIADD R2, R6, UR61 ;  /* 0x0000003d06027c36 */ /* 0x000fe20008000000 */
[----:B-1----:R-:W-:Y:S01]  /*13340*/  IADD3 R7, R13, -0x23, RZ ;  /* 0xffffffdd0d077810 */ /* 0x002fe20007ffe0ff */
[C---:B------:R-:W-:Y:S01]  /*13350*/  IMAD.WIDE R12, R14.reuse, 0x4, R146 ;  /* 0x000000040e0c7825 */ /* 0x040fe200078e0292 */
[----:B------:R1:W-:Y:S04]  /*13360*/  STL.64 [R1+0x690], R152 ;  /* 0x0006909801007387 */ /* 0x0003e80000100a00 */
[----:B------:R-:W-:Y:S01]  /*13370*/  @!PT LDS RZ, [RZ] ;  /* 0x00000000fffff984 */ /* 0x000fe20000000800 */
[----:B------:R-:W-:Y:S01]  /*13380*/  @!PT LDS RZ, [RZ] ;  /* 0x00000000fffff984 */ /* 0x000fe20000000800 */
[----:B------:R-:W-:Y:S01]  /*13390*/  @!PT LDS RZ, [RZ] ;  /* 0x00000000fffff984 */ /* 0x000fe20000000800 */
[----:B------:R-:W-:Y:S04]  /*133a0*/  LDGSTS.E [R2], desc[UR8][R148.64], !P2 ;  /* 0x0000000094027fae */ /* 0x000fe8000d121848 */
[----:B------:R-:W-:Y:S01]  /*133b0*/  LDGSTS.E [R2+0x4000], desc[UR8][R146.64], !P2 ;  /* 0x0400000092027fae */ /* 0x000fe2000d121848 */
[----:B------:R-:W-:Y:S01]  /*133c0*/  ISETP.GE.U32.AND P2, PT, R7, 0x7fffff5e, PT ;  /* 0x7fffff5e0700780c */ /* 0x000fe20003f46070 */
[----:B------:R-:W-:-:S02]  /*133d0*/  IMAD.SHL.U32 R7, R14, 0x2, RZ ;  /* 0x000000020e077824 */ /* 0x000fc400078e00ff */
[----:B------:R1:W-:Y:S01]  /*133e0*/  LDGSTS.E [R2+0x4], desc[UR8][R152.64], !P3 ;  /* 0x0000400098027fae */ /* 0x0003e2000d921848 */
[----:B----4-:R-:W-:-:S03]  /*133f0*/  IADD3 R8, R8, -0x24, RZ ;  /* 0xffffffdc08087810 */ /* 0x010fc60007ffe0ff */
[----:B------:R4:W-:Y:S04]  /*13400*/  STL.64 [R1+0x680], R12 ;  /* 0x0006800c01007387 */ /* 0x0009e80000100a00 */
[----:B------:R4:W-:Y:S01]  /*13410*/  LDGSTS.E [R2+0x4004], desc[UR8][R12.64], !P3 ;  /* 0x040040000c027fae */ /* 0x0009e2000d921848 */
[----:B------:R-:W-:Y:S01]  /*13420*/  IMAD.WIDE R154, R7, 0x4, R148 ;  /* 0x00000004079a7825 */ /* 0x000fe200078e0294 */
[----:B------:R-:W-:-:S03]  /*13430*/  ISETP.GE.U32.AND P3, PT, R8, 0x7fffff5d, PT ;  /* 0x7fffff5d0800780c */ /* 0x000fc60003f66070 */
[----:B-1----:R-:W-:Y:S01]  /*13440*/  IMAD.WIDE R152, R7, 0x4, R146 ;  /* 0x0000000407987825 */ /* 0x002fe200078e0292 */
[----:B----4-:R-:W1:Y:S03]  /*13450*/  LDC R12, c[0x0][0x230] ;  /* 0x00008c00ff0c7b82 */ /* 0x010e660000000800 */
[----:B------:R-:W-:Y:S01]  /*13460*/  IMAD R7, R14, 0x3, RZ ;  /* 0x000000030e077824 */ /* 0x000fe200078e02ff */
[----:B------:R4:W-:Y:S01]  /*13470*/  LDGSTS.E [R2+0x8], desc[UR8][R154.64], !P6 ;  /* 0x000080009a027fae */ /* 0x0009e2000f121848 */
[----:B---3--:R-:W-:-:S03]  /*13480*/  VIADD R8, R9, 0xffffffbf ;  /* 0xffffffbf09087836 */ /* 0x008fc60000000000 */
[----:B------:R4:W-:Y:S01]  /*13490*/  STL.64 [R1+0x670], R154 ;  /* 0x0006709a01007387 */ /* 0x0009e20000100a00 */
[----:B------:R-:W3:Y:S03]  /*134a0*/  LDC R13, c[0x0][0x230] ;  /* 0x00008c00ff0d7b82 */ /* 0x000ee60000000800 */
[----:B------:R2:W-:Y:S04]  /*134b0*/  STL.64 [R1+0x668], R152 ;  /* 0x0006689801007387 */ /* 0x0005e80000100a00 */
[----:B------:R2:W-:Y:S01]  /*134c0*/  LDGSTS.E [R2+0x4008], desc[UR8][R152.64], !P6 ;  /* 0x0400800098027fae */ /* 0x0005e2000f121848 */
[----:B------:R-:W-:Y:S01]  /*134d0*/  ISETP.GE.U32.AND P6, PT, R8, 0x7fffff40, PT ;  /* 0x7fffff400800780c */ /* 0x000fe20003fc6070 */
[----:B----4-:R-:W-:Y:S01]  /*134e0*/  IMAD.WIDE R154, R7, 0x4, R148 ;  /* 0x00000004079a7825 */ /* 0x010fe200078e0294 */
[----:B------:R-:W-:-:S04]  /*134f0*/  IADD3 R8, R10, -0x42, RZ ;  /* 0xffffffbe0a087810 */ /* 0x000fc80007ffe0ff */
[----:B------:R4:W-:Y:S01]  /*13500*/  LDGSTS.E [R2+0xc], desc[UR8][R154.64], !P5 ;  /* 0x0000c0009a027fae */ /* 0x0009e2000e921848 */
[----:B--2---:R-:W-:-:S04]  /*13510*/  IMAD.WIDE R152, R7, 0x4, R146 ;  /* 0x0000000407987825 */ /* 0x004fc800078e0292 */
[----:B------:R-:W-:Y:S01]  /*13520*/  IMAD.SHL.U32 R7, R14, 0x20, RZ ;  /* 0x000000200e077824 */ /* 0x000fe200078e00ff */
[----:B------:R2:W-:Y:S01]  /*13530*/  LDGSTS.E [R2+0x400c], desc[UR8][R152.64], !P5 ;  /* 0x0400c00098027fae */ /* 0x0005e2000e921848 */
[----:B------:R-:W-:Y:S02]  /*13540*/  ISETP.GE.U32.AND P5, PT, R8, 0x7fffff3f, PT ;  /* 0x7fffff3f0800780c */ /* 0x000fe40003fa6070 */
[C---:B------:R-:W-:Y:S01]  /*13550*/  IMAD.WIDE R158, R7.reuse, 0x4, R148 ;  /* 0x00000004079e7825 */ /* 0x040fe200078e0294 */
[----:B------:R4:W-:Y:S03]  /*13560*/  STL.64 [R1+0x660], R154 ;  /* 0x0006609a01007387 */ /* 0x0009e60000100a00 */
[----:B------:R-:W-:Y:S01]  /*13570*/  IMAD.WIDE R156, R7, 0x4, R146 ;  /* 0x00000004079c7825 */ /* 0x000fe200078e0292 */
[----:B------:R-:W-:-:S03]  /*13580*/  IADD3 R7, R11, -0x43, RZ ;  /* 0xffffffbd0b077810 */ /* 0x000fc60007ffe0ff */
[----:B------:R-:W-:Y:S01]  /*13590*/  IMAD R8, R14, 0x21, RZ ;  /* 0x000000210e087824 */ /* 0x000fe200078e02ff */
[----:B------:R2:W-:Y:S01]  /*135a0*/  STL.64 [R1+0x650], R152 ;  /* 0x0006509801007387 */ /* 0x0005e20000100a00 */
[----:B------:R-:W3:Y:S03]  /*135b0*/  LDC R11, c[0x0][0x230] ;  /* 0x00008c00ff0b7b82 */ /* 0x000ee60000000800 */
[----:B------:R2:W-:Y:S01]  /*135c0*/  LDGSTS.E [R2+0x8000], desc[UR8][R158.64], !P1 ;  /* 0x080000009e027fae */ /* 0x0005e2000c921848 */
[----:B----4-:R-:W-:-:S03]  /*135d0*/  IMAD.WIDE R154, R8, 0x4, R148 ;  /* 0x00000004089a7825 */ /* 0x010fc600078e0294 */
[----:B------:R4:W-:Y:S01]  /*135e0*/  LDGSTS.E [R2+0xc000], desc[UR8][R156.64], !P1 ;  /* 0x0c0000009c027fae */ /* 0x0009e2000c921848 */
[----:B------:R-:W-:Y:S01]  /*135f0*/  ISETP.GE.U32.AND P1, PT, R7, 0x7fffff3e, PT ;  /* 0x7fffff3e0700780c */ /* 0x000fe20003f26070 */
[----:B-1----:R-:W-:Y:S01]  /*13600*/  VIADD R7, R12, 0xffffffbc ;  /* 0xffffffbc0c077836 */ /* 0x002fe20000000000 */
[----:B--2---:R-:W-:Y:S01]  /*13610*/  MOV R152, R16 ;  /* 0x0000001000987202 */ /* 0x004fe20000000f00 */
[----:B------:R-:W-:Y:S01]  /*13620*/  IMAD.MOV.U32 R153, RZ, RZ, R17 ;  /* 0x000000ffff997224 */ /* 0x000fe200078e0011 */
[----:B------:R1:W-:Y:S01]  /*13630*/  LDGSTS.E [R2+0x8004], desc[UR8][R154.64], !P4 ;  /* 0x080040009a027fae */ /* 0x0003e2000e121848 */
[----:B------:R-:W-:Y:S01]  /*13640*/  IMAD.WIDE R16, R8, 0x4, R146 ;  /* 0x0000000408107825 */ /* 0x000fe200078e0292 */
[----:B------:R-:W2:Y:S04]  /*13650*/  LDC R12, c[0x0][0x230] ;  /* 0x00008c00ff0c7b82 */ /* 0x000ea80000000800 */
[----:B------:R1:W-:Y:S01]  /*13660*/  LDGSTS.E [R2+0xc004], desc[UR8][R16.64], !P4 ;  /* 0x0c00400010027fae */ /* 0x0003e2000e121848 */
[----:B------:R-:W-:Y:S01]  /*13670*/  ISETP.GE.U32.AND P4, PT, R7, 0x7fffff3d, PT ;  /* 0x7fffff3d0700780c */ /* 0x000fe20003f86070 */
[----:B------:R-:W-:-:S02]  /*13680*/  IMAD R7, R14, 0x22, RZ ;  /* 0x000000220e077824 */ /* 0x000fc400078e02ff */
[C---:B------:R-:W-:Y:S01]  /*13690*/  IMAD R8, R14.reuse, 0x23, RZ ;  /* 0x000000230e087824 */ /* 0x040fe200078e02ff */
[----:B------:R4:W-:Y:S01]  /*136a0*/  STL.64 [R1+0x3b0], R158 ;  /* 0x0003b09e01007387 */ /* 0x0009e20000100a00 */
[C---:B------:R-:W-:Y:S01]  /*136b0*/  IMAD.WIDE R160, R7.reuse, 0x4, R148 ;  /* 0x0000000407a07825 */ /* 0x040fe200078e0294 */
[----:B------:R-:W-:Y:S02]  /*136c0*/  SHF.L.U32 R9, R14, 0x6, RZ ;  /* 0x000000060e097819 */ /* 0x000fe400000006ff */
[----:B------:R1:W-:Y:S04]  /*136d0*/  STL.64 [R1+0x3a8], R156 ;  /* 0x0003a89c01007387 */ /* 0x0003e80000100a00 */
[----:B------:R3:W-:Y:S01]  /*136e0*/  STL.64 [R1+0x3a0], R154 ;  /* 0x0003a09a01007387 */ /* 0x0007e20000100a00 */
[----:B----4-:R-:W-:-:S03]  /*136f0*/  IMAD.WIDE R158, R7, 0x4, R146 ;  /* 0x00000004079e7825 */ /* 0x010fc600078e0292 */
[----:B------:R4:W-:Y:S01]  /*13700*/  STL.64 [R1+0x398], R16 ;  /* 0x0003981001007387 */ /* 0x0009e20000100a00 */
[C---:B-1----:R-:W-:Y:S01]  /*13710*/  IMAD.WIDE R156, R8.reuse, 0x4, R148 ;  /* 0x00000004089c7825 */ /* 0x042fe200078e0294 */
[----:B------:R-:W-:Y:S02]  /*13720*/  IADD3 R7, R15, -0x62, RZ ;  /* 0xffffff9e0f077810 */ /* 0x000fe40007ffe0ff */
[----:B------:R-:W-:Y:S01]  /*13730*/  STL.64 [R1+0x390], R160 ;  /* 0x000390a001007387 */ /* 0x000fe20000100a00 */
[----:B------:R-:W1:Y:S01]  /*13740*/  LDC R15, c[0x0][0x230] ;  /* 0x00008c00ff0f7b82 */ /* 0x000e620000000800 */
[----:B---3--:R-:W-:Y:S02]  /*13750*/  IMAD.WIDE R154, R8, 0x4, R146 ;  /* 0x00000004089a7825 */ /* 0x008fe400078e0292 */
[----:B------:R-:W-:Y:S04]  /*13760*/  LDGSTS.E [R2+0x8008], desc[UR8][R160.64], !P2 ;  /* 0x08008000a0027fae */ /* 0x000fe8000d121848 */
[----:B------:R-:W-:Y:S01]  /*13770*/  STL.64 [R1+0x388], R158 ;  /* 0x0003889e01007387 */ /* 0x000fe20000100a00 */
[----:B----4-:R-:W3:Y:S03]  /*13780*/  LDC R16, c[0x0][0x230] ;  /* 0x00008c00ff107b82 */ /* 0x010ee60000000800 */
[----:B------:R-:W-:Y:S04]  /*13790*/  LDGSTS.E [R2+0xc008], desc[UR8][R158.64], !P2 ;  /* 0x0c0080009e027fae */ /* 0x000fe8000d121848 */
[----:B------:R4:W-:Y:S04]  /*137a0*/  STL.64 [R1+0x380], R156 ;  /* 0x0003809c01007387 */ /* 0x0009e80000100a00 */
[----:B------:R4:W-:Y:S01]  /*137b0*/  LDGSTS.E [R2+0x800c], desc[UR8][R156.64], !P3 ;  /* 0x0800c0009c027fae */ /* 0x0009e2000d921848 */
[----:B------:R-:W-:-:S03]  /*137c0*/  VIADD R10, R13, 0xffffff9f ;  /* 0xffffff9f0d0a7836 */ /* 0x000fc60000000000 */
[----:B------:R2:W-:Y:S04]  /*137d0*/  STL.64 [R1+0x378], R154 ;  /* 0x0003789a01007387 */ /* 0x0005e80000100a00 */
[----:B------:R2:W-:Y:S01]  /*137e0*/  LDGSTS.E [R2+0xc00c], desc[UR8][R154.64], !P3 ;  /* 0x0c00c0009a027fae */ /* 0x0005e2000d921848 */
[----:B------:R-:W-:Y:S01]  /*137f0*/  ISETP.GE.U32.AND P3, PT, R7, 0x7fffff1f, PT ;  /* 0x7fffff1f0700780c */ /* 0x000fe20003f66070 */
[----:B------:R-:W-:Y:S02]  /*13800*/  IMAD R7, R14, 0x41, RZ ;  /* 0x000000410e077824 */ /* 0x000fe400078e02ff */
[C---:B----4-:R-:W-:Y:S01]  /*13810*/  IMAD.WIDE R156, R9.reuse, 0x4, R148 ;  /* 0x00000004099c7825 */ /* 0x050fe200078e0294 */
[----:B------:R-:W-:Y:S02]  /*13820*/  ISETP.GE.U32.AND P2, PT, R10, 0x7fffff20, PT ;  /* 0x7fffff200a00780c */ /* 0x000fe40003f46070 */
[----:B------:R-:W4:Y:S01]  /*13830*/  LDC R10, c[0x0][0x230] ;  /* 0x00008c00ff0a7b82 */ /* 0x000f220000000800 */
[----:B--2---:R-:W-:Y:S01]  /*13840*/  IMAD.WIDE R154, R9, 0x4, R146 ;  /* 0x00000004099a7825 */ /* 0x004fe200078e0292 */
[----:B------:R2:W-:Y:S06]  /*13850*/  STL.64 [R1+0x1e8], R156 ;  /* 0x0001e89c01007387 */ /* 0x0005ec0000100a00 */
[----:B------:R-:W1:Y:S01]  /*13860*/  LDC R9, c[0x0][0x230] ;  /* 0x00008c00ff097b82 */ /* 0x000e620000000800 */
[----:B------:R2:W-:Y:S01]  /*13870*/  LDGSTS.E [R2+0x10000], desc[UR8][R156.64], !P6 ;  /* 0x100000009c027fae */ /* 0x0005e2000f121848 */
[----:B------:R-:W-:-:S03]  /*13880*/  VIADD R8, R11, 0xffffff9d ;  /* 0xffffff9d0b087836 */ /* 0x000fc60000000000 */
[----:B------:R3:W-:Y:S03]  /*13890*/  STL.64 [R1+0x1e0], R154 ;  /* 0x0001e09a01007387 */ /* 0x0007e60000100a00 */
[----:B------:R-:W4:Y:S01]  /*138a0*/  LDC R11, c[0x0][0x230] ;  /* 0x00008c00ff0b7b82 */ /* 0x000f220000000800 */
[----:B------:R3:W-:Y:S01]  /*138b0*/  LDGSTS.E [R2+0x14000], desc[UR8][R154.64], !P6 ;  /* 0x140000009a027fae */ /* 0x0007e2000f121848 */
[----:B--2---:R-:W-:Y:S01]  /*138c0*/  IMAD.WIDE R156, R7, 0x4, R148 ;  /* 0x00000004079c7825 */ /* 0x004fe200078e0294 */
[----:B------:R-:W-:-:S03]  /*138d0*/  ISETP.GE.U32.AND P6, PT, R8, 0x7fffff1e, PT ;  /* 0x7fffff1e0800780c */ /* 0x000fc60003fc6070 */
[----:B---3--:R-:W-:Y:S01]  /*138e0*/  IMAD.WIDE R154, R7, 0x4, R146 ;  /* 0x00000004079a7825 */ /* 0x008fe200078e0292 */
[----:B------:R-:W-:Y:S03]  /*138f0*/  STL.64 [R1+0x1d8], R156 ;  /* 0x0001d89c01007387 */ /* 0x000fe60000100a00 */
[----:B------:R-:W-:Y:S01]  /*13900*/  IMAD R7, R14, 0x42, RZ ;  /* 0x000000420e077824 */ /* 0x000fe200078e02ff */
[----:B------:R-:W-:Y:S01]  /*13910*/  LDGSTS.E [R2+0x10004], desc[UR8][R156.64], !P5 ;  /* 0x100040009c027fae */ /* 0x000fe2000e921848 */
[----:B------:R-:W-:-:S03]  /*13920*/  IADD3 R8, R12, -0x64, RZ ;  /* 0xffffff9c0c087810 */ /* 0x000fc60007ffe0ff */
[----:B------:R2:W-:Y:S01]  /*13930*/  STL.64 [R1+0x1d0], R154 ;  /* 0x0001d09a01007387 */ /* 0x0005e20000100a00 */
[----:B------:R-:W-:-:S03]  /*13940*/  IMAD.WIDE R12, R7, 0x4, R146 ;  /* 0x00000004070c7825 */ /* 0x000fc600078e0292 */
[----:B------:R2:W-:Y:S01]  /*13950*/  LDGSTS.E [R2+0x14004], desc[UR8][R154.64], !P5 ;  /* 0x140040009a027fae */ /* 0x0005e2000e921848 */
[----:B------:R-:W-:Y:S01]  /*13960*/  ISETP.GE.U32.AND P5, PT, R8, 0x7fffff1d, PT ;  /* 0x7fffff1d0800780c */ /* 0x000fe20003fa6070 */
[----:B------:R-:W-:Y:S02]  /*13970*/  VIADD R8, R16, 0xfffffffb ;  /* 0xfffffffb10087836 */ /* 0x000fe40000000000 */
[----:B--2---:R-:W-:-:S05]  /*13980*/  IMAD.WIDE R154, R7, 0x4, R148 ;  /* 0x00000004079a7825 */ /* 0x004fca00078e0294 */
[----:B------:R2:W-:Y:S01]  /*13990*/  STL.64 [R1+0x1c8], R154 ;  /* 0x0001c89a01007387 */ /* 0x0005e20000100a00 */
[----:B------:R-:W-:-:S03]  /*139a0*/  IMAD R7, R14, 0x43, RZ ;  /* 0x000000430e077824 */ /* 0x000fc600078e02ff */
[----:B------:R2:W-:Y:S04]  /*139b0*/  LDGSTS.E [R2+0x10008], desc[UR8][R154.64], !P1 ;  /* 0x100080009a027fae */ /* 0x0005e8000c921848 */
[----:B------:R3:W-:Y:S04]  /*139c0*/  STL.64 [R1+0x1c0], R12 ;  /* 0x0001c00c01007387 */ /* 0x0007e80000100a00 */
[----:B------:R3:W-:Y:S01]  /*139d0*/  LDGSTS.E [R2+0x14008], desc[UR8][R12.64], !P1 ;  /* 0x140080000c027fae */ /* 0x0007e2000c921848 */
[----:B------:R-:W-:Y:S01]  /*139e0*/  IMAD.WIDE R16, R7, 0x4, R146 ;  /* 0x0000000407107825 */ /* 0x000fe200078e0292 */
[----:B------:R-:W-:-:S03]  /*139f0*/  ISETP.GE.U32.AND P1, PT, R8, 0x7fffff7c, PT ;  /* 0x7fffff7c0800780c */ /* 0x000fc60003f26070 */
[--C-:B--2---:R-:W-:Y:S01]  /*13a00*/  IMAD.WIDE R154, R7, 0x4, R148.reuse ;  /* 0x00000004079a7825 */ /* 0x104fe200078e0294 */
[----:B---3--:R-:W2:Y:S03]  /*13a10*/  LDC R12, c[0x0][0x230] ;  /* 0x00008c00ff0c7b82 */ /* 0x008ea60000000800 */
[----:B------:R-:W-:Y:S01]  /*13a20*/  IMAD R7, R14, 0x60, RZ ;  /* 0x000000600e077824 */ /* 0x000fe200078e02ff */
[----:B-1----:R-:W-:Y:S01]  /*13a30*/  IADD3 R8, R9, -0x6, RZ ;  /* 0xfffffffa09087810 */ /* 0x002fe20007ffe0ff */
[----:B------:R1:W-:Y:S04]  /*13a40*/  STL.64 [R1+0x1b8], R154 ;  /* 0x0001b89a01007387 */ /* 0x0003e80000100a00 */
[----:B------:R1:W-:Y:S01]  /*13a50*/  LDGSTS.E [R2+0x1000c], desc[UR8][R154.64], !P4 ;  /* 0x1000c0009a027fae */ /* 0x0003e2000e121848 */
[----:B------:R-:W3:Y:S03]  /*13a60*/  LDC R9, c[0x0][0x230] ;  /* 0x00008c00ff097b82 */ /* 0x000ee60000000800 */
[----:B------:R4:W-:Y:S04]  /*13a70*/  STL.64 [R1+0x1b0], R16 ;  /* 0x0001b01001007387 */ /* 0x0009e80000100a00 */
[----:B------:R4:W-:Y:S01]  /*13a80*/  LDGSTS.E [R2+0x1400c], desc[UR8][R16.64], !P4 ;  /* 0x1400c00010027fae */ /* 0x0009e2000e121848 */
[----:B------:R-:W-:Y:S01]  /*13a90*/  ISETP.GE.U32.AND P4, PT, R8, 0x7fffff7b, PT ;  /* 0x7fffff7b0800780c */ /* 0x000fe20003f86070 */
[----:B------:R-:W-:Y:S01]  /*13aa0*/  IMAD R248, R14, 0x63, RZ ;  /* 0x000000630ef87824 */ /* 0x000fe200078e02ff */
[----:B------:R-:W3:Y:S01]  /*13ab0*/  LDC R13, c[0x0][0x230] ;  /* 0x00008c00ff0d7b82 */ /* 0x000ee20000000800 */
[----:B-1----:R-:W-:-:S04]  /*13ac0*/  IMAD.WIDE R154, R7, 0x4, R148 ;  /* 0x00000004079a7825 */ /* 0x002fc800078e0294 */
[----:B----4-:R-:W-:Y:S02]  /*13ad0*/  VIADD R8, R10, 0xfffffff9 ;  /* 0xfffffff90a087836 */ /* 0x010fe40000000000 */
[----:B------:R-:W-:Y:S01]  /*13ae0*/  IMAD.WIDE R16, R7, 0x4, R146 ;  /* 0x0000000407107825 */ /* 0x000fe200078e0292 */
[----:B------:R-:W1:Y:S01]  /*13af0*/  LDC R10, c[0x0][0x230] ;  /* 0x00008c00ff0a7b82 */ /* 0x000e620000000800 */
[----:B------:R4:W-:Y:S02]  /*13b00*/  LDGSTS.E [R2+0x18000], desc[UR8][R154.64], !P2 ;  /* 0x180000009a027fae */ /* 0x0009e4000d121848 */
[----:B------:R-:W-:Y:S02]  /*13b10*/  IMAD R7, R14, 0x61, RZ ;  /* 0x000000610e077824 */ /* 0x000fe400078e02ff */
[----:B------:R4:W-:Y:S04]  /*13b20*/  STL.64 [R1+0x28], R154 ;  /* 0x0000289a01007387 */ /* 0x0009e80000100a00 */
[----:B------:R2:W-:Y:S04]  /*13b30*/  STL.64 [R1+0x20], R16 ;  /* 0x0000201001007387 */ /* 0x0005e80000100a00 */
[----:B------:R2:W-:Y:S01]  /*13b40*/  LDGSTS.E [R2+0x1c000], desc[UR8][R16.64], !P2 ;  /* 0x1c00000010027fae */ /* 0x0005e2000d121848 */
[----:B------:R-:W-:Y:S01]  /*13b50*/  ISETP.GE.U32.AND P2, PT, R8, 0x7fffff7a, PT ;  /* 0x7fffff7a0800780c */ /* 0x000fe20003f46070 */
[----:B----4-:R-:W-:Y:S01]  /*13b60*/  IMAD.WIDE R154, R7, 0x4, R148 ;  /* 0x00000004079a7825 */ /* 0x010fe200078e0294 */
[----:B------:R-:W-:-:S02]  /*13b70*/  IADD3 R8, R11, -0x8, RZ ;  /* 0xfffffff80b087810 */ /* 0x000fc40007ffe0ff */
[----:B------:R-:W4:Y:S01]  /*13b80*/  LDC R11, c[0x0][0x230] ;  /* 0x00008c00ff0b7b82 */ /* 0x000f220000000800 */
[----:B--2---:R-:W-:Y:S01]  /*13b90*/  IMAD.WIDE R16, R7, 0x4, R146 ;  /* 0x0000000407107825 */ /* 0x004fe200078e0292 */
[----:B------:R2:W-:Y:S03]  /*13ba0*/  STL.64 [R1+0x18], R154 ;  /* 0x0000189a01007387 */ /* 0x0005e60000100a00 */
[----:B------:R-:W-:Y:S01]  /*13bb0*/  IMAD R7, R14, 0x62, RZ ;  /* 0x000000620e077824 */ /* 0x000fe200078e02ff */
[----:B------:R2:W-:Y:S04]  /*13bc0*/  LDGSTS.E [R2+0x18004], desc[UR8][R154.64], !P3 ;  /* 0x180040009a027fae */ /* 0x0005e8000d921848 */
[----:B------:R3:W-:Y:S04]  /*13bd0*/  STL.64 [R1+0x10], R16 ;  /* 0x0000101001007387 */ /* 0x0007e80000100a00 */
[----:B------:R3:W-:Y:S01]  /*13be0*/  LDGSTS.E [R2+0x1c004], desc[UR8][R16.64], !P3 ;  /* 0x1c00400010027fae */ /* 0x0007e2000d921848 */
[----:B--2---:R-:W-:Y:S01]  /*13bf0*/  IMAD.WIDE R154, R7, 0x4, R148 ;  /* 0x00000004079a7825 */ /* 0x004fe200078e0294 */
[----:B------:R-:W-:-:S03]  /*13c00*/  ISETP.GE.U32.AND P3, PT, R8, 0x7fffff79, PT ;  /* 0x7fffff790800780c */ /* 0x000fc60003f66070 */
[----:B---3--:R-:W-:Y:S01]  /*13c10*/  IMAD.WIDE R16, R7, 0x4, R146 ;  /* 0x0000000407107825 */ /* 0x008fe200078e0292 */
[----:B------:R2:W-:Y:S03]  /*13c20*/  LDGSTS.E [R2+0x18008], desc[UR8][R154.64], !P6 ;  /* 0x180080009a027fae */ /* 0x0005e6000f121848 */
[----:B------:R-:W-:Y:S01]  /*13c30*/  VIADD R7, R12, 0xffffffdb ;  /* 0xffffffdb0c077836 */ /* 0x000fe20000000000 */
[----:B------:R3:W-:Y:S01]  /*13c40*/  LDGSTS.E [R2+0x1c008], desc[UR8][R16.64], !P6 ;  /* 0x1c00800010027fae */ /* 0x0007e2000f121848 */
[----:B------:R-:W4:Y:S01]  /*13c50*/  LDC R12, c[0x0][0x230] ;  /* 0x00008c00ff0c7b82 */ /* 0x000f220000000800 */
[----:B------:R-:W-:Y:S01]  /*13c60*/  IMAD.WIDE R250, R248, 0x4, R148 ;  /* 0x00000004f8fa7825 */ /* 0x000fe200078e0294 */
[----:B------:R-:W-:Y:S02]  /*13c70*/  SHF.L.U32 R8, R14, 0x2, RZ ;  /* 0x000000020e087819 */ /* 0x000fe400000006ff */
[----:B------:R-:W-:Y:S01]  /*13c80*/  ISETP.GE.U32.AND P6, PT, R7, 0x7fffff5c, PT ;  /* 0x7fffff5c0700780c */ /* 0x000fe20003fc6070 */
[----:B------:R-:W-:Y:S01]  /*13c90*/  IMAD.WIDE R248, R248, 0x4, R146 ;  /* 0x00000004f8f87825 */ /* 0x000fe200078e0292 */
[----:B------:R-:W-:Y:S01]  /*13ca0*/  LOP3.LUT R7, R6, 0x10, RZ, 0x3c, !PT ;  /* 0x0000001006077812 */ /* 0x000fe200078e3cff */
[----:B------:R2:W-:Y:S02]  /*13cb0*/  STL.64 [R1+0x8], R154 ;  /* 0x0000089a01007387 */ /* 0x0005e40000100a00 */
[----:B------:R-:W-:Y:S01]  /*13cc0*/  VIADD R9, R9, 0xffffffda ;  /* 0xffffffda09097836 */ /* 0x000fe20000000000 */
[----:B------:R-:W-:Y:S01]  /*13cd0*/  IADD3 R7, R7, UR61, RZ ;  /* 0x0000003d07077c10 */ /* 0x000fe2000fffe0ff */
[----:B------:R3:W-:Y:S04]  /*13ce0*/  STL.64 [R1], R16 ;  /* 0x0000001001007387 */ /* 0x0007e80000100a00 */
[----:B------:R-:W-:Y:S01]  /*13cf0*/  LDGSTS.E [R2+0x1800c], desc[UR8][R250.64], !P5 ;  /* 0x1800c000fa027fae */ /* 0x000fe2000e921848 */
[----:B--2---:R-:W-:-:S03]  /*13d00*/  IMAD.WIDE R154, R8, 0x4, R148 ;  /* 0x00000004089a7825 */ /* 0x004fc600078e0294 */
[----:B------:R-:W-:Y:S01]  /*13d10*/  LDGSTS.E [R2+0x1c00c], desc[UR8][R248.64], !P5 ;  /* 0x1c00c000f8027fae */ /* 0x000fe2000e921848 */
[----:B------:R-:W-:Y:S01]  /*13d20*/  ISETP.GE.U32.AND P5, PT, R9, 0x7fffff5b, PT ;  /* 0x7fffff5b0900780c */ /* 0x000fe20003fa6070 */
[----:B---3--:R-:W-:Y:S02]  /*13d30*/  IMAD.WIDE R16, R8, 0x4, R146 ;  /* 0x0000000408107825 */ /* 0x008fe400078e0292 */
[----:B------:R-:W-:Y:S02]  /*13d40*/  STL.64 [R1+0x16d8], R250 ;  /* 0x0016d8fa01007387 */ /* 0x000fe40000100a00 */
[----:B------:R-:W-:Y:S02]  /*13d50*/  IMAD R8, R14, 0x5, RZ ;  /* 0x000000050e087824 */ /* 0x000fe400078e02ff */
[----:B------:R-:W-:Y:S01]  /*13d60*/  STL.64 [R1+0x16e0], R248 ;  /* 0x0016e0f801007387 */ /* 0x000fe20000100a00 */
[----:B-1----:R-:W-:Y:S02]  /*13d70*/  VIADD R9, R10, 0xffffffd9 ;  /* 0xffffffd90a097836 */ /* 0x002fe40000000000 */
[----:B------:R-:W1:Y:S01]  /*13d80*/  LDC R10, c[0x0][0x230] ;  /* 0x00008c00ff0a7b82 */ /* 0x000e620000000800 */
[----:B------:R2:W-:Y:S04]  /*13d90*/  STL.64 [R1+0x640], R154 ;  /* 0x0006409a01007387 */ /* 0x0005e80000100a00 */
[----:B------:R2:W-:Y:S04]  /*13da0*/  LDGSTS.E [R7], desc[UR8][R154.64], !P1 ;  /* 0x000000009a077fae */ /* 0x0005e8000c921848 */
[----:B------:R3:W-:Y:S04]  /*13db0*/  STL.64 [R1+0x638], R16 ;  /* 0x0006381001007387 */ /* 0x0007e80000100a00 */
[----:B------:R3:W-:Y:S01]  /*13dc0*/  LDGSTS.E [R7+0x4000], desc[UR8][R16.64], !P1 ;  /* 0x0400000010077fae */ /* 0x0007e2000c921848 */
[----:B------:R-:W-:Y:S01]  /*13dd0*/  ISETP.GE.U32.AND P1, PT, R9, 0x7fffff5a, PT ;  /* 0x7fffff5a0900780c */ /* 0x000fe20003f26070 */
[----:B--2---:R-:W-:Y:S01]  /*13de0*/  IMAD.WIDE R154, R8, 0x4, R148 ;  /* 0x00000004089a7825 */ /* 0x004fe200078e0294 */
[----:B----4-:R-:W-:-:S02]  /*13df0*/  IADD3 R9, R11, -0x28, RZ ;  /* 0xffffffd80b097810 */ /* 0x010fc40007ffe0ff */
[----:B------:R-:W2:Y:S02]  /*13e00*/  LDC R11, c[0x0][0x230] ;  /* 0x00008c00ff0b7b82 */ /* 0x000ea40000000800 */
[----:B------:R4:W-:Y:S01]  /*13e10*/  LDGSTS.E [R7+0x4], desc[UR8][R154.64], !P4 ;  /* 0x000040009a077fae */ /* 0x0009e2000e121848 */
[----:B---3--:R-:W-:-:S03]  /*13e20*/  IMAD.WIDE R16, R8, 0x4, R146 ;  /* 0x0000000408107825 */ /* 0x008fc600078e0292 */
[----:B------:R4:W-:Y:S01]  /*13e30*/  STL.64 [R1+0x630], R154 ;  /* 0x0006309a01007387 */ /* 0x0009e20000100a00 */
[----:B------:R-:W-:-:S03]  /*13e40*/  IMAD R8, R14, 0x6, RZ ;  /* 0x000000060e087824 */ /* 0x000fc600078e02ff */
[----:B------:R3:W-:Y:S01]  /*13e50*/  LDGSTS.E [R7+0x4004], desc[UR8][R16.64], !P4 ;  /* 0x0400400010077fae */ /* 0x0007e2000e121848 */
[----:B------:R-:W-:Y:S01]  /*13e60*/  ISETP.GE.U32.AND P4, PT, R9, 0x7fffff59, PT ;  /* 0x7fffff590900780c */ /* 0x000fe20003f86070 */
[----:B------:R-:W-:Y:S02]  /*13e70*/  VIADD R9, R12, 0xffffffbb ;  /* 0xffffffbb0c097836 */ /* 0x000fe40000000000 */
[----:B------:R3:W-:Y:S01]  /*13e80*/  STL.64 [R1+0x620], R16 ;  /* 0x0006201001007387 */ /* 0x0007e20000100a00 */
[----:B------:R-:W2:Y:S01]  /*13e90*/  LDC R12, c[0x0][0x230] ;  /* 0x00008c00ff0c7b82 */ /* 0x000ea20000000800 */
[----:B----4-:R-:W-:-:S04]  /*13ea0*/  IMAD.WIDE R154, R8, 0x4, R148 ;  /* 0x00000004089a7825 */ /* 0x010fc800078e0294 */
[----:B---3--:R-:W-:Y:S01]  /*13eb0*/  IMAD.WIDE R16, R8, 0x4, R146 ;  /* 0x0000000408107825 */ /* 0x008fe200078e0292 */
[----:B------:R3:W-:Y:S03]  /*13ec0*/  STL.64 [R1+0x610], R154 ;  /* 0x0006109a01007387 */ /* 0x0007e60000100a00 */
[----:B------:R-:W-:Y:S01]  /*13ed0*/  IMAD R8, R14, 0x7, RZ ;  /* 0x000000070e087824 */ /* 0x000fe200078e02ff */
[----:B------:R3:W-:Y:S04]  /*13ee0*/  LDGSTS.E [R7+0x8], desc[UR8][R154.64], !P2 ;  /* 0x000080009a077fae */ /* 0x0007e8000d121848 */
[----:B------:R4:W-:Y:S04]  /*13ef0*/  STL.64 [R1+0x608], R16 ;  /* 0x0006081001007387 */ /* 0x0009e80000100a00 */
[----:B------:R4:W-:Y:S01]  /*13f00*/  LDGSTS.E [R7+0x4008], desc[UR8][R16.64], !P2 ;  /* 0x0400800010077fae */ /* 0x0009e2000d121848 */
[----:B------:R-:W-:Y:S01]  /*13f10*/  ISETP.GE.U32.AND P2, PT, R9, 0x7fffff3c, PT ;  /* 0x7fffff3c0900780c */ /* 0x000fe20003f46070 */
[----:B---3--:R-:W-:Y:S01]  /*13f20*/  IMAD.WIDE R154, R8, 0x4, R148 ;  /* 0x00000004089a7825 */ /* 0x008fe200078e0294 */
[----:B------:R-:W-:-:S02]  /*13f30*/  IADD3 R9, R13, -0x46, RZ ;  /* 0xffffffba0d097810 */ /* 0x000fc40007ffe0ff */
[----:B------:R-:W3:Y:S01]  /*13f40*/  LDC R13, c[0x0][0x230] ;  /* 0x00008c00ff0d7b82 */ /* 0x000ee20000000800 */
[----:B----4-:R-:W-:Y:S01]  /*13f50*/  IMAD.WIDE R16, R8, 0x4, R146 ;  /* 0x0000000408107825 */ /* 0x010fe200078e0292 */
[----:B------:R4:W-:Y:S03]  /*13f60*/  STL.64 [R1+0x600], R154 ;  /* 0x0006009a01007387 */ /* 0x0009e60000100a00 */
[----:B------:R-:W-:Y:S01]  /*13f70*/  IMAD R8, R14, 0x24, RZ ;  /* 0x000000240e087824 */ /* 0x000fe200078e02ff */
[----:B------:R4:W-:Y:S04]  /*13f80*/  LDGSTS.E [R7+0xc], desc[UR8][R154.64], !P3 ;  /* 0x0000c0009a077fae */ /* 0x0009e8000d921848 */
[----:B------:R2:W-:Y:S04]  /*13f90*/  STL.64 [R1+0x5f0], R16 ;  /* 0x0005f01001007387 */ /* 0x0005e80000100a00 */
[----:B------:R2:W-:Y:S01]  /*13fa0*/  LDGSTS.E [R7+0x400c], desc[UR8][R16.64], !P3 ;  /* 0x0400c00010077fae */ /* 0x0005e2000d921848 */
[----:B------:R-:W-:Y:S01]  /*13fb0*/  ISETP.GE.U32.AND P3, PT, R9, 0x7fffff3b, PT ;  /* 0x7fffff3b0900780c */ /* 0x000fe20003f66070 */
[----:B----4-:R-:W-:-:S04]  /*13fc0*/  IMAD.WIDE R154, R8, 0x4, R148 ;  /* 0x00000004089a7825 */ /* 0x010fc800078e0294 */
[----:B-1----:R-:W-:Y:S02]  /*13fd0*/  VIADD R9, R10, 0xffffffb9 ;  /* 0xffffffb90a097836 */ /* 0x002fe40000000000 */
[----:B--2---:R-:W-:Y:S01]  /*13fe0*/  IMAD.WIDE R16, R8, 0x4, R146 ;  /* 0x0000000408107825 */ /* 0x004fe200078e0292 */
[----:B------:R-:W1:Y:S01]  /*13ff0*/  LDC R10, c[0x0][0x230] ;  /* 0x00008c00ff0a7b82 */ /* 0x000e620000000800 */
[----:B------:R2:W-:Y:S02]  /*14000*/  LDGSTS.E [R7+0x8000], desc[UR8][R154.64], !P6 ;  /* 0x080000009a077fae */ /* 0x0005e4000f121848 */
[----:B------:R-:W-:Y:S02]  /*14010*/  IMAD R8, R14, 0x25, RZ ;  /* 0x000000250e087824 */ /* 0x000fe400078e02ff */
[----:B------:R2:W-:Y:S04]  /*14020*/  STL.64 [R1+0x370], R154 ;  /* 0x0003709a01007387 */ /* 0x0005e80000100a00 */
[----:B------:R4:W-:Y:S04]  /*14030*/  STL.64 [R1+0x368], R16 ;  /* 0x0003681001007387 */ /* 0x0009e80000100a00 */
[----:B------:R4:W-:Y:S01]  /*14040*/  LDGSTS.E [R7+0xc000], desc[UR8][R16.64], !P6 ;  /* 0x0c00000010077fae */ /* 0x0009e2000f121848 */
[----:B------:R-:W-:Y:S01]  /*14050*/  ISETP.GE.U32.AND P6, PT, R9, 0x7fffff3a, PT ;  /* 0x7fffff3a0900780c */ /* 0x000fe20003fc6070 */
[----:B--2---:R-:W-:Y:S01]  /*14060*/  IMAD.WIDE R154, R8, 0x4, R148 ;  /* 0x00000004089a7825 */ /* 0x004fe200078e0294 */
[----:B------:R-:W-:-:S02]  /*14070*/  IADD3 R9, R11, -0x48, RZ ;  /* 0xffffffb80b097810 */ /* 0x000fc40007ffe0ff */
[----:B------:R-:W2:Y:S02]  /*14080*/  LDC R11, c[0x0][0x230] ;  /* 0x00008c00ff0b7b82 */ /* 0x000ea40000000800 */
[----:B------:R3:W-:Y:S01]  /*14090*/  LDGSTS.E [R7+0x8004], desc[UR8][R154.64], !P5 ;  /* 0x080040009a077fae */ /* 0x0007e2000e921848 */
[----:B----4-:R-:W-:-:S03]  /*140a0*/  IMAD.WIDE R16, R8, 0x4, R146 ;  /* 0x0000000408107825 */ /* 0x010fc600078e0292 */
[----:B------:R3:W-:Y:S01]  /*140b0*/  STL.64 [R1+0x360], R154 ;  /* 0x0003609a01007387 */ /* 0x0007e20000100a00 */
[----:B------:R-:W-:-:S03]  /*140c0*/  IMAD R8, R14, 0x26, RZ ;  /* 0x000000260e087824 */ /* 0x000fc600078e02ff */
[----:B------:R4:W-:Y:S01]  /*140d0*/  LDGSTS.E [R7+0xc004], desc[UR8][R16.64], !P5 ;  /* 0x0c00400010077fae */ /* 0x0009e2000e921848 */
[----:B------:R-:W-:Y:S01]  /*140e0*/  ISETP.GE.U32.AND P5, PT, R9, 0x7fffff39, PT ;  /* 0x7fffff390900780c */ /* 0x000fe20003fa6070 */
[----:B------:R-:W-:Y:S02]  /*140f0*/  VIADD R9, R12, 0xffffff9b ;  /* 0xffffff9b0c097836 */ /* 0x000fe40000000000 */
[----:B------:R4:W-:Y:S01]  /*14100*/  STL.64 [R1+0x358], R16 ;  /* 0x0003581001007387 */ /* 0x0009e20000100a00 */
[----:B------:R-:W2:Y:S01]  /*14110*/  LDC R12, c[0x0][0x230] ;  /* 0x00008c00ff0c7b82 */ /* 0x000ea20000000800 */
[----:B---3--:R-:W-:-:S04]  /*14120*/  IMAD.WIDE R154, R8, 0x4, R148 ;  /* 0x00000004089a7825 */ /* 0x008fc800078e0294 */
[----:B----4-:R-:W-:Y:S01]  /*14130*/  IMAD.WIDE R16, R8, 0x4, R146 ;  /* 0x0000000408107825 */ /* 0x010fe200078e0292 */
        /* <DEDUP_REMOVED lines=19> */
[----:B------:R1:W-:Y:S01]  /*14270*/  STL.64 [R1+0x1a8], R154 ;  /* 0x0001a89a01007387 */ /* 0x0003e20000100a00 */
[----:B------:R-:W2:Y:S02]  /*14280*/  LDC R10, c[0x0][0x230] ;  /* 0x00008c00ff0a7b82 */ /* 0x000ea40000000800 */
[----:B------:R-:W-:Y:S01]  /*14290*/  IMAD R8, R14, 0x45, RZ ;  /* 0x000000450e087824 */ /* 0x000fe200078e02ff */
[----:B------:R1:W-:Y:S04]  /*142a0*/  LDGSTS.E [R7+0x10000], desc[UR8][R154.64], !P2 ;  /* 0x100000009a077fae */ /* 0x0003e8000d121848 */
[----:B------:R4:W-:Y:S04]  /*142b0*/  STL.64 [R1+0x1a0], R16 ;  /* 0x0001a01001007387 */ /* 0x0009e80000100a00 */
[----:B------:R4:W-:Y:S01]  /*142c0*/  LDGSTS.E [R7+0x14000], desc[UR8][R16.64], !P2 ;  /* 0x1400000010077fae */ /* 0x0009e2000d121848 */
[----:B------:R-:W-:Y:S01]  /*142d0*/  ISETP.GE.U32.AND P2, PT, R9, 0x7fffff1a, PT ;  /* 0x7fffff1a0900780c */ /* 0x000fe20003f46070 */
[----:B-1----:R-:W-:Y:S01]  /*142e0*/  IMAD.WIDE R154, R8, 0x4, R148 ;  /* 0x00000004089a7825 */ /* 0x002fe200078e0294 */
[----:B------:R-:W-:-:S02]  /*142f0*/  IADD3 R9, R11, -0x68, RZ ;  /* 0xffffff980b097810 */ /* 0x000fc40007ffe0ff */
[----:B------:R-:W1:Y:S01]  /*14300*/  LDC R11, c[0x0][0x230] ;  /* 0x00008c00ff0b7b82 */ /* 0x000e620000000800 */
[----:B----4-:R-:W-:Y:S01]  /*14310*/  IMAD.WIDE R16, R8, 0x4, R146 ;  /* 0x0000000408107825 */ /* 0x010fe200078e0292 */
[----:B------:R4:W-:Y:S03]  /*14320*/  STL.64 [R1+0x198], R154 ;  /* 0x0001989a01007387 */ /* 0x0009e60000100a00 */
[----:B------:R-:W-:Y:S01]  /*14330*/  IMAD R8, R14, 0x46, RZ ;  /* 0x000000460e087824 */ /* 0x000fe200078e02ff */
[----:B------:R4:W-:Y:S04]  /*14340*/  LDGSTS.E [R7+0x10004], desc[UR8][R154.64], !P3 ;  /* 0x100040009a077fae */ /* 0x0009e8000d921848 */
[----:B------:R3:W-:Y:S04]  /*14350*/  STL.64 [R1+0x190], R16 ;  /* 0x0001901001007387 */ /* 0x0007e80000100a00 */
[----:B------:R3:W-:Y:S01]  /*14360*/  LDGSTS.E [R7+0x14004], desc[UR8][R16.64], !P3 ;  /* 0x1400400010077fae */ /* 0x0007e2000d921848 */
[----:B------:R-:W-:Y:S01]  /*14370*/  ISETP.GE.U32.AND P3, PT, R9, 0x7fffff19, PT ;  /* 0x7fffff190900780c */ /* 0x000fe20003f66070 */
[----:B------:R-:W-:-:S02]  /*14380*/  VIADD R9, R12, 0xfffffff7 ;  /* 0xfffffff70c097836 */ /* 0x000fc40000000000 */
[C---:B----4-:R-:W-:Y:S01]  /*14390*/  IMAD.WIDE R154, R8.reuse, 0x4, R148 ;  /* 0x00000004089a7825 */ /* 0x050fe200078e0294 */
[----:B------:R-:W4:Y:S04]  /*143a0*/  LDC R12, c[0x0][0x230] ;  /* 0x00008c00ff0c7b82 */ /* 0x000f280000000800 */
[----:B------:R2:W-:Y:S01]  /*143b0*/  LDGSTS.E [R7+0x10008], desc[UR8][R154.64], !P6 ;  /* 0x100080009a077fae */ /* 0x0005e2000f121848 */
[----:B---3--:R-:W-:-:S05]  /*143c0*/  IMAD.WIDE R16, R8, 0x4, R146 ;  /* 0x0000000408107825 */ /* 0x008fca00078e0292 */
[----:B------:R3:W-:Y:S01]  /*143d0*/  LDGSTS.E [R7+0x14008], desc[UR8][R16.64], !P6 ;  /* 0x1400800010077fae */ /* 0x0007e2000f121848 */
[----:B------:R-:W-:Y:S01]  /*143e0*/  ISETP.GE.U32.AND P6, PT, R9, 0x7fffff78, PT ;  /* 0x7fffff780900780c */ /* 0x000fe20003fc6070 */
[C---:B------:R-:W-:Y:S01]  /*143f0*/  IMAD R8, R14.reuse, 0x47, RZ ;  /* 0x000000470e087824 */ /* 0x040fe200078e02ff */
[----:B------:R-:W4:Y:S01]  /*14400*/  LDC R9, c[0x0][0x230] ;  /* 0x00008c00ff097b82 */ /* 0x000f220000000800 */
[----:B------:R2:W-:Y:S01]  /*14410*/  STL.64 [R1+0x188], R154 ;  /* 0x0001889a01007387 */ /* 0x0005e20000100a00 */
[----:B------:R-:W-:-:S03]  /*14420*/  IMAD R244, R14, 0x64, RZ ;  /* 0x000000640ef47824 */ /* 0x000fc600078e02ff */
[----:B------:R3:W-:Y:S01]  /*14430*/  STL.64 [R1+0x180], R16 ;  /* 0x0001801001007387 */ /* 0x0007e20000100a00 */
[----:B------:R-:W-:-:S04]  /*14440*/  IMAD.WIDE R246, R244, 0x4, R148 ;  /* 0x00000004f4f67825 */ /* 0x000fc800078e0294 */
[----:B--2---:R-:W-:-:S04]  /*14450*/  IMAD.WIDE R154, R8, 0x4, R148 ;  /* 0x00000004089a7825 */ /* 0x004fc800078e0294 */
[--C-:B---3--:R-:W-:Y:S01]  /*14460*/  IMAD.WIDE R16, R8, 0x4, R146.reuse ;  /* 0x0000000408107825 */ /* 0x108fe200078e0292 */
[----:B------:R-:W-:Y:S01]  /*14470*/  IADD3 R8, R13, -0xa, RZ ;  /* 0xfffffff60d087810 */ /* 0x000fe20007ffe0ff */
[----:B------:R2:W-:Y:S01]  /*14480*/  LDGSTS.E [R7+0x1000c], desc[UR8][R154.64], !P5 ;  /* 0x1000c0009a077fae */ /* 0x0005e2000e921848 */
[----:B------:R-:W3:Y:S01]  /*14490*/  LDC R13, c[0x0][0x230] ;  /* 0x00008c00ff0d7b82 */ /* 0x000ee20000000800 */
[----:B------:R-:W-:Y:S02]  /*144a0*/  IMAD.WIDE R244, R244, 0x4, R146 ;  /* 0x00000004f4f47825 */ /* 0x000fe400078e0292 */
[----:B------:R2:W-:Y:S01]  /*144b0*/  LDGSTS.E [R7+0x1400c], desc[UR8][R16.64], !P5 ;  /* 0x1400c00010077fae */ /* 0x0005e2000e921848 */
[----:B------:R-:W-:Y:S01]  /*144c0*/  ISETP.GE.U32.AND P5, PT, R8, 0x7fffff77, PT ;  /* 0x7fffff770800780c */ /* 0x000fe20003fa6070 */
[----:B------:R-:W-:Y:S02]  /*144d0*/  VIADD R8, R10, 0xfffffff5 ;  /* 0xfffffff50a087836 */ /* 0x000fe40000000000 */
[C---:B------:R-:W-:Y:S01]  /*144e0*/  IMAD R240, R14.reuse, 0x65, RZ ;  /* 0x000000650ef07824 */ /* 0x040fe200078e02ff */
[----:B------:R-:W-:Y:S01]  /*144f0*/  LDGSTS.E [R7+0x18000], desc[UR8][R246.64], !P1 ;  /* 0x18000000f6077fae */ /* 0x000fe2000c921848 */
[----:B------:R-:W-:-:S02]  /*14500*/  IMAD R236, R14, 0x66, RZ ;  /* 0x000000660eec7824 */ /* 0x000fc400078e02ff */
[----:B------:R-:W-:Y:S01]  /*14510*/  IMAD.WIDE R242, R240, 0x4, R148 ;  /* 0x00000004f0f27825 */ /* 0x000fe200078e0294 */
[----:B------:R-:W-:Y:S01]  /*14520*/  LDGSTS.E [R7+0x1c000], desc[UR8][R244.64], !P1 ;  /* 0x1c000000f4077fae */ /* 0x000fe2000c921848 */
[----:B------:R-:W-:Y:S02]  /*14530*/  ISETP.GE.U32.AND P1, PT, R8, 0x7fffff76, PT ;  /* 0x7fffff760800780c */ /* 0x000fe40003f26070 */
[----:B------:R-:W-:Y:S01]  /*14540*/  IMAD.WIDE R240, R240, 0x4, R146 ;  /* 0x00000004f0f07825 */ /* 0x000fe200078e0292 */
[----:B-1----:R-:W-:Y:S01]  /*14550*/  IADD3 R8, R11, -0xc, RZ ;  /* 0xfffffff40b087810 */ /* 0x002fe20007ffe0ff */
[----:B------:R-:W-:Y:S01]  /*14560*/  LDGSTS.E [R7+0x18004], desc[UR8][R242.64], !P4 ;  /* 0x18004000f2077fae */ /* 0x000fe2000e121848 */
[----:B------:R-:W1:Y:S01]  /*14570*/  LDC R11, c[0x0][0x230] ;  /* 0x00008c00ff0b7b82 */ /* 0x000e620000000800 */
[----:B------:R-:W-:Y:S02]  /*14580*/  IMAD.WIDE R238, R236, 0x4, R148 ;  /* 0x00000004ecee7825 */ /* 0x000fe400078e0294 */
[----:B------:R-:W-:Y:S01]  /*14590*/  LDGSTS.E [R7+0x1c004], desc[UR8][R240.64], !P4 ;  /* 0x1c004000f0077fae */ /* 0x000fe2000e121848 */
[----:B------:R-:W-:Y:S01]  /*145a0*/  ISETP.GE.U32.AND P4, PT, R8, 0x7fffff75, PT ;  /* 0x7fffff750800780c */ /* 0x000fe20003f86070 */
[----:B------:R-:W-:-:S02]  /*145b0*/  IMAD.WIDE R236, R236, 0x4, R146 ;  /* 0x00000004ecec7825 */ /* 0x000fc400078e0292 */
[----:B------:R-:W-:Y:S02]  /*145c0*/  LDGSTS.E [R7+0x18008], desc[UR8][R238.64], !P2 ;  /* 0x18008000ee077fae */ /* 0x000fe4000d121848 */
[----:B----4-:R-:W-:Y:S02]  /*145d0*/  VIADD R8, R9, 0xffffffd7 ;  /* 0xffffffd709087836 */ /* 0x010fe40000000000 */
[C---:B------:R-:W-:Y:S01]  /*145e0*/  IMAD R232, R14.reuse, 0x67, RZ ;  /* 0x000000670ee87824 */ /* 0x040fe200078e02ff */
[----:B------:R-:W-:Y:S01]  /*145f0*/  LDGSTS.E [R7+0x1c008], desc[UR8][R236.64], !P2 ;  /* 0x1c008000ec077fae */ /* 0x000fe2000d121848 */
[----:B------:R-:W-:Y:S02]  /*14600*/  SHF.L.U32 R9, R14, 0x3, RZ ;  /* 0x000000030e097819 */ /* 0x000fe400000006ff */
[----:B------:R-:W-:Y:S01]  /*14610*/  ISETP.GE.U32.AND P2, PT, R8, 0x7fffff58, PT ;  /* 0x7fffff580800780c */ /* 0x000fe20003f46070 */
[----:B------:R2:W-:Y:S01]  /*14620*/  STL.64 [R1+0x178], R154 ;  /* 0x0001789a01007387 */ /* 0x0005e20000100a00 */
[----:B------:R-:W-:Y:S01]  /*14630*/  IMAD.WIDE R234, R232, 0x4, R148 ;  /* 0x00000004e8ea7825 */ /* 0x000fe200078e0294 */
[----:B------:R-:W-:-:S02]  /*14640*/  LOP3.LUT R8, R6, 0x20, RZ, 0x3c, !PT ;  /* 0x0000002006087812 */ /* 0x000fc400078e3cff */
[----:B------:R4:W-:Y:S01]  /*14650*/  STL.64 [R1+0x170], R16 ;  /* 0x0001701001007387 */ /* 0x0009e20000100a00 */
[----:B------:R-:W-:-:S03]  /*14660*/  IMAD.WIDE R232, R232, 0x4, R146 ;  /* 0x00000004e8e87825 */ /* 0x000fc600078e0292 */
[----:B------:R-:W-:Y:S01]  /*14670*/  STL.64 [R1+0x1698], R246 ;  /* 0x001698f601007387 */ /* 0x000fe20000100a00 */
[----:B------:R-:W-:Y:S01]  /*14680*/  VIADD R10, R12, 0xffffffd6 ;  /* 0xffffffd60c0a7836 */ /* 0x000fe20000000000 */
[----:B------:R-:W-:Y:S01]  /*14690*/  IADD3 R8, R8, UR61, RZ ;  /* 0x0000003d08087c10 */ /* 0x000fe2000fffe0ff */
[----:B------:R-:W1:Y:S01]  /*146a0*/  LDC R12, c[0x0][0x230] ;  /* 0x00008c00ff0c7b82 */ /* 0x000e620000000800 */
[----:B------:R-:W-:Y:S01]  /*146b0*/  STL.64 [R1+0x16a0], R244 ;  /* 0x0016a0f401007387 */ /* 0x000fe20000100a00 */
[----:B--2---:R-:W-:-:S03]  /*146c0*/  IMAD.WIDE R154, R9, 0x4, R148 ;  /* 0x00000004099a7825 */ /* 0x004fc600078e0294 */
[----:B------:R-:W-:Y:S01]  /*146d0*/  STL.64 [R1+0x16a8], R242 ;  /* 0x0016a8f201007387 */ /* 0x000fe20000100a00 */
[----:B----4-:R-:W-:-:S03]  /*146e0*/  IMAD.WIDE R16, R9, 0x4, R146 ;  /* 0x0000000409107825 */ /* 0x010fc600078e0292 */
[----:B------:R-:W-:Y:S01]  /*146f0*/  STL.64 [R1+0x16b0], R240 ;  /* 0x0016b0f001007387 */ /* 0x000fe20000100a00 */
[----:B------:R-:W-:-:S03]  /*14700*/  IMAD R9, R14, 0x9, RZ ;  /* 0x000000090e097824 */ /* 0x000fc600078e02ff */
[----:B------:R-:W-:Y:S04]  /*14710*/  LDGSTS.E [R7+0x1800c], desc[UR8][R234.64], !P3 ;  /* 0x1800c000ea077fae */ /* 0x000fe8000d921848 */
[----:B------:R-:W-:Y:S04]  /*14720*/  STL.64 [R1+0x16b8], R238 ;  /* 0x0016b8ee01007387 */ /* 0x000fe80000100a00 */
[----:B------:R-:W-:Y:S01]  /*14730*/  LDGSTS.E [R7+0x1c00c], desc[UR8][R232.64], !P3 ;  /* 0x1c00c000e8077fae */ /* 0x000fe2000d921848 */
[----:B------:R-:W-:Y:S01]  /*14740*/  ISETP.GE.U32.AND P3, PT, R10, 0x7fffff57, PT ;  /* 0x7fffff570a00780c */ /* 0x000fe20003f66070 */
[----:B---3--:R-:W-:-:S02]  /*14750*/  VIADD R10, R13, 0xffffffd5 ;  /* 0xffffffd50d0a7836 */ /* 0x008fc40000000000 */
[----:B------:R-:W-:Y:S01]  /*14760*/  STL.64 [R1+0x16c0], R236 ;  /* 0x0016c0ec01007387 */ /* 0x000fe20000100a00 */
[----:B------:R-:W2:Y:S03]  /*14770*/  LDC R13, c[0x0][0x230] ;  /* 0x00008c00ff0d7b82 */ /* 0x000ea60000000800 */
[----:B------:R-:W-:Y:S04]  /*14780*/  STL.64 [R1+0x16c8], R234 ;  /* 0x0016c8ea01007387 */ /* 0x000fe80000100a00 */
[----:B------:R-:W-:Y:S04]  /*14790*/  STL.64 [R1+0x16d0], R232 ;  /* 0x0016d0e801007387 */ /* 0x000fe80000100a00 */
[----:B------:R3:W-:Y:S04]  /*147a0*/  STL.64 [R1+0x5e0], R154 ;  /* 0x0005e09a01007387 */ /* 0x0007e80000100a00 */
[----:B------:R3:W-:Y:S04]  /*147b0*/  LDGSTS.E [R8], desc[UR8][R154.64], !P6 ;  /* 0x000000009a087fae */ /* 0x0007e8000f121848 */
[----:B------:R4:W-:Y:S04]  /*147c0*/  STL.64 [R1+0x5d8], R16 ;  /* 0x0005d81001007387 */ /* 0x0009e80000100a00 */
[----:B------:R4:W-:Y:S01]  /*147d0*/  LDGSTS.E [R8+0x4000], desc[UR8][R16.64], !P6 ;  /* 0x0400000010087fae */ /* 0x0009e2000f121848 */
[----:B------:R-:W-:Y:S01]  /*147e0*/  ISETP.GE.U32.AND P6, PT, R10, 0x7fffff56, PT ;  /* 0x7fffff560a00780c */ /* 0x000fe20003fc6070 */
[----:B---3--:R-:W-:Y:S01]  /*147f0*/  IMAD.WIDE R154, R9, 0x4, R148 ;  /* 0x00000004099a7825 */ /* 0x008fe200078e0294 */
[----:B-1----:R-:W-:-:S02]  /*14800*/  IADD3 R10, R11, -0x2c, RZ ;  /* 0xffffffd40b0a7810 */ /* 0x002fc40007ffe0ff */
[----:B------:R-:W1:Y:S02]  /*14810*/  LDC R11, c[0x0][0x230] ;  /* 0x00008c00ff0b7b82 */ /* 0x000e640000000800 */
        /* <DEDUP_REMOVED lines=8> */
[----:B------:R-:W1:Y:S01]  /*148a0*/  LDC R15, c[0x0][0x230] ;  /* 0x00008c00ff0f7b82 */ /* 0x000e620000000800 */
        /* <DEDUP_REMOVED lines=19> */
[----:B--2---:R-:W-:Y:S02]  /*149e0*/  VIADD R10, R13, 0xffffffb5 ;  /* 0xffffffb50d0a7836 */ /* 0x004fe40000000000 */
[----:B-1----:R-:W-:Y:S01]  /*149f0*/  IMAD.WIDE R16, R9, 0x4, R146 ;  /* 0x0000000409107825 */ /* 0x002fe200078e0292 */
        /* <DEDUP_REMOVED lines=9> */
[----:B------:R-:W2:Y:S01]  /*14a90*/  LDC R11, c[0x0][0x230] ;  /* 0x00008c00ff0b7b82 */ /* 0x000ea20000000800 */
        /* <DEDUP_REMOVED lines=9> */
[----:B------:R-:W4:Y:S03]  /*14b30*/  LDC R15, c[0x0][0x230] ;  /* 0x00008c00ff0f7b82 */ /* 0x000f260000000800 */
[----:B---3--:R-:W-:Y:S01]  /*14b40*/  IMAD.WIDE R16, R9, 0x4, R146 ;  /* 0x0000000409107825 */ /* 0x008fe200078e0292 */
[----:B------:R3:W-:Y:S03]  /*14b50*/  STL.64 [R1+0x310], R154 ;  /* 0x0003109a01007387 */ /* 0x0007e60000100a00 */
[----:B------:R-:W-:Y:S01]  /*14b60*/  IMAD R9, R14, 0x2b, RZ ;  /* 0x0000002b0e097824 */ /* 0x000fe200078e02ff */
[----:B------:R3:W-:Y:S04]  /*14b70*/  LDGSTS.E [R8+0x8008], desc[UR8][R154.64], !P6 ;  /* 0x080080009a087fae */ /* 0x0007e8000f121848 */
[----:B------:R1:W-:Y:S04]  /*14b80*/  STL.64 [R1+0x308], R16 ;  /* 0x0003081001007387 */ /* 0x0003e80000100a00 */
[----:B------:R1:W-:Y:S01]  /*14b90*/  LDGSTS.E [R8+0xc008], desc[UR8][R16.64], !P6 ;  /* 0x0c00800010087fae */ /* 0x0003e2000f121848 */
[----:B---3--:R-:W-:Y:S01]  /*14ba0*/  IMAD.WIDE R154, R9, 0x4, R148 ;  /* 0x00000004099a7825 */ /* 0x008fe200078e0294 */
[----:B------:R-:W-:-:S02]  /*14bb0*/  ISETP.GE.U32.AND P6, PT, R10, 0x7fffff18, PT ;  /* 0x7fffff180a00780c */ /* 0x000fc40003fc6070 */
[----:B------:R-:W-:Y:S02]  /*14bc0*/  IADD3 R10, R12, -0x6a, RZ ;  /* 0xffffff960c0a7810 */ /* 0x000fe40007ffe0ff */
[----:B------:R3:W-:Y:S01]  /*14bd0*/  STL.64 [R1+0x300], R154 ;  /* 0x0003009a01007387 */ /* 0x0007e20000100a00 */
[----:B------:R-:W4:Y:S01]  /*14be0*/  LDC R12, c[0x0][0x230] ;  /* 0x00008c00ff0c7b82 */ /* 0x000f220000000800 */
[----:B-1----:R-:W-:Y:S02]  /*14bf0*/  IMAD.WIDE R16, R9, 0x4, R146 ;  /* 0x0000000409107825 */ /* 0x002fe400078e0292 */
[----:B------:R3:W-:Y:S02]  /*14c00*/  LDGSTS.E [R8+0x800c], desc[UR8][R154.64], !P5 ;  /* 0x0800c0009a087fae */ /* 0x0007e4000e921848 */
[----:B------:R-:W-:Y:S02]  /*14c10*/  IMAD R9, R14, 0x48, RZ ;  /* 0x000000480e097824 */ /* 0x000fe400078e02ff */
[----:B------:R1:W-:Y:S04]  /*14c20*/  STL.64 [R1+0x2f8], R16 ;  /* 0x0002f81001007387 */ /* 0x0003e80000100a00 */
[----:B------:R1:W-:Y:S01]  /*14c30*/  LDGSTS.E [R8+0xc00c], desc[UR8][R16.64], !P5 ;  /* 0x0c00c00010087fae */ /* 0x0003e2000e921848 */
[----:B------:R-:W-:Y:S01]  /*14c40*/  ISETP.GE.U32.AND P5, PT, R10, 0x7fffff17, PT ;  /* 0x7fffff170a00780c */ /* 0x000fe20003fa6070 */
[----:B---3--:R-:W-:Y:S01]  /*14c50*/  IMAD.MOV.U32 R154, RZ, RZ, R150 ;  /* 0x000000ffff9a7224 */ /* 0x008fe200078e0096 */
[----:B------:R-:W-:Y:S01]  /*14c60*/  MOV R155, R151 ;  /* 0x00000097009b7202 */ /* 0x000fe20000000f00 */
[----:B------:R-:W-:-:S04]  /*14c70*/  IMAD.WIDE R150, R9, 0x4, R148 ;  /* 0x0000000409967825 */ /* 0x000fc800078e0294 */
[----:B------:R-:W-:Y:S02]  /*14c80*/  VIADD R10, R13, 0xffffff95 ;  /* 0xffffff950d0a7836 */ /* 0x000fe40000000000 */
[----:B-1----:R-:W-:Y:S01]  /*14c90*/  IMAD.WIDE R16, R9, 0x4, R146 ;  /* 0x0000000409107825 */ /* 0x002fe200078e0292 */
[----:B------:R1:W-:Y:S01]  /*14ca0*/  STL.64 [R1+0x168], R150 ;  /* 0x0001689601007387 */ /* 0x0003e20000100a00 */
[----:B------:R-:W3:Y:S02]  /*14cb0*/  LDC R13, c[0x0][0x230] ;  /* 0x00008c00ff0d7b82 */ /* 0x000ee40000000800 */
[----:B------:R-:W-:Y:S01]  /*14cc0*/  IMAD R9, R14, 0x49, RZ ;  /* 0x000000490e097824 */ /* 0x000fe200078e02ff */
[----:B------:R1:W-:Y:S04]  /*14cd0*/  LDGSTS.E [R8+0x10000], desc[UR8][R150.64], !P1 ;  /* 0x1000000096087fae */ /* 0x0003e8000c921848 */
[----:B------:R4:W-:Y:S04]  /*14ce0*/  STL.64 [R1+0x160], R16 ;  /* 0x0001601001007387 */ /* 0x0009e80000100a00 */
[----:B------:R4:W-:Y:S01]  /*14cf0*/  LDGSTS.E [R8+0x14000], desc[UR8][R16.64], !P1 ;  /* 0x1400000010087fae */ /* 0x0009e2000c921848 */
[----:B------:R-:W-:Y:S01]  /*14d00*/  ISETP.GE.U32.AND P1, PT, R10, 0x7fffff16, PT ;  /* 0x7fffff160a00780c */ /* 0x000fe20003f26070 */
[----:B-1----:R-:W-:Y:S01]  /*14d10*/  IMAD.WIDE R150, R9, 0x4, R148 ;  /* 0x0000000409967825 */ /* 0x002fe200078e0294 */
[----:B--2---:R-:W-:-:S02]  /*14d20*/  IADD3 R10, R11, -0x6c, RZ ;  /* 0xffffff940b0a7810 */ /* 0x004fc40007ffe0ff */
        /* <DEDUP_REMOVED lines=9> */
[----:B--2---:R-:W-:-:S04]  /*14dc0*/  IMAD.WIDE R150, R9, 0x4, R148 ;  /* 0x0000000409967825 */ /* 0x004fc800078e0294 */
[----:B------:R-:W-:Y:S01]  /*14dd0*/  IMAD.MOV.U32 R164, RZ, RZ, R154 ;  /* 0x000000ffffa47224 */ /* 0x000fe200078e009a */
[----:B------:R2:W-:Y:S01]  /*14de0*/  LDGSTS.E [R8+0x10008], desc[UR8][R150.64], !P2 ;  /* 0x1000800096087fae */ /* 0x0005e2000d121848 */
[----:B------:R-:W-:Y:S01]  /*14df0*/  IMAD.MOV.U32 R166, RZ, RZ, R152 ;  /* 0x000000ffffa67224 */ /* 0x000fe200078e0098 */
[----:B------:R-:W-:Y:S01]  /*14e00*/  MOV R167, R153 ;  /* 0x0000009900a77202 */ /* 0x000fe20000000f00 */
[----:B----4-:R-:W-:Y:S01]  /*14e10*/  IMAD.WIDE R16, R9, 0x4, R146 ;  /* 0x0000000409107825 */ /* 0x010fe200078e0292 */
[----:B------:R-:W-:Y:S01]  /*14e20*/  MOV R165, R155 ;  /* 0x0000009b00a57202 */ /* 0x000fe20000000f00 */
[----:B------:R-:W4:Y:S03]  /*14e30*/  LDC R15, c[0x0][0x230] ;  /* 0x00008c00ff0f7b82 */ /* 0x000f260000000800 */
[----:B------:R3:W-:Y:S01]  /*14e40*/  LDGSTS.E [R8+0x14008], desc[UR8][R16.64], !P2 ;  /* 0x1400800010087fae */ /* 0x0007e2000d121848 */
[----:B------:R-:W-:Y:S01]  /*14e50*/  ISETP.GE.U32.AND P2, PT, R10, 0x7fffff74, PT ;  /* 0x7fffff740a00780c */ /* 0x000fe20003f46070 */
[----:B------:R-:W-:-:S03]  /*14e60*/  IMAD R9, R14, 0x4b, RZ ;  /* 0x0000004b0e097824 */ /* 0x000fc600078e02ff */
[----:B------:R-:W4:Y:S01]  /*14e70*/  LDC R10, c[0x0][0x230] ;  /* 0x00008c00ff0a7b82 */ /* 0x000f220000000800 */
[----:B------:R2:W-:Y:S01]  /*14e80*/  STL.64 [R1+0x148], R150 ;  /* 0x0001489601007387 */ /* 0x0005e20000100a00 */
[----:B------:R-:W-:-:S03]  /*14e90*/  IMAD.WIDE R156, R9, 0x4, R148 ;  /* 0x00000004099c7825 */ /* 0x000fc600078e0294 */
[----:B------:R3:W-:Y:S01]  /*14ea0*/  STL.64 [R1+0x140], R16 ;  /* 0x0001401001007387 */ /* 0x0007e20000100a00 */
[----:B------:R-:W-:-:S03]  /*14eb0*/  IMAD R154, R14, 0x69, RZ ;  /* 0x000000690e9a7824 */ /* 0x000fc600078e02ff */
[----:B------:R4:W-:Y:S01]  /*14ec0*/  LDGSTS.E [R8+0x1000c], desc[UR8][R156.64], !P3 ;  /* 0x1000c0009c087fae */ /* 0x0009e2000d921848 */
[----:B--2---:R-:W-:Y:S02]  /*14ed0*/  IMAD R150, R14, 0x68, RZ ;  /* 0x000000680e967824 */ /* 0x004fe400078e02ff */
[----:B---3--:R-:W-:Y:S01]  /*14ee0*/  IMAD.WIDE R16, R9, 0x4, R146 ;  /* 0x0000000409107825 */ /* 0x008fe200078e0292 */
[----:B------:R-:W-:Y:S02]  /*14ef0*/  IADD3 R9, R12, -0xe, RZ ;  /* 0xfffffff20c097810 */ /* 0x000fe40007ffe0ff */
[----:B------:R-:W2:Y:S01]  /*14f00*/  LDC R12, c[0x0][0x230] ;  /* 0x00008c00ff0c7b82 */ /* 0x000ea20000000800 */
[C---:B------:R-:W-:Y:S01]  /*14f10*/  IMAD.WIDE R230, R150.reuse, 0x4, R148 ;  /* 0x0000000496e67825 */ /* 0x040fe200078e0294 */
[----:B------:R3:W-:Y:S01]  /*14f20*/  LDGSTS.E [R8+0x1400c], desc[UR8][R16.64], !P3 ;  /* 0x1400c00010087fae */ /* 0x0007e2000d921848 */
[----:B------:R-:W-:Y:S02]  /*14f30*/  ISETP.GE.U32.AND P3, PT, R9, 0x7fffff73, PT ;  /* 0x7fffff730900780c */ /* 0x000fe40003f66070 */
[----:B------:R-:W-:Y:S01]  /*14f40*/  IMAD.WIDE R150, R150, 0x4, R146 ;  /* 0x0000000496967825 */ /* 0x000fe200078e0292 */
[----:B------:R-:W-:Y:S03]  /*14f50*/  LDGSTS.E [R8+0x18000], desc[UR8][R230.64], !P6 ;  /* 0x18000000e6087fae */ /* 0x000fe6000f121848 */
[----:B------:R-:W-:Y:S01]  /*14f60*/  VIADD R9, R13, 0xfffffff1 ;  /* 0xfffffff10d097836 */ /* 0x000fe20000000000 */
[----:B------:R2:W-:Y:S01]  /*14f70*/  LDGSTS.E [R8+0x1c000], desc[UR8][R150.64], !P6 ;  /* 0x1c00000096087fae */ /* 0x0005e2000f121848 */
[----:B------:R-:W2:Y:S01]  /*14f80*/  LDC R13, c[0x0][0x230] ;  /* 0x00008c00ff0d7b82 */ /* 0x000ea20000000800 */
[----:B------:R-:W-:-:S02]  /*14f90*/  IMAD.WIDE R152, R154, 0x4, R148 ;  /* 0x000000049a987825 */ /* 0x000fc400078e0294 */
[----:B------:R-:W-:Y:S02]  /*14fa0*/  ISETP.GE.U32.AND P6, PT, R9, 0x7fffff72, PT ;  /* 0x7fffff720900780c */ /* 0x000fe40003fc6070 */
[----:B------:R-:W-:Y:S01]  /*14fb0*/  IMAD.WIDE R154, R154, 0x4, R146 ;  /* 0x000000049a9a7825 */ /* 0x000fe200078e0292 */
[----:B-1----:R-:W-:-:S03]  /*14fc0*/  IADD3 R9, R11, -0x10, RZ ;  /* 0xfffffff00b097810 */ /* 0x002fc60007ffe0ff */
[----:B------:R-:W-:Y:S01]  /*14fd0*/  IMAD R158, R14, 0x6a, RZ ;  /* 0x0000006a0e9e7824 */ /* 0x000fe200078e02ff */
[----:B------:R1:W-:Y:S04]  /*14fe0*/  STL.64 [R1+0x138], R156 ;  /* 0x0001389c01007387 */ /* 0x0003e80000100a00 */
[----:B------:R2:W-:Y:S04]  /*14ff0*/  LDGSTS.E [R8+0x18004], desc[UR8][R152.64], !P5 ;  /* 0x1800400098087fae */ /* 0x0005e8000e921848 */
[----:B------:R-:W-:Y:S01]  /*15000*/  LDGSTS.E [R8+0x1c004], desc[UR8][R154.64], !P5 ;  /* 0x1c0040009a087fae */ /* 0x000fe2000e921848 */
[----:B------:R-:W-:Y:S01]  /*15010*/  ISETP.GE.U32.AND P5, PT, R9, 0x7fffff71, PT ;  /* 0x7fffff710900780c */ /* 0x000fe20003fa6070 */
[----:B----4-:R-:W-:-:S02]  /*15020*/  VIADD R9, R10, 0xffffffd3 ;  /* 0xffffffd30a097836 */ /* 0x010fc40000000000 */
[C---:B-1----:R-:W-:Y:S01]  /*15030*/  IMAD.WIDE R156, R158.reuse, 0x4, R148 ;  /* 0x000000049e9c7825 */ /* 0x042fe200078e0294 */
[----:B------:R3:W-:Y:S03]  /*15040*/  STL.64 [R1+0x130], R16 ;  /* 0x0001301001007387 */ /* 0x0007e60000100a00 */
[----:B------:R-:W-:Y:S01]  /*15050*/  IMAD.WIDE R158, R158, 0x4, R146 ;  /* 0x000000049e9e7825 */ /* 0x000fe200078e0292 */
[----:B------:R-:W-:Y:S03]  /*15060*/  LDGSTS.E [R8+0x18008], desc[UR8][R156.64], !P1 ;  /* 0x180080009c087fae */ /* 0x000fe6000c921848 */
[----:B------:R-:W-:Y:S01]  /*15070*/  IMAD R162, R14, 0x6b, RZ ;  /* 0x0000006b0ea27824 */ /* 0x000fe200078e02ff */
[----:B------:R-:W-:Y:S01]  /*15080*/  LDGSTS.E [R8+0x1c008], desc[UR8][R158.64], !P1 ;  /* 0x1c0080009e087fae */ /* 0x000fe2000c921848 */
[----:B---3--:R-:W1:Y:S01]  /*15090*/  LDC R16, c[0x0][0x230] ;  /* 0x00008c00ff107b82 */ /* 0x008e620000000800 */
[----:B------:R-:W-:Y:S01]  /*150a0*/  ISETP.GE.U32.AND P1, PT, R9, 0x7fffff54, PT ;  /* 0x7fffff540900780c */ /* 0x000fe20003f26070 */
[----:B------:R-:W-:Y:S01]  /*150b0*/  IMAD.WIDE R160, R162, 0x4, R148 ;  /* 0x00000004a2a07825 */ /* 0x000fe200078e0294 */
[----:B------:R-:W-:-:S02]  /*150c0*/  LOP3.LUT R9, R6, 0x30, RZ, 0x3c, !PT ;  /* 0x0000003006097812 */ /* 0x000fc400078e3cff */
[----:B--2---:R-:W-:Y:S01]  /*150d0*/  IADD3 R11, R12, -0x2e, RZ ;  /* 0xffffffd20c0b7810 */ /* 0x004fe20007ffe0ff */
[----:B------:R-:W-:Y:S01]  /*150e0*/  IMAD.WIDE R162, R162, 0x4, R146 ;  /* 0x00000004a2a27825 */ /* 0x000fe200078e0292 */
[----:B------:R-:W-:Y:S01]  /*150f0*/  LDGSTS.E [R8+0x1800c], desc[UR8][R160.64], !P4 ;  /* 0x1800c000a0087fae */ /* 0x000fe2000e121848 */
[----:B------:R-:W2:Y:S02]  /*15100*/  LDC R12, c[0x0][0x230] ;  /* 0x00008c00ff0c7b82 */ /* 0x000ea40000000800 */
[----:B------:R-:W-:Y:S01]  /*15110*/  IMAD R10, R14, 0xc, RZ ;  /* 0x0000000c0e0a7824 */ /* 0x000fe200078e02ff */
[----:B------:R-:W-:Y:S01]  /*15120*/  LDGSTS.E [R8+0x1c00c], desc[UR8][R162.64], !P4 ;  /* 0x1c00c000a2087fae */ /* 0x000fe2000e121848 */
[----:B------:R-:W-:Y:S02]  /*15130*/  VIADD R9, R9, UR61 ;  /* 0x0000003d09097c36 */ /* 0x000fe40008000000 */
[C---:B------:R-:W-:Y:S01]  /*15140*/  IMAD.WIDE R170, R10.reuse, 0x4, R148 ;  /* 0x000000040aaa7825 */ /* 0x040fe200078e0294 */
[----:B------:R-:W-:Y:S01]  /*15150*/  ISETP.GE.U32.AND P4, PT, R11, 0x7fffff53, PT ;  /* 0x7fffff530b00780c */ /* 0x000fe20003f86070 */
[----:B------:R-:W-:Y:S02]  /*15160*/  STL.64 [R1+0x1680], R230 ;  /* 0x001680e601007387 */ /* 0x000fe40000100a00 */
[----:B------:R-:W-:Y:S01]  /*15170*/  IMAD.WIDE R168, R10, 0x4, R146 ;  /* 0x000000040aa87825 */ /* 0x000fe200078e0292 */
[----:B------:R-:W-:Y:S01]  /*15180*/  IADD3 R11, R13, -0x2f, RZ ;  /* 0xffffffd10d0b7810 */ /* 0x000fe20007ffe0ff */
[----:B------:R3:W-:Y:S01]  /*15190*/  STL.64 [R1+0x1688], R150 ;  /* 0x0016889601007387 */ /* 0x0007e20000100a00 */
[----:B------:R-:W4:Y:S01]  /*151a0*/  LDC R13, c[0x0][0x230] ;  /* 0x00008c00ff0d7b82 */ /* 0x000f220000000800 */
[----:B------:R-:W-:-:S02]  /*151b0*/  IMAD R10, R14, 0xd, RZ ;  /* 0x0000000d0e0a7824 */ /* 0x000fc400078e02ff */
[----:B------:R3:W-:Y:S04]  /*151c0*/  STL.64 [R1+0x1690], R152 ;  /* 0x0016909801007387 */ /* 0x0007e80000100a00 */
[----:B------:R-:W-:Y:S04]  /*151d0*/  LDGSTS.E [R9], desc[UR8][R170.64], !P2 ;  /* 0x00000000aa097fae */ /* 0x000fe8000d121848 */
[----:B------:R-:W-:Y:S01]  /*151e0*/  LDGSTS.E [R9+0x4000], desc[UR8][R168.64], !P2 ;  /* 0x04000000a8097fae */ /* 0x000fe2000d121848 */
[----:B------:R-:W-:Y:S01]  /*151f0*/  ISETP.GE.U32.AND P2, PT, R11, 0x7fffff52, PT ;  /* 0x7fffff520b00780c */ /* 0x000fe20003f46070 */
[----:B---3--:R-:W-:-:S04]  /*15200*/  IMAD.WIDE R150, R10, 0x4, R146 ;  /* 0x000000040a967825 */ /* 0x008fc800078e0292 */
[----:B------:R-:W-:Y:S01]  /*15210*/  IMAD.WIDE R152, R10, 0x4, R148 ;  /* 0x000000040a987825 */ /* 0x000fe200078e0294 */
[----:B------:R-:W-:Y:S03]  /*15220*/  STL.64 [R1+0x580], R170 ;  /* 0x000580aa01007387 */ /* 0x000fe60000100a00 */
[----:B------:R-:W-:Y:S01]  /*15230*/  VIADD R11, R15, 0xffffffd0 ;  /* 0xffffffd00f0b7836 */ /* 0x000fe20000000000 */
[----:B------:R3:W-:Y:S01]  /*15240*/  LDGSTS.E [R9+0x4], desc[UR8][R152.64], !P3 ;  /* 0x0000400098097fae */ /* 0x0007e2000d921848 */
[----:B------:R-:W-:Y:S01]  /*15250*/  IMAD R10, R14, 0xe, RZ ;  /* 0x0000000e0e0a7824 */ /* 0x000fe200078e02ff */
[----:B------:R-:W4:Y:S02]  /*15260*/  LDC R15, c[0x0][0x230] ;  /* 0x00008c00ff0f7b82 */ /* 0x000f240000000800 */
[----:B------:R-:W-:Y:S04]  /*15270*/  STL.64 [R1+0x578], R168 ;  /* 0x000578a801007387 */ /* 0x000fe80000100a00 */
[----:B------:R3:W-:Y:S04]  /*15280*/  STL.64 [R1+0x570], R152 ;  /* 0x0005709801007387 */ /* 0x0007e80000100a00 */
[----:B------:R2:W-:Y:S01]  /*15290*/  LDGSTS.E [R9+0x4004], desc[UR8][R150.64], !P3 ;  /* 0x0400400096097fae */ /* 0x0005e2000d921848 */
[----:B------:R-:W-:-:S02]  /*152a0*/  ISETP.GE.U32.AND P3, PT, R11, 0x7fffff51, PT ;  /* 0x7fffff510b00780c */ /* 0x000fc40003f66070 */
[----:B-1----:R-:W-:Y:S01]  /*152b0*/  IADD3 R11, R16, -0x4d, RZ ;  /* 0xffffffb3100b7810 */ /* 0x002fe20007ffe0ff */
[----:B------:R2:W-:Y:S01]  /*152c0*/  STL.64 [R1+0x560], R150 ;  /* 0x0005609601007387 */ /* 0x0005e20000100a00 */
[----:B------:R-:W1:Y:S01]  /*152d0*/  LDC R16, c[0x0][0x230] ;  /* 0x00008c00ff107b82 */ /* 0x000e620000000800 */
[----:B---3--:R-:W-:-:S04]  /*152e0*/  IMAD.WIDE R152, R10, 0x4, R148 ;  /* 0x000000040a987825 */ /* 0x008fc800078e0294 */
[----:B--2---:R-:W-:Y:S01]  /*152f0*/  IMAD.WIDE R150, R10, 0x4, R146 ;  /* 0x000000040a967825 */ /* 0x004fe200078e0292 */
[----:B------:R2:W-:Y:S03]  /*15300*/  STL.64 [R1+0x550], R152 ;  /* 0x0005509801007387 */ /* 0x0005e60000100a00 */
[----:B------:R-:W-:Y:S01]  /*15310*/  IMAD R10, R14, 0xf, RZ ;  /* 0x0000000f0e0a7824 */ /* 0x000fe200078e02ff */
[----:B------:R2:W-:Y:S04]  /*15320*/  LDGSTS.E [R9+0x8], desc[UR8][R152.64], !P6 ;  /* 0x0000800098097fae */ /* 0x0005e8000f121848 */
[----:B------:R3:W-:Y:S04]  /*15330*/  STL.64 [R1+0x548], R150 ;  /* 0x0005489601007387 */ /* 0x0007e80000100a00 */
[----:B------:R3:W-:Y:S01]  /*15340*/  LDGSTS.E [R9+0x4008], desc[UR8][R150.64], !P6 ;  /* 0x0400800096097fae */ /* 0x0007e2000f121848 */
[----:B------:R-:W-:Y:S01]  /*15350*/  ISETP.GE.U32.AND P6, PT, R11, 0x7fffff34, PT ;  /* 0x7fffff340b00780c */ /* 0x000fe20003fc6070 */
[----:B--2---:R-:W-:-:S04]  /*15360*/  IMAD.WIDE R152, R10, 0x4, R148 ;  /* 0x000000040a987825 */ /* 0x004fc800078e0294 */
[----:B------:R-:W-:Y:S02]  /*15370*/  VIADD R11, R12, 0xffffffb2 ;  /* 0xffffffb20c0b7836 */ /* 0x000fe40000000000 */
[----:B---3--:R-:W-:Y:S01]  /*15380*/  IMAD.WIDE R150, R10, 0x4, R146 ;  /* 0x000000040a967825 */ /* 0x008fe200078e0292 */
[----:B------:R-:W2:Y:S01]  /*15390*/  LDC R12, c[0x0][0x230] ;  /* 0x00008c00ff0c7b82 */ /* 0x000ea20000000800 */
[----:B------:R3:W-:Y:S02]  /*153a0*/  LDGSTS.E [R9+0xc], desc[UR8][R152.64], !P5 ;  /* 0x0000c00098097fae */ /* 0x0007e4000e921848 */
[----:B------:R-:W-:Y:S02]  /*153b0*/  IMAD R10, R14, 0x2c, RZ ;  /* 0x0000002c0e0a7824 */ /* 0x000fe400078e02ff */
[----:B------:R3:W-:Y:S04]  /*153c0*/  STL.64 [R1+0x540], R152 ;  /* 0x0005409801007387 */ /* 0x0007e80000100a00 */
[----:B------:R1:W-:Y:S04]  /*153d0*/  STL.64 [R1+0x530], R150 ;  /* 0x0005309601007387 */ /* 0x0003e80000100a00 */
[----:B------:R1:W-:Y:S01]  /*153e0*/  LDGSTS.E [R9+0x400c], desc[UR8][R150.64], !P5 ;  /* 0x0400c00096097fae */ /* 0x0003e2000e921848 */
[----:B------:R-:W-:Y:S01]  /*153f0*/  ISETP.GE.U32.AND P5, PT, R11, 0x7fffff33, PT ;  /* 0x7fffff330b00780c */ /* 0x000fe20003fa6070 */
[----:B---3--:R-:W-:Y:S01]  /*15400*/  IMAD.WIDE R152, R10, 0x4, R148 ;  /* 0x000000040a987825 */ /* 0x008fe200078e0294 */
[----:B----4-:R-:W-:-:S02]  /*15410*/  IADD3 R11, R13, -0x4f, RZ ;  /* 0xffffffb10d0b7810 */ /* 0x010fc40007ffe0ff */
[----:B------:R-:W3:Y:S01]  /*15420*/  LDC R13, c[0x0][0x230] ;  /* 0x00008c00ff0d7b82 */ /* 0x000ee20000000800 */
[----:B-1----:R-:W-:Y:S01]  /*15430*/  IMAD.WIDE R150, R10, 0x4, R146 ;  /* 0x000000040a967825 */ /* 0x002fe200078e0292 */
[----:B------:R1:W-:Y:S03]  /*15440*/  STL.64 [R1+0x2f0], R152 ;  /* 0x0002f09801007387 */ /* 0x0003e60000100a00 */
[----:B------:R-:W-:Y:S01]  /*15450*/  IMAD R10, R14, 0x2d, RZ ;  /* 0x0000002d0e0a7824 */ /* 0x000fe200078e02ff */
[----:B------:R1:W-:Y:S04]  /*15460*/  LDGSTS.E [R9+0x8000], desc[UR8][R152.64], !P1 ;  /* 0x0800000098097fae */ /* 0x0003e8000c921848 */
[----:B------:R4:W-:Y:S04]  /*15470*/  STL.64 [R1+0x2e8], R150 ;  /* 0x0002e89601007387 */ /* 0x0009e80000100a00 */
[----:B------:R4:W-:Y:S01]  /*15480*/  LDGSTS.E [R9+0xc000], desc[UR8][R150.64], !P1 ;  /* 0x0c00000096097fae */ /* 0x0009e2000c921848 */
[----:B------:R-:W-:Y:S01]  /*15490*/  ISETP.GE.U32.AND P1, PT, R11, 0x7fffff32, PT ;  /* 0x7fffff320b00780c */ /* 0x000fe20003f26070 */
[----:B------:R-:W-:-:S02]  /*154a0*/  VIADD R11, R15, 0xffffffb0 ;  /* 0xffffffb00f0b7836 */ /* 0x000fc40000000000 */
[C---:B-1----:R-:W-:Y:S01]  /*154b0*/  IMAD.WIDE R152, R10.reuse, 0x4, R148 ;  /* 0x000000040a987825 */ /* 0x042fe200078e0294 */
[----:B------:R-:W1:Y:S04]  /*154c0*/  LDC R15, c[0x0][0x230] ;  /* 0x00008c00ff0f7b82 */ /* 0x000e680000000800 */
[----:B------:R2:W-:Y:S01]  /*154d0*/  LDGSTS.E [R9+0x8004], desc[UR8][R152.64], !P4 ;  /* 0x0800400098097fae */ /* 0x0005e2000e121848 */
[----:B----4-:R-:W-:-:S03]  /*154e0*/  IMAD.WIDE R150, R10, 0x4, R146 ;  /* 0x000000040a967825 */ /* 0x010fc600078e0292 */
[----:B------:R2:W-:Y:S01]  /*154f0*/  STL.64 [R1+0x2e0], R152 ;  /* 0x0002e09801007387 */ /* 0x0005e20000100a00 */
[----:B------:R-:W-:-:S03]  /*15500*/  IMAD R10, R14, 0x2e, RZ ;  /* 0x0000002e0e0a7824 */ /* 0x000fc600078e02ff */
[----:B------:R4:W-:Y:S01]  /*15510*/  LDGSTS.E [R9+0xc004], desc[UR8][R150.64], !P4 ;  /* 0x0c00400096097fae */ /* 0x0009e2000e121848 */
[----:B------:R-:W-:Y:S02]  /*15520*/  ISETP.GE.U32.AND P4, PT, R11, 0x7fffff31, PT ;  /* 0x7fffff310b00780c */ /* 0x000fe40003f86070 */
[----:B------:R-:W-:Y:S01]  /*15530*/  IADD3 R11, R16, -0x6d, RZ ;  /* 0xffffff93100b7810 */ /* 0x000fe20007ffe0ff */
[----:B------:R4:W-:Y:S01]  /*15540*/  STL.64 [R1+0x2d8], R150 ;  /* 0x0002d89601007387 */ /* 0x0009e20000100a00 */
[----:B------:R-:W1:Y:S01]  /*15550*/  LDC R16, c[0x0][0x230] ;  /* 0x00008c00ff107b82 */ /* 0x000e620000000800 */
[----:B--2---:R-:W-:-:S04]  /*15560*/  IMAD.WIDE R152, R10, 0x4, R148 ;  /* 0x000000040a987825 */ /* 0x004fc800078e0294 */
[----:B----4-:R-:W-:Y:S01]  /*15570*/  IMAD.WIDE R150, R10, 0x4, R146 ;  /* 0x000000040a967825 */ /* 0x010fe200078e0292 */
        /* <DEDUP_REMOVED lines=8> */
[----:B----4-:R-:W-:Y:S01]  /*15600*/  IMAD.WIDE R150, R10, 0x4, R146 ;  /* 0x000000040a967825 */ /* 0x010fe200078e0292 */
[----:B------:R2:W-:Y:S01]  /*15610*/  STL.64 [R1+0x2c0], R152 ;  /* 0x0002c09801007387 */ /* 0x0005e20000100a00 */
[----:B------:R-:W4:Y:S02]  /*15620*/  LDC R12, c[0x0][0x230] ;  /* 0x00008c00ff0c7b82 */ /* 0x000f240000000800 */
[----:B------:R-:W-:Y:S01]  /*15630*/  IMAD R10, R14, 0x4c, RZ ;  /* 0x0000004c0e0a7824 */ /* 0x000fe200078e02ff */
[----:B------:R2:W-:Y:S04]  /*15640*/  LDGSTS.E [R9+0x800c], desc[UR8][R152.64], !P3 ;  /* 0x0800c00098097fae */ /* 0x0005e8000d921848 */
[----:B------:R1:W-:Y:S04]  /*15650*/  STL.64 [R1+0x2b8], R150 ;  /* 0x0002b89601007387 */ /* 0x0003e80000100a00 */
[----:B------:R1:W-:Y:S01]  /*15660*/  LDGSTS.E [R9+0xc00c], desc[UR8][R150.64], !P3 ;  /* 0x0c00c00096097fae */ /* 0x0003e2000d921848 */
[----:B------:R-:W-:Y:S01]  /*15670*/  ISETP.GE.U32.AND P3, PT, R11, 0x7fffff13, PT ;  /* 0x7fffff130b00780c */ /* 0x000fe20003f66070 */
[----:B--2---:R-:W-:Y:S01]  /*15680*/  IMAD.WIDE R152, R10, 0x4, R148 ;  /* 0x000000040a987825 */ /* 0x004fe200078e0294 */
[----:B---3--:R-:W-:-:S02]  /*15690*/  IADD3 R11, R13, -0x6f, RZ ;  /* 0xffffff910d0b7810 */ /* 0x008fc40007ffe0ff */
[----:B------:R-:W2:Y:S01]  /*156a0*/  LDC R13, c[0x0][0x230] ;  /* 0x00008c00ff0d7b82 */ /* 0x000ea20000000800 */
        /* <DEDUP_REMOVED lines=9> */
[----:B------:R-:W1:Y:S03]  /*15740*/  LDC R15, c[0x0][0x230] ;  /* 0x00008c00ff0f7b82 */ /* 0x000e660000000800 */
        /* <DEDUP_REMOVED lines=8> */
[----:B------:R-:W-:-:S04]  /*157d0*/  IADD3 R11, R16, -0x11, RZ ;  /* 0xffffffef100b7810 */ /* 0x000fc80007ffe0ff */
[----:B------:R-:W-:Y:S01]  /*157e0*/  LDGSTS.E [R9+0x10008], desc[UR8][R152.64], !P1 ;  /* 0x1000800098097fae */ /* 0x000fe2000c921848 */
[----:B----4-:R-:W-:-:S03]  /*157f0*/  IMAD.WIDE R150, R10, 0x4, R146 ;  /* 0x000000040a967825 */ /* 0x010fc600078e0292 */
[----:B------:R-:W-:Y:S04]  /*15800*/  STL.64 [R1+0x108], R152 ;  /* 0x0001089801007387 */ /* 0x000fe80000100a00 */
[----:B------:R3:W-:Y:S01]  /*15810*/  LDGSTS.E [R9+0x14008], desc[UR8][R150.64], !P1 ;  /* 0x1400800096097fae */ /* 0x0007e2000c921848 */
[----:B------:R-:W-:Y:S01]  /*15820*/  ISETP.GE.U32.AND P1, PT, R11, 0x7fffff70, PT ;  /* 0x7fffff700b00780c */ /* 0x000fe20003f26070 */
[----:B------:R-:W-:Y:S01]  /*15830*/  IMAD R10, R14, 0x4f, RZ ;  /* 0x0000004f0e0a7824 */ /* 0x000fe200078e02ff */
[----:B------:R-:W4:Y:S01]  /*15840*/  LDC R11, c[0x0][0x230] ;  /* 0x00008c00ff0b7b82 */ /* 0x000f220000000800 */
[----:B------:R3:W-:Y:S01]  /*15850*/  STL.64 [R1+0x100], R150 ;  /* 0x0001009601007387 */ /* 0x0007e20000100a00 */
[----:B------:R-:W-:Y:S01]  /*15860*/  MOV R168, R166 ;  /* 0x000000a600a87202 */ /* 0x000fe20000000f00 */
[----:B------:R-:W-:Y:S01]  /*15870*/  IMAD.WIDE R16, R10, 0x4, R146 ;  /* 0x000000040a107825 */ /* 0x000fe200078e0292 */
[----:B------:R-:W-:-:S03]  /*15880*/  MOV R182, R164 ;  /* 0x000000a400b67202 */ /* 0x000fc60000000f00 */
[----:B------:R-:W-:Y:S02]  /*15890*/  IMAD R166, R14, 0x6c, RZ ;  /* 0x0000006c0ea67824 */ /* 0x000fe400078e02ff */
[----:B------:R-:W-:Y:S02]  /*158a0*/  IMAD.MOV.U32 R183, RZ, RZ, R165 ;  /* 0x000000ffffb77224 */ /* 0x000fe400078e00a5 */
[----:B---3--:R-:W-:-:S04]  /*158b0*/  IMAD.WIDE R150, R10, 0x4, R148 ;  /* 0x000000040a967825 */ /* 0x008fc800078e0294 */
[----:B------:R-:W-:Y:S01]  /*158c0*/  VIADD R10, R12, 0xffffffee ;  /* 0xffffffee0c0a7836 */ /* 0x000fe20000000000 */
[----:B------:R-:W-:Y:S01]  /*158d0*/  LDGSTS.E [R9+0x1000c], desc[UR8][R150.64], !P4 ;  /* 0x1000c00096097fae */ /* 0x000fe2000e121848 */
[----:B------:R-:W3:Y:S01]  /*158e0*/  LDC R12, c[0x0][0x230] ;  /* 0x00008c00ff0c7b82 */ /* 0x000ee20000000800 */
[----:B------:R-:W-:Y:S02]  /*158f0*/  IMAD.MOV.U32 R169, RZ, RZ, R167 ;  /* 0x000000ffffa97224 */ /* 0x000fe400078e00a7 */
[----:B------:R-:W-:Y:S01]  /*15900*/  IMAD.WIDE R164, R166, 0x4, R148 ;  /* 0x00000004a6a47825 */ /* 0x000fe200078e0294 */
[----:B------:R4:W-:Y:S01]  /*15910*/  LDGSTS.E [R9+0x1400c], desc[UR8][R16.64], !P4 ;  /* 0x1400c00010097fae */ /* 0x0009e2000e121848 */
[----:B------:R-:W-:Y:S02]  /*15920*/  ISETP.GE.U32.AND P4, PT, R10, 0x7fffff6f, PT ;  /* 0x7fffff6f0a00780c */ /* 0x000fe40003f86070 */
[----:B------:R-:W-:Y:S01]  /*15930*/  IMAD.WIDE R166, R166, 0x4, R146 ;  /* 0x00000004a6a67825 */ /* 0x000fe200078e0292 */
[----:B--2---:R-:W-:Y:S01]  /*15940*/  IADD3 R10, R13, -0x13, RZ ;  /* 0xffffffed0d0a7810 */ /* 0x004fe20007ffe0ff */
[----:B------:R-:W-:Y:S01]  /*15950*/  LDGSTS.E [R9+0x18000], desc[UR8][R164.64], !P2 ;  /* 0x18000000a4097fae */ /* 0x000fe2000d121848 */
[----:B------:R-:W2:Y:S01]  /*15960*/  LDC R13, c[0x0][0x230] ;  /* 0x00008c00ff0d7b82 */ /* 0x000ea20000000800 */
[----:B------:R-:W-:Y:S01]  /*15970*/  IMAD R170, R14, 0x6d, RZ ;  /* 0x0000006d0eaa7824 */ /* 0x000fe200078e02ff */
[----:B------:R-:W-:Y:S01]  /*15980*/  MOV R180, R168 ;  /* 0x000000a800b47202 */ /* 0x000fe20000000f00 */
[----:B------:R-:W-:Y:S01]  /*15990*/  IMAD.MOV.U32 R181, RZ, RZ, R169 ;  /* 0x000000ffffb57224 */ /* 0x000fe200078e00a9 */
[----:B------:R-:W-:Y:S01]  /*159a0*/  LDGSTS.E [R9+0x1c000], desc[UR8][R166.64], !P2 ;  /* 0x1c000000a6097fae */ /* 0x000fe2000d121848 */
[----:B------:R-:W-:Y:S01]  /*159b0*/  ISETP.GE.U32.AND P2, PT, R10, 0x7fffff6e, PT ;  /* 0x7fffff6e0a00780c */ /* 0x000fe20003f46070 */
[----:B------:R-:W-:-:S04]  /*159c0*/  IMAD.WIDE R168, R170, 0x4, R148 ;  /* 0x00000004aaa87825 */ /* 0x000fc800078e0294 */
[----:B------:R-:W-:Y:S01]  /*159d0*/  IMAD.WIDE R170, R170, 0x4, R146 ;  /* 0x00000004aaaa7825 */ /* 0x000fe200078e0292 */
[----:B------:R-:W-:Y:S03]  /*159e0*/  LDGSTS.E [R9+0x18004], desc[UR8][R168.64], !P3 ;  /* 0x18004000a8097fae */ /* 0x000fe6000d921848 */
[----:B-1----:R-:W-:Y:S02]  /*159f0*/  VIADD R10, R15, 0xffffffec ;  /* 0xffffffec0f0a7836 */ /* 0x002fe40000000000 */
[----:B------:R-:W-:Y:S01]  /*15a00*/  IMAD R174, R14, 0x6e, RZ ;  /* 0x0000006e0eae7824 */ /* 0x000fe200078e02ff */
[----:B------:R-:W1:Y:S01]  /*15a10*/  LDC R15, c[0x0][0x230] ;  /* 0x00008c00ff0f7b82 */ /* 0x000e620000000800 */
[----:B------:R-:W-:Y:S02]  /*15a20*/  STL.64 [R1+0xf8], R150 ;  /* 0x0000f89601007387 */ /* 0x000fe40000100a00 */
[----:B------:R-:W-:-:S02]  /*15a30*/  IMAD.WIDE R172, R174, 0x4, R148 ;  /* 0x00000004aeac7825 */ /* 0x000fc400078e0294 */
[----:B------:R-:W-:Y:S01]  /*15a40*/  LDGSTS.E [R9+0x1c004], desc[UR8][R170.64], !P3 ;  /* 0x1c004000aa097fae */ /* 0x000fe2000d921848 */
[----:B------:R-:W-:Y:S01]  /*15a50*/  ISETP.GE.U32.AND P3, PT, R10, 0x7fffff6d, PT ;  /* 0x7fffff6d0a00780c */ /* 0x000fe20003f66070 */
[----:B------:R-:W-:Y:S01]  /*15a60*/  IMAD.WIDE R174, R174, 0x4, R146 ;  /* 0x00000004aeae7825 */ /* 0x000fe200078e0292 */
[----:B----4-:R-:W-:Y:S01]  /*15a70*/  IADD3 R10, R11, -0x31, RZ ;  /* 0xffffffcf0b0a7810 */ /* 0x010fe20007ffe0ff */
[----:B------:R4:W-:Y:S02]  /*15a80*/  STL.64 [R1+0xf0], R16 ;  /* 0x0000f01001007387 */ /* 0x0009e40000100a00 */
[C---:B------:R-:W-:Y:S02]  /*15a90*/  IMAD R178, R14.reuse, 0x6f, RZ ;  /* 0x0000006f0eb27824 */ /* 0x040fe400078e02ff */
[----:B------:R-:W-:Y:S01]  /*15aa0*/  LDGSTS.E [R9+0x18008], desc[UR8][R172.64], !P6 ;  /* 0x18008000ac097fae */ /* 0x000fe2000f121848 */
[----:B------:R-:W-:-:S03]  /*15ab0*/  IMAD.SHL.U32 R11, R14, 0x10, RZ ;  /* 0x000000100e0b7824 */ /* 0x000fc600078e00ff */
[----:B------:R-:W-:Y:S01]  /*15ac0*/  LDGSTS.E [R9+0x1c008], desc[UR8][R174.64], !P6 ;  /* 0x1c008000ae097fae */ /* 0x000fe2000f121848 */
[----:B----4-:R-:W4:Y:S01]  /*15ad0*/  LDC R16, c[0x0][0x230] ;  /* 0x00008c00ff107b82 */ /* 0x010f220000000800 */
[----:B------:R-:W-:Y:S01]  /*15ae0*/  ISETP.GE.U32.AND P6, PT, R10, 0x7fffff50, PT ;  /* 0x7fffff500a00780c */ /* 0x000fe20003fc6070 */
[----:B------:R-:W-:Y:S01]  /*15af0*/  IMAD.WIDE R176, R178, 0x4, R148 ;  /* 0x00000004b2b07825 */ /* 0x000fe200078e0294 */
[----:B------:R-:W-:-:S03]  /*15b00*/  LOP3.LUT R10, R6, 0x40, RZ, 0x3c, !PT ;  /* 0x00000040060a7812 */ /* 0x000fc600078e3cff */
[----:B------:R-:W-:Y:S01]  /*15b10*/  IMAD.WIDE R178, R178, 0x4, R146 ;  /* 0x00000004b2b27825 */ /* 0x000fe200078e0292 */
[----:B---3--:R-:W-:Y:S01]  /*15b20*/  IADD3 R12, R12, -0x32, RZ ;  /* 0xffffffce0c0c7810 */ /* 0x008fe20007ffe0ff */
[----:B------:R-:W3:Y:S01]  /*15b30*/  LDC R17, c[0x0][0x230] ;  /* 0x00008c00ff117b82 */ /* 0x000ee20000000800 */
[----:B------:R-:W-:Y:S01]  /*15b40*/  LDGSTS.E [R9+0x1800c], desc[UR8][R176.64], !P5 ;  /* 0x1800c000b0097fae */ /* 0x000fe2000e921848 */
[----:B------:R-:W-:-:S03]  /*15b50*/  IMAD.WIDE R152, R11, 0x4, R148 ;  /* 0x000000040b987825 */ /* 0x000fc600078e0294 */
[----:B------:R-:W-:Y:S01]  /*15b60*/  LDGSTS.E [R9+0x1c00c], desc[UR8][R178.64], !P5 ;  /* 0x1c00c000b2097fae */ /* 0x000fe2000e921848 */
[----:B------:R-:W-:Y:S01]  /*15b70*/  VIADD R10, R10, UR61 ;  /* 0x0000003d0a0a7c36 */ /* 0x000fe20008000000 */
[----:B------:R-:W-:Y:S01]  /*15b80*/  ISETP.GE.U32.AND P5, PT, R12, 0x7fffff4f, PT ;  /* 0x7fffff4f0c00780c */ /* 0x000fe20003fa6070 */
[----:B------:R-:W-:Y:S01]  /*15b90*/  IMAD.WIDE R150, R11, 0x4, R146 ;  /* 0x000000040b967825 */ /* 0x000fe200078e0292 */
[----:B--2---:R-:W-:Y:S01]  /*15ba0*/  IADD3 R12, R13, -0x33, RZ ;  /* 0xffffffcd0d0c7810 */ /* 0x004fe20007ffe0ff */
[----:B------:R2:W-:Y:S01]  /*15bb0*/  STL.64 [R1+0x520], R152 ;  /* 0x0005209801007387 */ /* 0x0005e20000100a00 */
[----:B------:R-:W3:Y:S01]  /*15bc0*/  LDC R13, c[0x0][0x230] ;  /* 0x00008c00ff0d7b82 */ /* 0x000ee20000000800 */
[----:B------:R-:W-:Y:S02]  /*15bd0*/  IMAD R11, R14, 0x11, RZ ;  /* 0x000000110e0b7824 */ /* 0x000fe400078e02ff */
[----:B------:R2:W-:Y:S04]  /*15be0*/  LDGSTS.E [R10], desc[UR8][R152.64], !P1 ;  /* 0x00000000980a7fae */ /* 0x0005e8000c921848 */
[----:B------:R2:W-:Y:S04]  /*15bf0*/  STL.64 [R1+0x518], R150 ;  /* 0x0005189601007387 */ /* 0x0005e80000100a00 */
[----:B------:R4:W-:Y:S01]  /*15c00*/  LDGSTS.E [R10+0x4000], desc[UR8][R150.64], !P1 ;  /* 0x04000000960a7fae */ /* 0x0009e2000c921848 */
[----:B------:R-:W-:Y:S01]  /*15c10*/  ISETP.GE.U32.AND P1, PT, R12, 0x7fffff4e, PT ;  /* 0x7fffff4e0c00780c */ /* 0x000fe20003f26070 */
[----:B-1----:R-:W-:-:S02]  /*15c20*/  VIADD R12, R15, 0xffffffcc ;  /* 0xffffffcc0f0c7836 */ /* 0x002fc40000000000 */
[C---:B--2---:R-:W-:Y:S01]  /*15c30*/  IMAD.WIDE R152, R11.reuse, 0x4, R148 ;  /* 0x000000040b987825 */ /* 0x044fe200078e0294 */
        /* <DEDUP_REMOVED lines=19> */
[----:B---3--:R-:W-:Y:S02]  /*15d70*/  VIADD R12, R17, 0xffffffae ;  /* 0xffffffae110c7836 */ /* 0x008fe40000000000 */
[----:B----4-:R-:W-:Y:S01]  /*15d80*/  IMAD.WIDE R150, R11, 0x4, R146 ;  /* 0x000000040b967825 */ /* 0x010fe200078e0292 */
        /* <DEDUP_REMOVED lines=17> */
[----:B-1----:R-:W-:-:S02]  /*15ea0*/  VIADD R12, R15, 0xffffffac ;  /* 0xffffffac0f0c7836 */ /* 0x002fc40000000000 */
[C---:B----4-:R-:W-:Y:S01]  /*15eb0*/  IMAD.WIDE R152, R11.reuse, 0x4, R148 ;  /* 0x000000040b987825 */ /* 0x050fe200078e0294 */
[----:B------:R-:W1:Y:S04]  /*15ec0*/  LDC R15, c[0x0][0x230] ;  /* 0x00008c00ff0f7b82 */ /* 0x000e680000000800 */
[----:B------:R4:W-:Y:S01]  /*15ed0*/  LDGSTS.E [R10+0x8004], desc[UR8][R152.64], !P5 ;  /* 0x08004000980a7fae */ /* 0x0009e2000e921848 */
[----:B--2---:R-:W-:-:S03]  /*15ee0*/  IMAD.WIDE R150, R11, 0x4, R146 ;  /* 0x000000040b967825 */ /* 0x004fc600078e0292 */
[----:B------:R4:W-:Y:S01]  /*15ef0*/  STL.64 [R1+0x2a0], R152 ;  /* 0x0002a09801007387 */ /* 0x0009e20000100a00 */
[----:B------:R-:W-:-:S03]  /*15f00*/  IMAD R11, R14, 0x32, RZ ;  /* 0x000000320e0b7824 */ /* 0x000fc600078e02ff */
[----:B------:R2:W-:Y:S01]  /*15f10*/  LDGSTS.E [R10+0xc004], desc[UR8][R150.64], !P5 ;  /* 0x0c004000960a7fae */ /* 0x0005e2000e921848 */
[----:B------:R-:W-:Y:S02]  /*15f20*/  ISETP.GE.U32.AND P5, PT, R12, 0x7fffff2d, PT ;  /* 0x7fffff2d0c00780c */ /* 0x000fe40003fa6070 */
[----:B------:R-:W-:Y:S01]  /*15f30*/  IADD3 R12, R16, -0x71, RZ ;  /* 0xffffff8f100c7810 */ /* 0x000fe20007ffe0ff */
[----:B------:R2:W-:Y:S01]  /*15f40*/  STL.64 [R1+0x298], R150 ;  /* 0x0002989601007387 */ /* 0x0005e20000100a00 */
[----:B------:R-:W1:Y:S01]  /*15f50*/  LDC R16, c[0x0][0x230] ;  /* 0x00008c00ff107b82 */ /* 0x000e620000000800 */
[----:B----4-:R-:W-:-:S04]  /*15f60*/  IMAD.WIDE R152, R11, 0x4, R148 ;  /* 0x000000040b987825 */ /* 0x010fc800078e0294 */
        /* <DEDUP_REMOVED lines=39> */
[----:B------:R-:W-:Y:S02]  /*161e0*/  MOV R184, R182 ;  /* 0x000000b600b87202 */ /* 0x000fe40000000f00 */
[----:B------:R3:W-:Y:S01]  /*161f0*/  LDGSTS.E [R10+0x10008], desc[UR8][R152.64], !P6 ;  /* 0x10008000980a7fae */ /* 0x0007e2000f121848 */
[----:B----4-:R-:W-:-:S03]  /*16200*/  IMAD.WIDE R150, R11, 0x4, R146 ;  /* 0x000000040b967825 */ /* 0x010fc600078e0292 */
[----:B------:R3:W-:Y:S01]  /*16210*/  STL.64 [R1+0xc8], R152 ;  /* 0x0000c89801007387 */ /* 0x0007e20000100a00 */
[----:B------:R-:W4:Y:S03]  /*16220*/  LDC R16, c[0x0][0x230] ;  /* 0x00008c00ff107b82 */ /* 0x000f260000000800 */
[----:B------:R2:W-:Y:S01]  /*16230*/  LDGSTS.E [R10+0x14008], desc[UR8][R150.64], !P6 ;  /* 0x14008000960a7fae */ /* 0x0005e2000f121848 */
[----:B------:R-:W-:Y:S01]  /*16240*/  ISETP.GE.U32.AND P6, PT, R12, 0x7fffff6c, PT ;  /* 0x7fffff6c0c00780c */ /* 0x000fe20003fc6070 */
[----:B------:R-:W-:-:S03]  /*16250*/  IMAD R11, R14, 0x53, RZ ;  /* 0x000000530e0b7824 */ /* 0x000fc600078e02ff */
[----:B------:R-:W4:Y:S01]  /*16260*/  LDC R12, c[0x0][0x230] ;  /* 0x00008c00ff0c7b82 */ /* 0x000f220000000800 */
[----:B------:R2:W-:Y:S01]  /*16270*/  STL.64 [R1+0xc0], R150 ;  /* 0x0000c09601007387 */ /* 0x0005e20000100a00 */
[----:B------:R-:W-:Y:S02]  /*16280*/  IMAD R182, R14, 0x70, RZ ;  /* 0x000000700eb67824 */ /* 0x000fe400078e02ff */
[----:B---3--:R-:W-:Y:S01]  /*16290*/  IMAD.WIDE R152, R11, 0x4, R148 ;  /* 0x000000040b987825 */ /* 0x008fe200078e0294 */
[----:B------:R-:W-:-:S03]  /*162a0*/  MOV R200, R180 ;  /* 0x000000b400c87202 */ /* 0x000fc60000000f00 */
[----:B------:R-:W-:Y:S01]  /*162b0*/  IMAD.MOV.U32 R201, RZ, RZ, R181 ;  /* 0x000000ffffc97224 */ /* 0x000fe200078e00b5 */
[----:B------:R3:W-:Y:S01]  /*162c0*/  LDGSTS.E [R10+0x1000c], desc[UR8][R152.64], !P5 ;  /* 0x1000c000980a7fae */ /* 0x0007e2000e921848 */
[----:B--2---:R-:W-:-:S04]  /*162d0*/  IMAD.WIDE R150, R11, 0x4, R146 ;  /* 0x000000040b967825 */ /* 0x004fc800078e0292 */
[----:B------:R-:W-:Y:S01]  /*162e0*/  VIADD R11, R17, 0xffffffea ;  /* 0xffffffea110b7836 */ /* 0x000fe20000000000 */
[----:B------:R2:W-:Y:S01]  /*162f0*/  LDGSTS.E [R10+0x1400c], desc[UR8][R150.64], !P5 ;  /* 0x1400c000960a7fae */ /* 0x0005e2000e921848 */
[----:B------:R-:W-:Y:S01]  /*16300*/  IMAD.MOV.U32 R185, RZ, RZ, R183 ;  /* 0x000000ffffb97224 */ /* 0x000fe200078e00b7 */
[----:B------:R-:W2:Y:S01]  /*16310*/  LDC R17, c[0x0][0x230] ;  /* 0x00008c00ff117b82 */ /* 0x000ea20000000800 */
[----:B------:R-:W-:Y:S01]  /*16320*/  IMAD.WIDE R180, R182, 0x4, R148 ;  /* 0x00000004b6b47825 */ /* 0x000fe200078e0294 */
[----:B------:R-:W-:-:S03]  /*16330*/  ISETP.GE.U32.AND P5, PT, R11, 0x7fffff6b, PT ;  /* 0x7fffff6b0b00780c */ /* 0x000fc60003fa6070 */
[----:B------:R-:W-:Y:S01]  /*16340*/  IMAD.WIDE R182, R182, 0x4, R146 ;  /* 0x00000004b6b67825 */ /* 0x000fe200078e0292 */
[----:B------:R-:W-:Y:S01]  /*16350*/  IADD3 R11, R13, -0x17, RZ ;  /* 0xffffffe90d0b7810 */ /* 0x000fe20007ffe0ff */
[----:B------:R-:W-:Y:S02]  /*16360*/  LDGSTS.E [R10+0x18000], desc[UR8][R180.64], !P1 ;  /* 0x18000000b40a7fae */ /* 0x000fe4000c921848 */
        /* <DEDUP_REMOVED lines=11> */
[----:B------:R-:W-:Y:S01]  /*16420*/  MOV R198, R18 ;  /* 0x0000001200c67202 */ /* 0x000fe20000000f00 */
[----:B------:R-:W-:Y:S01]  /*16430*/  LDGSTS.E [R10+0x1c004], desc[UR8][R186.64], !P4 ;  /* 0x1c004000ba0a7fae */ /* 0x000fe2000e121848 */
[----:B------:R-:W-:Y:S01]  /*16440*/  IMAD.WIDE R188, R190, 0x4, R148 ;  /* 0x00000004bebc7825 */ /* 0x000fe200078e0294 */
[----:B------:R-:W-:-:S03]  /*16450*/  ISETP.GE.U32.AND P4, PT, R11, 0x7fffff69, PT ;  /* 0x7fffff690b00780c */ /* 0x000fc60003f86070 */
[----:B------:R-:W-:Y:S01]  /*16460*/  IMAD.WIDE R190, R190, 0x4, R146 ;  /* 0x00000004bebe7825 */ /* 0x000fe200078e0292 */
[----:B------:R-:W1:Y:S01]  /*16470*/  LDC R18, c[0x0][0x230] ;  /* 0x00008c00ff127b82 */ /* 0x000e620000000800 */
[----:B----4-:R-:W-:Y:S01]  /*16480*/  IADD3 R11, R12, -0x35, RZ ;  /* 0xffffffcb0c0b7810 */ /* 0x010fe20007ffe0ff */
[----:B------:R-:W-:Y:S01]  /*16490*/  LDGSTS.E [R10+0x18008], desc[UR8][R188.64], !P2 ;  /* 0x18008000bc0a7fae */ /* 0x000fe2000d121848 */
[----:B------:R-:W-:-:S03]  /*164a0*/  IMAD R194, R14, 0x73, RZ ;  /* 0x000000730ec27824 */ /* 0x000fc600078e02ff */
[----:B------:R-:W-:Y:S01]  /*164b0*/  LDGSTS.E [R10+0x1c008], desc[UR8][R190.64], !P2 ;  /* 0x1c008000be0a7fae */ /* 0x000fe2000d121848 */
[----:B------:R-:W-:Y:S01]  /*164c0*/  ISETP.GE.U32.AND P2, PT, R11, 0x7fffff4c, PT ;  /* 0x7fffff4c0b00780c */ /* 0x000fe20003f46070 */
[----:B------:R-:W-:Y:S01]  /*164d0*/  IMAD.WIDE R192, R194, 0x4, R148 ;  /* 0x00000004c2c07825 */ /* 0x000fe200078e0294 */
[----:B------:R-:W-:-:S03]  /*164e0*/  LOP3.LUT R11, R6, 0x50, RZ, 0x3c, !PT ;  /* 0x00000050060b7812 */ /* 0x000fc600078e3cff */
[----:B------:R-:W-:Y:S01]  /*164f0*/  IMAD.WIDE R194, R194, 0x4, R146 ;  /* 0x00000004c2c27825 */ /* 0x000fe200078e0292 */
[----:B------:R3:W-:Y:S03]  /*16500*/  STL.64 [R1+0xb8], R152 ;  /* 0x0000b89801007387 */ /* 0x0007e60000100a00 */
[----:B------:R-:W-:Y:S02]  /*16510*/  IMAD R12, R14, 0x14, RZ ;  /* 0x000000140e0c7824 */ /* 0x000fe400078e02ff */
[----:B------:R-:W-:Y:S01]  /*16520*/  VIADD R13, R16, 0xffffffca ;  /* 0xffffffca100d7836 */ /* 0x000fe20000000000 */
[----:B------:R4:W-:Y:S01]  /*16530*/  STL.64 [R1+0xb0], R150 ;  /* 0x0000b09601007387 */ /* 0x0009e20000100a00 */
[----:B------:R-:W1:Y:S01]  /*16540*/  LDC R16, c[0x0][0x230] ;  /* 0x00008c00ff107b82 */ /* 0x000e620000000800 */
[----:B------:R-:W-:Y:S02]  /*16550*/  IADD3 R11, R11, UR61, RZ ;  /* 0x0000003d0b0b7c10 */ /* 0x000fe4000fffe0ff */
[----:B------:R-:W-:Y:S01]  /*16560*/  LDGSTS.E [R10+0x1800c], desc[UR8][R192.64], !P3 ;  /* 0x1800c000c00a7fae */ /* 0x000fe2000d921848 */
[----:B---3--:R-:W-:-:S03]  /*16570*/  IMAD.WIDE R152, R12, 0x4, R148 ;  /* 0x000000040c987825 */ /* 0x008fc600078e0294 */
[----:B------:R-:W-:Y:S01]  /*16580*/  LDGSTS.E [R10+0x1c00c], desc[UR8][R194.64], !P3 ;  /* 0x1c00c000c20a7fae */ /* 0x000fe2000d921848 */
[----:B------:R-:W-:Y:S01]  /*16590*/  ISETP.GE.U32.AND P3, PT, R13, 0x7fffff4b, PT ;  /* 0x7fffff4b0d00780c */ /* 0x000fe20003f66070 */
[----:B--2---:R-:W-:Y:S02]  /*165a0*/  VIADD R13, R17, 0xffffffc9 ;  /* 0xffffffc9110d7836 */ /* 0x004fe40000000000 */
[----:B----4-:R-:W-:Y:S01]  /*165b0*/  IMAD.WIDE R150, R12, 0x4, R146 ;  /* 0x000000040c967825 */ /* 0x010fe200078e0292 */
[----:B------:R-:W2:Y:S01]  /*165c0*/  LDC R17, c[0x0][0x230] ;  /* 0x00008c00ff117b82 */ /* 0x000ea20000000800 */
[----:B------:R3:W-:Y:S02]  /*165d0*/  STL.64 [R1+0x4c0], R152 ;  /* 0x0004c09801007387 */ /* 0x0007e40000100a00 */
[----:B------:R-:W-:Y:S02]  /*165e0*/  IMAD R12, R14, 0x15, RZ ;  /* 0x000000150e0c7824 */ /* 0x000fe400078e02ff */
        /* <DEDUP_REMOVED lines=95> */
[----:B----4-:R-:W-:-:S05]  /*16be0*/  IMAD.WIDE R152, R12, 0x4, R148 ;  /* 0x000000040c987825 */ /* 0x010fca00078e0294 */
[----:B------:R-:W-:Y:S01]  /*16bf0*/  LDGSTS.E [R11+0x10008], desc[UR8][R152.64], !P2 ;  /* 0x10008000980b7fae */ /* 0x000fe2000d121848 */
[----:B---3--:R-:W-:-:S05]  /*16c00*/  IMAD.WIDE R150, R12, 0x4, R146 ;  /* 0x000000040c967825 */ /* 0x008fca00078e0292 */
[----:B------:R3:W-:Y:S01]  /*16c10*/  LDGSTS.E [R11+0x14008], desc[UR8][R150.64], !P2 ;  /* 0x14008000960b7fae */ /* 0x0007e2000d121848 */
[----:B------:R-:W-:Y:S01]  /*16c20*/  ISETP.GE.U32.AND P2, PT, R13, 0x7fffff68, PT ;  /* 0x7fffff680d00780c */ /* 0x000fe20003f46070 */
[----:B------:R-:W-:Y:S01]  /*16c30*/  IMAD R12, R14, 0x57, RZ ;  /* 0x000000570e0c7824 */ /* 0x000fe200078e02ff */
[----:B------:R-:W4:Y:S01]  /*16c40*/  LDC R13, c[0x0][0x230] ;  /* 0x00008c00ff0d7b82 */ /* 0x000f220000000800 */
[----:B------:R-:W-:Y:S01]  /*16c50*/  STL.64 [R1+0x88], R152 ;  /* 0x0000889801007387 */ /* 0x000fe20000100a00 */
[----:B------:R-:W-:-:S03]  /*16c60*/  IMAD.MOV.U32 R199, RZ, RZ, R19 ;  /* 0x000000ffffc77224 */ /* 0x000fc600078e0013 */
[----:B------:R3:W-:Y:S01]  /*16c70*/  STL.64 [R1+0x80], R150 ;  /* 0x0000809601007387 */ /* 0x0007e20000100a00 */
[----:B------:R-:W-:Y:S02]  /*16c80*/  IMAD.MOV.U32 R202, RZ, RZ, R198 ;  /* 0x000000ffffca7224 */ /* 0x000fe400078e00c6 */
[----:B------:R-:W-:Y:S01]  /*16c90*/  IMAD.WIDE R18, R12, 0x4, R146 ;  /* 0x000000040c127825 */ /* 0x000fe200078e0292 */
[----:B------:R-:W-:-:S03]  /*16ca0*/  MOV R215, R197 ;  /* 0x000000c500d77202 */ /* 0x000fc60000000f00 */
[----:B------:R-:W-:Y:S02]  /*16cb0*/  IMAD R198, R14, 0x74, RZ ;  /* 0x000000740ec67824 */ /* 0x000fe400078e02ff */
[----:B---3--:R-:W-:Y:S01]  /*16cc0*/  IMAD.WIDE R150, R12, 0x4, R148 ;  /* 0x000000040c967825 */ /* 0x008fe200078e0294 */
[----:B------:R-:W-:Y:S02]  /*16cd0*/  IADD3 R12, R16, -0x1a, RZ ;  /* 0xffffffe6100c7810 */ /* 0x000fe40007ffe0ff */
[----:B------:R-:W3:Y:S01]  /*16ce0*/  LDC R16, c[0x0][0x230] ;  /* 0x00008c00ff107b82 */ /* 0x000ee20000000800 */
[----:B------:R-:W-:Y:S01]  /*16cf0*/  IMAD.MOV.U32 R214, RZ, RZ, R196 ;  /* 0x000000ffffd67224 */ /* 0x000fe200078e00c4 */
[----:B------:R-:W-:Y:S01]  /*16d00*/  LDGSTS.E [R11+0x1000c], desc[UR8][R150.64], !P3 ;  /* 0x1000c000960b7fae */ /* 0x000fe2000d921848 */
[----:B------:R-:W-:Y:S01]  /*16d10*/  MOV R203, R199 ;  /* 0x000000c700cb7202 */ /* 0x000fe20000000f00 */
[----:B------:R-:W-:Y:S02]  /*16d20*/  IMAD.MOV.U32 R216, RZ, RZ, R202 ;  /* 0x000000ffffd87224 */ /* 0x000fe400078e00ca */
[----:B------:R1:W-:Y:S01]  /*16d30*/  LDGSTS.E [R11+0x1400c], desc[UR8][R18.64], !P3 ;  /* 0x1400c000120b7fae */ /* 0x0003e2000d921848 */
[----:B------:R-:W-:Y:S01]  /*16d40*/  IMAD.WIDE R196, R198, 0x4, R148 ;  /* 0x00000004c6c47825 */ /* 0x000fe200078e0294 */
[----:B------:R-:W-:-:S03]  /*16d50*/  ISETP.GE.U32.AND P3, PT, R12, 0x7fffff67, PT ;  /* 0x7fffff670c00780c */ /* 0x000fc60003f66070 */
[----:B------:R-:W-:Y:S01]  /*16d60*/  IMAD.WIDE R198, R198, 0x4, R146 ;  /* 0x00000004c6c67825 */ /* 0x000fe200078e0292 */
[----:B------:R-:W-:Y:S01]  /*16d70*/  MOV R219, R201 ;  /* 0x000000c900db7202 */ /* 0x000fe20000000f00 */
[----:B------:R-:W-:Y:S02]  /*16d80*/  LDGSTS.E [R11+0x18000], desc[UR8][R196.64], !P6 ;  /* 0x18000000c40b7fae */ /* 0x000fe4000f121848 */
[----:B------:R-:W-:Y:S02]  /*16d90*/  IMAD R202, R14, 0x75, RZ ;  /* 0x000000750eca7824 */ /* 0x000fe400078e02ff */
[----:B--2---:R-:W-:Y:S01]  /*16da0*/  VIADD R12, R17, 0xffffffe5 ;  /* 0xffffffe5110c7836 */ /* 0x004fe20000000000 */
[----:B------:R-:W-:Y:S01]  /*16db0*/  MOV R217, R203 ;  /* 0x000000cb00d97202 */ /* 0x000fe20000000f00 */
[----:B------:R-:W2:Y:S01]  /*16dc0*/  LDC R17, c[0x0][0x230] ;  /* 0x00008c00ff117b82 */ /* 0x000ea20000000800 */
[----:B------:R-:W-:Y:S01]  /*16dd0*/  IMAD.MOV.U32 R218, RZ, RZ, R200 ;  /* 0x000000ffffda7224 */ /* 0x000fe200078e00c8 */
[----:B------:R-:W-:Y:S01]  /*16de0*/  STL.64 [R1+0x78], R150 ;  /* 0x0000789601007387 */ /* 0x000fe20000100a00 */
[----:B------:R-:W-:-:S03]  /*16df0*/  IMAD.WIDE R200, R202, 0x4, R148 ;  /* 0x00000004cac87825 */ /* 0x000fc600078e0294 */
[----:B------:R-:W-:Y:S01]  /*16e00*/  LDGSTS.E [R11+0x1c000], desc[UR8][R198.64], !P6 ;  /* 0x1c000000c60b7fae */ /* 0x000fe2000f121848 */
[----:B------:R-:W-:Y:S01]  /*16e10*/  IMAD.WIDE R202, R202, 0x4, R146 ;  /* 0x00000004caca7825 */ /* 0x000fe200078e0292 */
[----:B------:R-:W-:Y:S02]  /*16e20*/  ISETP.GE.U32.AND P6, PT, R12, 0x7fffff66, PT ;  /* 0x7fffff660c00780c */ /* 0x000fe40003fc6070 */
[----:B------:R4:W-:Y:S01]  /*16e30*/  STL.64 [R1+0x70], R18 ;  /* 0x0000701201007387 */ /* 0x0009e20000100a00 */
[----:B------:R-:W-:Y:S01]  /*16e40*/  IMAD R206, R14, 0x76, RZ ;  /* 0x000000760ece7824 */ /* 0x000fe200078e02ff */
[----:B-1----:R-:W-:Y:S02]  /*16e50*/  IADD3 R12, R15, -0x1c, RZ ;  /* 0xffffffe40f0c7810 */ /* 0x002fe40007ffe0ff */
[----:B------:R-:W-:Y:S01]  /*16e60*/  LDGSTS.E [R11+0x18004], desc[UR8][R200.64], !P5 ;  /* 0x18004000c80b7fae */ /* 0x000fe2000e921848 */
[----:B------:R-:W-:-:S03]  /*16e70*/  IMAD.WIDE R204, R206, 0x4, R148 ;  /* 0x00000004cecc7825 */ /* 0x000fc600078e0294 */
[----:B------:R-:W-:Y:S01]  /*16e80*/  LDGSTS.E [R11+0x1c004], desc[UR8][R202.64], !P5 ;  /* 0x1c004000ca0b7fae */ /* 0x000fe2000e921848 */
[----:B----4-:R-:W1:Y:S01]  /*16e90*/  LDC R18, c[0x0][0x230] ;  /* 0x00008c00ff127b82 */ /* 0x010e620000000800 */
[----:B------:R-:W-:Y:S01]  /*16ea0*/  ISETP.GE.U32.AND P5, PT, R12, 0x7fffff65, PT ;  /* 0x7fffff650c00780c */ /* 0x000fe20003fa6070 */
[----:B------:R-:W-:Y:S01]  /*16eb0*/  IMAD.WIDE R206, R206, 0x4, R146 ;  /* 0x00000004cece7825 */ /* 0x000fe200078e0292 */
[----:B------:R-:W-:Y:S03]  /*16ec0*/  LDGSTS.E [R11+0x18008], desc[UR8][R204.64], !P1 ;  /* 0x18008000cc0b7fae */ /* 0x000fe6000c921848 */
[----:B------:R-:W-:Y:S01]  /*16ed0*/  VIADD R12, R13, 0xffffffc7 ;  /* 0xffffffc70d0c7836 */ /* 0x000fe20000000000 */
[----:B------:R-:W-:Y:S01]  /*16ee0*/  LDGSTS.E [R11+0x1c008], desc[UR8][R206.64], !P1 ;  /* 0x1c008000ce0b7fae */ /* 0x000fe2000c921848 */
[----:B------:R-:W4:Y:S01]  /*16ef0*/  LDC R19, c[0x0][0x230] ;  /* 0x00008c00ff137b82 */ /* 0x000f220000000800 */
[----:B------:R-:W-:-:S02]  /*16f00*/  IMAD R210, R14, 0x77, RZ ;  /* 0x000000770ed27824 */ /* 0x000fc400078e02ff */
[----:B------:R-:W-:Y:S01]  /*16f10*/  ISETP.GE.U32.AND P1, PT, R12, 0x7fffff48, PT ;  /* 0x7fffff480c00780c */ /* 0x000fe20003f26070 */
[----:B------:R-:W-:Y:S01]  /*16f20*/  IMAD R13, R14, 0x18, RZ ;  /* 0x000000180e0d7824 */ /* 0x000fe200078e02ff */
[----:B------:R-:W-:Y:S01]  /*16f30*/  LOP3.LUT R12, R6, 0x60, RZ, 0x3c, !PT ;  /* 0x00000060060c7812 */ /* 0x000fe200078e3cff */
[----:B------:R-:W-:Y:S01]  /*16f40*/  IMAD.WIDE R208, R210, 0x4, R148 ;  /* 0x00000004d2d07825 */ /* 0x000fe200078e0294 */
[----:B---3--:R-:W-:Y:S02]  /*16f50*/  IADD3 R15, R16, -0x3a, RZ ;  /* 0xffffffc6100f7810 */ /* 0x008fe40007ffe0ff */
[----:B------:R-:W3:Y:S01]  /*16f60*/  LDC R16, c[0x0][0x230] ;  /* 0x00008c00ff107b82 */ /* 0x000ee20000000800 */
[----:B------:R-:W-:Y:S01]  /*16f70*/  IMAD.WIDE R210, R210, 0x4, R146 ;  /* 0x00000004d2d27825 */ /* 0x000fe200078e0292 */
[----:B------:R-:W-:Y:S03]  /*16f80*/  LDGSTS.E [R11+0x1800c], desc[UR8][R208.64], !P4 ;  /* 0x1800c000d00b7fae */ /* 0x000fe6000e121848 */
[----:B------:R-:W-:Y:S01]  /*16f90*/  IMAD.WIDE R152, R13, 0x4, R148 ;  /* 0x000000040d987825 */ /* 0x000fe200078e0294 */
[----:B------:R-:W-:Y:S01]  /*16fa0*/  LDGSTS.E [R11+0x1c00c], desc[UR8][R210.64], !P4 ;  /* 0x1c00c000d20b7fae */ /* 0x000fe2000e121848 */
[----:B------:R-:W-:-:S02]  /*16fb0*/  ISETP.GE.U32.AND P4, PT, R15, 0x7fffff47, PT ;  /* 0x7fffff470f00780c */ /* 0x000fc40003f86070 */
[----:B------:R-:W-:Y:S02]  /*16fc0*/  VIADD R12, R12, UR61 ;  /* 0x0000003d0c0c7c36 */ /* 0x000fe40008000000 */
        /* <DEDUP_REMOVED lines=105> */
[----:B------:R-:W-:Y:S01]  /*17660*/  MOV R248, R212 ;  /* 0x000000d400f87202 */ /* 0x000fe20000000f00 */
[----:B------:R-:W4:Y:S01]  /*17670*/  LDC R19, c[0x0][0x230] ;  /* 0x00008c00ff137b82 */ /* 0x000f220000000800 */
[----:B------:R-:W-:Y:S01]  /*17680*/  IMAD R13, R14, 0x5b, RZ ;  /* 0x0000005b0e0d7824 */ /* 0x000fe200078e02ff */
[----:B------:R2:W-:Y:S01]  /*17690*/  LDGSTS.E [R12+0x14008], desc[UR8][R150.64], !P1 ;  /* 0x14008000960c7fae */ /* 0x0005e2000c921848 */
[----:B------:R-:W-:-:S03]  /*176a0*/  ISETP.GE.U32.AND P1, PT, R15, 0x7fffff64, PT ;  /* 0x7fffff640f00780c */ /* 0x000fc60003f26070 */
[----:B------:R2:W-:Y:S02]  /*176b0*/  STL.64 [R1+0x40], R150 ;  /* 0x0000409601007387 */ /* 0x0005e40000100a00 */
[----:B------:R-:W4:Y:S01]  /*176c0*/  LDC R15, c[0x0][0x230] ;  /* 0x00008c00ff0f7b82 */ /* 0x000f220000000800 */
[----:B---3--:R-:W-:-:S04]  /*176d0*/  IMAD.WIDE R152, R13, 0x4, R148 ;  /* 0x000000040d987825 */ /* 0x008fc800078e0294 */
[----:B------:R-:W-:Y:S01]  /*176e0*/  IMAD R214, R14, 0x78, RZ ;  /* 0x000000780ed67824 */ /* 0x000fe200078e02ff */
[----:B------:R3:W-:Y:S01]  /*176f0*/  LDGSTS.E [R12+0x1000c], desc[UR8][R152.64], !P4 ;  /* 0x1000c000980c7fae */ /* 0x0007e2000e121848 */
[----:B--2---:R-:W-:-:S04]  /*17700*/  IMAD.WIDE R150, R13, 0x4, R146 ;  /* 0x000000040d967825 */ /* 0x004fc800078e0292 */
[----:B------:R-:W-:Y:S01]  /*17710*/  VIADD R13, R16, 0xffffffe2 ;  /* 0xffffffe2100d7836 */ /* 0x000fe20000000000 */
[----:B------:R2:W-:Y:S01]  /*17720*/  LDGSTS.E [R12+0x1400c], desc[UR8][R150.64], !P4 ;  /* 0x1400c000960c7fae */ /* 0x0005e2000e121848 */
[----:B------:R-:W3:Y:S01]  /*17730*/  LDC R16, c[0x0][0x230] ;  /* 0x00008c00ff107b82 */ /* 0x000ee20000000800 */
[----:B------:R-:W-:Y:S02]  /*17740*/  IMAD.MOV.U32 R249, RZ, RZ, R213 ;  /* 0x000000fffff97224 */ /* 0x000fe400078e00d5 */
[----:B------:R-:W-:Y:S01]  /*17750*/  ISETP.GE.U32.AND P4, PT, R13, 0x7fffff63, PT ;  /* 0x7fffff630d00780c */ /* 0x000fe20003f86070 */
[----:B------:R-:W-:Y:S01]  /*17760*/  IMAD.MOV.U32 R221, RZ, RZ, R215 ;  /* 0x000000ffffdd7224 */ /* 0x000fe200078e00d7 */
[----:B------:R-:W-:Y:S01]  /*17770*/  IADD3 R13, R17, -0x1f, RZ ;  /* 0xffffffe1110d7810 */ /* 0x000fe20007ffe0ff */
[C---:B------:R-:W-:Y:S01]  /*17780*/  IMAD.WIDE R212, R214.reuse, 0x4, R148 ;  /* 0x00000004d6d47825 */ /* 0x040fe200078e0294 */
[----:B------:R-:W-:Y:S01]  /*17790*/  MOV R244, R218 ;  /* 0x000000da00f47202 */ /* 0x000fe20000000f00 */
[----:B------:R-:W2:Y:S02]  /*177a0*/  LDC R17, c[0x0][0x230] ;  /* 0x00008c00ff117b82 */ /* 0x000ea40000000800 */
[----:B------:R-:W-:Y:S01]  /*177b0*/  IMAD.WIDE R214, R214, 0x4, R146 ;  /* 0x00000004d6d67825 */ /* 0x000fe200078e0292 */
[----:B------:R-:W-:Y:S03]  /*177c0*/  LDGSTS.E [R12+0x18000], desc[UR8][R212.64], !P2 ;  /* 0x18000000d40c7fae */ /* 0x000fe6000d121848 */
[----:B------:R-:W-:Y:S01]  /*177d0*/  IMAD R218, R14, 0x79, RZ ;  /* 0x000000790eda7824 */ /* 0x000fe200078e02ff */
[----:B------:R-:W-:Y:S01]  /*177e0*/  MOV R246, R216 ;  /* 0x000000d800f67202 */ /* 0x000fe20000000f00 */
[----:B------:R-:W-:Y:S01]  /*177f0*/  IMAD.MOV.U32 R247, RZ, RZ, R217 ;  /* 0x000000fffff77224 */ /* 0x000fe200078e00d9 */
[----:B------:R-:W-:Y:S01]  /*17800*/  LDGSTS.E [R12+0x1c000], desc[UR8][R214.64], !P2 ;  /* 0x1c000000d60c7fae */ /* 0x000fe2000d121848 */
[----:B------:R-:W-:Y:S01]  /*17810*/  IMAD.MOV.U32 R245, RZ, RZ, R219 ;  /* 0x000000fffff57224 */ /* 0x000fe200078e00db */
[----:B------:R-:W-:Y:S01]  /*17820*/  ISETP.GE.U32.AND P2, PT, R13, 0x7fffff62, PT ;  /* 0x7fffff620d00780c */ /* 0x000fe20003f46070 */
[----:B------:R-:W-:Y:S01]  /*17830*/  IMAD.WIDE R216, R218, 0x4, R148 ;  /* 0x00000004dad87825 */ /* 0x000fe200078e0294 */
[----:B------:R-:W-:-:S03]  /*17840*/  MOV R228, R220 ;  /* 0x000000dc00e47202 */ /* 0x000fc60000000f00 */
[----:B------:R-:W-:Y:S01]  /*17850*/  IMAD.WIDE R218, R218, 0x4, R146 ;  /* 0x00000004dada7825 */ /* 0x000fe200078e0292 */
[----:B------:R-:W-:Y:S03]  /*17860*/  LDGSTS.E [R12+0x18004], desc[UR8][R216.64], !P3 ;  /* 0x18004000d80c7fae */ /* 0x000fe6000d921848 */
[----:B-1----:R-:W-:Y:S01]  /*17870*/  VIADD R13, R18, 0xffffffe0 ;  /* 0xffffffe0120d7836 */ /* 0x002fe20000000000 */
[----:B------:R-:W-:Y:S01]  /*17880*/  LDGSTS.E [R12+0x1c004], desc[UR8][R218.64], !P3 ;  /* 0x1c004000da0c7fae */ /* 0x000fe2000d921848 */
[----:B------:R-:W-:Y:S01]  /*17890*/  IMAD R222, R14, 0x7a, RZ ;  /* 0x0000007a0ede7824 */ /* 0x000fe200078e02ff */
[----:B------:R-:W1:Y:S01]  /*178a0*/  LDC R18, c[0x0][0x230] ;  /* 0x00008c00ff127b82 */ /* 0x000e620000000800 */
[----:B------:R-:W-:Y:S02]  /*178b0*/  IMAD.MOV.U32 R229, RZ, RZ, R221 ;  /* 0x000000ffffe57224 */ /* 0x000fe400078e00dd */
[----:B------:R-:W-:Y:S01]  /*178c0*/  IMAD.WIDE R220, R222, 0x4, R148 ;  /* 0x00000004dedc7825 */ /* 0x000fe200078e0294 */
[----:B------:R-:W-:-:S03]  /*178d0*/  ISETP.GE.U32.AND P3, PT, R13, 0x7fffff61, PT ;  /* 0x7fffff610d00780c */ /* 0x000fc60003f66070 */
[----:B------:R-:W-:Y:S01]  /*178e0*/  IMAD.WIDE R222, R222, 0x4, R146 ;  /* 0x00000004dede7825 */ /* 0x000fe200078e0292 */
[----:B----4-:R-:W-:Y:S01]  /*178f0*/  IADD3 R13, R15, -0x3d, RZ ;  /* 0xffffffc30f0d7810 */ /* 0x010fe20007ffe0ff */
[----:B------:R-:W-:Y:S02]  /*17900*/  LDGSTS.E [R12+0x18008], desc[UR8][R220.64], !P6 ;  /* 0x18008000dc0c7fae */ /* 0x000fe4000f121848 */
[----:B------:R-:W-:Y:S02]  /*17910*/  IMAD R226, R14, 0x7b, RZ ;  /* 0x0000007b0ee27824 */ /* 0x000fe400078e02ff */
[----:B------:R-:W-:Y:S02]  /*17920*/  LDGSTS.E [R12+0x1c008], desc[UR8][R222.64], !P6 ;  /* 0x1c008000de0c7fae */ /* 0x000fe4000f121848 */
[----:B------:R-:W-:Y:S01]  /*17930*/  IMAD.WIDE R224, R226, 0x4, R148 ;  /* 0x00000004e2e07825 */ /* 0x000fe200078e0294 */
[----:B------:R-:W-:-:S03]  /*17940*/  ISETP.GE.U32.AND P6, PT, R13, 0x7fffff44, PT ;  /* 0x7fffff440d00780c */ /* 0x000fc60003fc6070 */
[----:B------:R-:W-:Y:S01]  /*17950*/  IMAD.WIDE R226, R226, 0x4, R146 ;  /* 0x00000004e2e27825 */ /* 0x000fe200078e0292 */
[----:B------:R-:W-:Y:S01]  /*17960*/  MOV R250, R20 ;  /* 0x0000001400fa7202 */ /* 0x000fe20000000f00 */
[----:B------:R-:W-:Y:S01]  /*17970*/  LDGSTS.E [R12+0x1800c], desc[UR8][R224.64], !P5 ;  /* 0x1800c000e00c7fae */ /* 0x000fe2000e921848 */
[----:B------:R-:W-:Y:S01]  /*17980*/  LOP3.LUT R13, R6, 0x70, RZ, 0x3c, !PT ;  /* 0x00000070060d7812 */ /* 0x000fe200078e3cff */
[----:B---3--:R-:W-:Y:S01]  /*17990*/  VIADD R16, R16, 0xffffffc2 ;  /* 0xffffffc210107836 */ /* 0x008fe20000000000 */
[----:B------:R-:W3:Y:S01]  /*179a0*/  LDC R20, c[0x0][0x230] ;  /* 0x00008c00ff147b82 */ /* 0x000ee20000000800 */
[----:B------:R-:W-:Y:S01]  /*179b0*/  IMAD R15, R14, 0x1c, RZ ;  /* 0x0000001c0e0f7824 */ /* 0x000fe200078e02ff */
[----:B------:R4:W-:Y:S01]  /*179c0*/  STL.64 [R1+0x38], R152 ;  /* 0x0000389801007387 */ /* 0x0009e20000100a00 */
[----:B------:R-:W-:-:S03]  /*179d0*/  IADD3 R13, R13, UR61, RZ ;  /* 0x0000003d0d0d7c10 */ /* 0x000fc6000fffe0ff */
[----:B------:R-:W-:Y:S01]  /*179e0*/  LDGSTS.E [R12+0x1c00c], desc[UR8][R226.64], !P5 ;  /* 0x1c00c000e20c7fae */ /* 0x000fe2000e921848 */
[----:B------:R-:W-:Y:S01]  /*179f0*/  ISETP.GE.U32.AND P5, PT, R16, 0x7fffff43, PT ;  /* 0x7fffff431000780c */ /* 0x000fe20003fa6070 */
[----:B--2---:R-:W-:Y:S02]  /*17a00*/  VIADD R16, R17, 0xffffffc1 ;  /* 0xffffffc111107836 */ /* 0x004fe40000000000 */
[----:B------:R2:W-:Y:S01]  /*17a10*/  STL.64 [R1+0x30], R150 ;  /* 0x0000309601007387 */ /* 0x0005e20000100a00 */
[----:B------:R-:W3:Y:S01]  /*17a20*/  LDC R17, c[0x0][0x230] ;  /* 0x00008c00ff117b82 */ /* 0x000ee20000000800 */
[----:B----4-:R-:W-:-:S04]  /*17a30*/  IMAD.WIDE R152, R15, 0x4, R148 ;  /* 0x000000040f987825 */ /* 0x010fc800078e0294 */
[----:B--2---:R-:W-:Y:S01]  /*17a40*/  IMAD.WIDE R150, R15, 0x4, R146 ;  /* 0x000000040f967825 */ /* 0x004fe200078e0292 */
[----:B------:R2:W-:Y:S03]  /*17a50*/  STL.64 [R1+0x400], R152 ;  /* 0x0004009801007387 */ /* 0x0005e60000100a00 */
[----:B------:R-:W-:Y:S01]  /*17a60*/  IMAD R15, R14, 0x1d, RZ ;  /* 0x0000001d0e0f7824 */ /* 0x000fe200078e02ff */
[----:B------:R2:W-:Y:S04]  /*17a70*/  LDGSTS.E [R13], desc[UR8][R152.64], !P1 ;  /* 0x00000000980d7fae */ /* 0x0005e8000c921848 */
[----:B------:R4:W-:Y:S04]  /*17a80*/  STL.64 [R1+0x3f8], R150 ;  /* 0x0003f89601007387 */ /* 0x0009e80000100a00 */
[----:B------:R4:W-:Y:S01]  /*17a90*/  LDGSTS.E [R13+0x4000], desc[UR8][R150.64], !P1 ;  /* 0x04000000960d7fae */ /* 0x0009e2000c921848 */
[----:B------:R-:W-:Y:S01]  /*17aa0*/  ISETP.GE.U32.AND P1, PT, R16, 0x7fffff42, PT ;  /* 0x7fffff421000780c */ /* 0x000fe20003f26070 */
[----:B--2---:R-:W-:Y:S01]  /*17ab0*/  IMAD.WIDE R152, R15, 0x4, R148 ;  /* 0x000000040f987825 */ /* 0x004fe200078e0294 */
[----:B-1----:R-:W-:-:S02]  /*17ac0*/  IADD3 R16, R18, -0x40, RZ ;  /* 0xffffffc012107810 */ /* 0x002fc40007ffe0ff */
        /* <DEDUP_REMOVED lines=9> */
[C---:B--2---:R-:W-:Y:S01]  /*17b60*/  IMAD.WIDE R152, R15.reuse, 0x4, R148 ;  /* 0x000000040f987825 */ /* 0x044fe200078e0294 */
[----:B------:R-:W2:Y:S04]  /*17b70*/  LDC R19, c[0x0][0x230] ;  /* 0x00008c00ff137b82 */ /* 0x000ea80000000800 */
[----:B------:R1:W-:Y:S01]  /*17b80*/  LDGSTS.E [R13+0x8], desc[UR8][R152.64], !P2 ;  /* 0x00008000980d7fae */ /* 0x0003e2000d121848 */
[----:B----4-:R-:W-:-:S04]  /*17b90*/  IMAD.WIDE R150, R15, 0x4, R146 ;  /* 0x000000040f967825 */ /* 0x010fc800078e0292 */
[----:B------:R-:W-:Y:S01]  /*17ba0*/  IMAD R15, R14, 0x1f, RZ ;  /* 0x0000001f0e0f7824 */ /* 0x000fe200078e02ff */
[----:B------:R4:W-:Y:S01]  /*17bb0*/  LDGSTS.E [R13+0x4008], desc[UR8][R150.64], !P2 ;  /* 0x04008000960d7fae */ /* 0x0009e2000d121848 */
[----:B------:R-:W-:Y:S02]  /*17bc0*/  ISETP.GE.U32.AND P2, PT, R16, 0x7fffff24, PT ;  /* 0x7fffff241000780c */ /* 0x000fe40003f46070 */
[----:B------:R-:W-:-:S04]  /*17bd0*/  IMAD.WIDE R232, R15, 0x4, R148 ;  /* 0x000000040fe87825 */ /* 0x000fc800078e0294 */
[----:B------:R-:W-:Y:S01]  /*17be0*/  IMAD.WIDE R230, R15, 0x4, R146 ;  /* 0x000000040fe67825 */ /* 0x000fe200078e0292 */
[----:B---3--:R-:W-:Y:S01]  /*17bf0*/  IADD3 R15, R20, -0x5e, RZ ;  /* 0xffffffa2140f7810 */ /* 0x008fe20007ffe0ff */
[----:B------:R1:W-:Y:S01]  /*17c00*/  STL.64 [R1+0x3d0], R152 ;  /* 0x0003d09801007387 */ /* 0x0003e20000100a00 */
[----:B------:R-:W3:Y:S01]  /*17c10*/  LDC R20, c[0x0][0x230] ;  /* 0x00008c00ff147b82 */ /* 0x000ee20000000800 */
[----:B------:R-:W-:Y:S02]  /*17c20*/  IMAD R16, R14, 0x3c, RZ ;  /* 0x0000003c0e107824 */ /* 0x000fe400078e02ff */
[----:B------:R2:W-:Y:S04]  /*17c30*/  LDGSTS.E [R13+0xc], desc[UR8][R232.64], !P3 ;  /* 0x0000c000e80d7fae */ /* 0x0005e8000d921848 */
[----:B------:R4:W-:Y:S01]  /*17c40*/  STL.64 [R1+0x3c8], R150 ;  /* 0x0003c89601007387 */ /* 0x0009e20000100a00 */
[----:B-1----:R-:W-:-:S03]  /*17c50*/  IMAD.WIDE R152, R16, 0x4, R148 ;  /* 0x0000000410987825 */ /* 0x002fc600078e0294 */
[----:B------:R1:W-:Y:S01]  /*17c60*/  LDGSTS.E [R13+0x400c], desc[UR8][R230.64], !P3 ;  /* 0x0400c000e60d7fae */ /* 0x0003e2000d921848 */
[----:B------:R-:W-:Y:S01]  /*17c70*/  ISETP.GE.U32.AND P3, PT, R15, 0x7fffff23, PT ;  /* 0x7fffff230f00780c */ /* 0x000fe20003f66070 */
[----:B------:R-:W-:Y:S02]  /*17c80*/  VIADD R15, R17, 0xffffffa1 ;  /* 0xffffffa1110f7836 */ /* 0x000fe40000000000 */
[----:B------:R1:W-:Y:S01]  /*17c90*/  LDGSTS.E [R13+0x8000], desc[UR8][R152.64], !P6 ;  /* 0x08000000980d7fae */ /* 0x0003e2000f121848 */
[----:B------:R-:W3:Y:S01]  /*17ca0*/  LDC R17, c[0x0][0x230] ;  /* 0x00008c00ff117b82 */ /* 0x000ee20000000800 */
[----:B----4-:R-:W-:-:S05]  /*17cb0*/  IMAD.WIDE R150, R16, 0x4, R146 ;  /* 0x0000000410967825 */ /* 0x010fca00078e0292 */
[----:B------:R4:W-:Y:S01]  /*17cc0*/  LDGSTS.E [R13+0xc000], desc[UR8][R150.64], !P6 ;  /* 0x0c000000960d7fae */ /* 0x0009e2000f121848 */
[----:B------:R-:W-:Y:S01]  /*17cd0*/  ISETP.GE.U32.AND P6, PT, R15, 0x7fffff22, PT ;  /* 0x7fffff220f00780c */ /* 0x000fe20003fc6070 */
[C---:B------:R-:W-:Y:S02]  /*17ce0*/  IMAD R15, R14.reuse, 0x3d, RZ ;  /* 0x0000003d0e0f7824 */ /* 0x040fe400078e02ff */
[----:B------:R2:W-:Y:S01]  /*17cf0*/  STL.64 [R1+0x3c0], R232 ;  /* 0x0003c0e801007387 */ /* 0x0005e20000100a00 */
[----:B------:R-:W-:-:S03]  /*17d00*/  IMAD R16, R14, 0x3e, RZ ;  /* 0x0000003e0e107824 */ /* 0x000fc600078e02ff */
[----:B------:R1:W-:Y:S04]  /*17d10*/  STL.64 [R1+0x3b8], R230 ;  /* 0x0003b8e601007387 */ /* 0x0003e80000100a00 */
[----:B------:R4:W-:Y:S01]  /*17d20*/  STL.64 [R1+0x1f0], R152 ;  /* 0x0001f09801007387 */ /* 0x0009e20000100a00 */
[----:B--2---:R-:W-:-:S03]  /*17d30*/  IMAD.WIDE R232, R15, 0x4, R148 ;  /* 0x000000040fe87825 */ /* 0x004fc600078e0294 */
[----:B------:R2:W-:Y:S01]  /*17d40*/  STL.64 [R1+0x6a8], R150 ;  /* 0x0006a89601007387 */ /* 0x0005e20000100a00 */
[----:B-1----:R-:W-:Y:S01]  /*17d50*/  IMAD.WIDE R230, R15, 0x4, R146 ;  /* 0x000000040fe67825 */ /* 0x002fe200078e0292 */
[----:B------:R-:W-:Y:S02]  /*17d60*/  IADD3 R15, R18, -0x60, RZ ;  /* 0xffffffa0120f7810 */ /* 0x000fe40007ffe0ff */
[----:B------:R-:W-:Y:S01]  /*17d70*/  LDGSTS.E [R13+0x8004], desc[UR8][R232.64], !P5 ;  /* 0x08004000e80d7fae */ /* 0x000fe2000e921848 */
[----:B----4-:R-:W-:-:S03]  /*17d80*/  IMAD.WIDE R152, R16, 0x4, R148 ;  /* 0x0000000410987825 */ /* 0x010fc600078e0294 */
[----:B------:R-:W-:Y:S01]  /*17d90*/  LDGSTS.E [R13+0xc004], desc[UR8][R230.64], !P5 ;  /* 0x0c004000e60d7fae */ /* 0x000fe2000e921848 */
[----:B------:R-:W-:Y:S01]  /*17da0*/  ISETP.GE.U32.AND P5, PT, R15, 0x7fffff21, PT ;  /* 0x7fffff210f00780c */ /* 0x000fe20003fa6070 */
[----:B--2---:R-:W-:Y:S02]  /*17db0*/  IMAD.WIDE R150, R16, 0x4, R146 ;  /* 0x0000000410967825 */ /* 0x004fe400078e0292 */
[----:B------:R-:W-:Y:S02]  /*17dc0*/  STL.64 [R1+0x6c0], R232 ;  /* 0x0006c0e801007387 */ /* 0x000fe40000100a00 */
[----:B------:R-:W-:Y:S02]  /*17dd0*/  VIADD R16, R19, 0xffffff83 ;  /* 0xffffff8313107836 */ /* 0x000fe40000000000 */
[----:B------:R1:W-:Y:S01]  /*17de0*/  LDGSTS.E [R13+0x8008], desc[UR8][R152.64], !P1 ;  /* 0x08008000980d7fae */ /* 0x0003e2000c921848 */
[----:B------:R-:W-:-:S03]  /*17df0*/  IMAD R15, R14, 0x3f, RZ ;  /* 0x0000003f0e0f7824 */ /* 0x000fc600078e02ff */
[----:B------:R-:W-:Y:S04]  /*17e00*/  STL.64 [R1+0x6e8], R230 ;  /* 0x0006e8e601007387 */ /* 0x000fe80000100a00 */
[----:B------:R2:W-:Y:S01]  /*17e10*/  LDGSTS.E [R13+0xc008], desc[UR8][R150.64], !P1 ;  /* 0x0c008000960d7fae */ /* 0x0005e2000c921848 */
[----:B------:R-:W-:Y:S01]  /*17e20*/  ISETP.GE.U32.AND P1, PT, R16, 0x7fffff04, PT ;  /* 0x7fffff041000780c */ /* 0x000fe20003f26070 */
[----:B------:R-:W-:Y:S02]  /*17e30*/  IMAD R16, R14, 0x5c, RZ ;  /* 0x0000005c0e107824 */ /* 0x000fe400078e02ff */
[----:B------:R1:W-:Y:S01]  /*17e40*/  STL.64 [R1+0x700], R152 ;  /* 0x0007009801007387 */ /* 0x0003e20000100a00 */
[----:B------:R-:W-:Y:S01]  /*17e50*/  IMAD.MOV.U32 R251, RZ, RZ, R21 ;  /* 0x000000fffffb7224 */ /* 0x000fe200078e0015 */
[----:B---3--:R-:W-:Y:S01]  /*17e60*/  IADD3 R19, R17, -0x80, RZ ;  /* 0xffffff8011137810 */ /* 0x008fe20007ffe0ff */
[----:B------:R-:W3:Y:S01]  /*17e70*/  LDC R21, c[0x0][0x230] ;  /* 0x00008c00ff157b82 */ /* 0x000ee20000000800 */
[----:B------:R2:W-:Y:S01]  /*17e80*/  STL.64 [R1+0x718], R150 ;  /* 0x0007189601007387 */ /* 0x0005e20000100a00 */
[----:B------:R-:W-:-:S04]  /*17e90*/  IMAD.WIDE R236, R16, 0x4, R148 ;  /* 0x0000000410ec7825 */ /* 0x000fc800078e0294 */
[----:B-1----:R-:W-:-:S04]  /*17ea0*/  IMAD.WIDE R152, R15, 0x4, R148 ;  /* 0x000000040f987825 */ /* 0x002fc800078e0294 */
[--C-:B--2---:R-:W-:Y:S01]  /*17eb0*/  IMAD.WIDE R150, R15, 0x4, R146.reuse ;  /* 0x000000040f967825 */ /* 0x104fe200078e0292 */
[----:B------:R1:W-:Y:S03]  /*17ec0*/  LDGSTS.E [R13+0x800c], desc[UR8][R152.64], !P4 ;  /* 0x0800c000980d7fae */ /* 0x0003e6000e121848 */
[----:B------:R-:W-:Y:S01]  /*17ed0*/  IMAD.WIDE R234, R16, 0x4, R146 ;  /* 0x0000000410ea7825 */ /* 0x000fe200078e0292 */
[----:B------:R2:W-:Y:S01]  /*17ee0*/  LDGSTS.E [R13+0xc00c], desc[UR8][R150.64], !P4 ;  /* 0x0c00c000960d7fae */ /* 0x0005e2000e121848 */
[----:B------:R-:W-:-:S03]  /*17ef0*/  ISETP.GE.AND P4, PT, R252, R19, PT ;  /* 0x00000013fc00720c */ /* 0x000fc60003f86270 */
[----:B------:R-:W-:Y:S01]  /*17f00*/  LDGSTS.E [R13+0x10000], desc[UR8][R236.64], !P2 ;  /* 0x10000000ec0d7fae */ /* 0x000fe2000d121848 */
[C---:B------:R-:W-:Y:S01]  /*17f10*/  IMAD R17, R14.reuse, 0x5d, RZ ;  /* 0x0000005d0e117824 */ /* 0x040fe200078e02ff */
[----:B------:R-:W-:Y:S02]  /*17f20*/  SEL R15, RZ, 0x4, P4 ;  /* 0x00000004ff0f7807 */ /* 0x000fe40002000000 */
[----:B------:R4:W-:Y:S01]  /*17f30*/  LDGSTS.E [R13+0x14000], desc[UR8][R234.64], !P2 ;  /* 0x14000000ea0d7fae */ /* 0x0009e2000d121848 */
[----:B------:R-:W-:Y:S01]  /*17f40*/  PLOP3.LUT P2, PT, PT, PT, UP0, 0x80, 0x0 ;  /* 0x000000000000781c */ /* 0x000fe20003f4f008 */
[----:B------:R-:W-:Y:S02]  /*17f50*/  IMAD R18, R14, 0x5e, RZ ;  /* 0x0000005e0e127824 */ /* 0x000fe400078e02ff */
[----:B------:R-:W-:Y:S01]  /*17f60*/  IMAD.WIDE R232, R17, 0x4, R148 ;  /* 0x0000000411e87825 */ /* 0x000fe200078e0294 */
[----:B------:R-:W-:Y:S01]  /*17f70*/  SEL R15, R15, RZ, P2 ;  /* 0x000000ff0f0f7207 */ /* 0x000fe20001000000 */
[----:B------:R1:W-:Y:S02]  /*17f80*/  STL.64 [R1+0x730], R152 ;  /* 0x0007309801007387 */ /* 0x0003e40000100a00 */
[----:B------:R-:W-:-:S02]  /*17f90*/  IMAD.WIDE R230, R17, 0x4, R146 ;  /* 0x0000000411e67825 */ /* 0x000fc400078e0292 */
[----:B------:R2:W-:Y:S01]  /*17fa0*/  STL.64 [R1+0x758], R150 ;  /* 0x0007589601007387 */ /* 0x0005e20000100a00 */
[----:B------:R-:W-:Y:S01]  /*17fb0*/  ISETP.NE.U32.AND P2, PT, R15, RZ, PT ;  /* 0x000000ff0f00720c */ /* 0x000fe20003f45070 */
[----:B------:R-:W-:Y:S02]  /*17fc0*/  IMAD R15, R14, 0x5f, RZ ;  /* 0x0000005f0e0f7824 */ /* 0x000fe400078e02ff */
[----:B------:R-:W-:Y:S01]  /*17fd0*/  LDGSTS.E [R13+0x10004], desc[UR8][R232.64], !P3 ;  /* 0x10004000e80d7fae */ /* 0x000fe2000d921848 */
[----:B-1----:R-:W-:-:S03]  /*17fe0*/  IMAD.WIDE R152, R18, 0x4, R148 ;  /* 0x0000000412987825 */ /* 0x002fc600078e0294 */
[----:B------:R1:W-:Y:S01]  /*17ff0*/  LDGSTS.E [R13+0x14004], desc[UR8][R230.64], !P3 ;  /* 0x14004000e60d7fae */ /* 0x0003e2000d921848 */
[----:B--2---:R-:W-:-:S03]  /*18000*/  IMAD.WIDE R150, R18, 0x4, R146 ;  /* 0x0000000412967825 */ /* 0x004fc600078e0292 */
[----:B------:R-:W-:Y:S01]  /*18010*/  STL.64 [R1+0x770], R236 ;  /* 0x000770ec01007387 */ /* 0x000fe20000100a00 */
[----:B------:R-:W-:Y:S01]  /*18020*/  MOV R241, R245 ;  /* 0x000000f500f17202 */ /* 0x000fe20000000f00 */
[C---:B------:R-:W-:Y:S02]  /*18030*/  IMAD R16, R14.reuse, 0x7c, RZ ;  /* 0x0000007c0e107824 */ /* 0x040fe400078e02ff */
[----:B------:R-:W-:Y:S01]  /*18040*/  LDGSTS.E [R13+0x10008], desc[UR8][R152.64], !P6 ;  /* 0x10008000980d7fae */ /* 0x000fe2000f121848 */
[----:B------:R-:W-:Y:S01]  /*18050*/  IMAD.MOV.U32 R240, RZ, RZ, R244 ;  /* 0x000000fffff07224 */ /* 0x000fe200078e00f4 */
[----:B------:R-:W-:Y:S01]  /*18060*/  MOV R245, R23 ;  /* 0x0000001700f57202 */ /* 0x000fe20000000f00 */
[C---:B------:R-:W-:Y:S01]  /*18070*/  IMAD R17, R14.reuse, 0x7d, RZ ;  /* 0x0000007d0e117824 */ /* 0x040fe200078e02ff */
[----:B------:R-:W-:Y:S01]  /*18080*/  STL.64 [R1+0x7a0], R232 ;  /* 0x0007a0e801007387 */ /* 0x000fe20000100a00 */
[----:B------:R-:W-:Y:S02]  /*18090*/  IMAD.MOV.U32 R244, RZ, RZ, R22 ;  /* 0x000000fffff47224 */ /* 0x000fe400078e0016 */
[----:B------:R-:W-:Y:S01]  /*180a0*/  IMAD R18, R14, 0x7e, RZ ;  /* 0x0000007e0e127824 */ /* 0x000fe200078e02ff */
[----:B------:R2:W-:Y:S01]  /*180b0*/  LDGSTS.E [R13+0x14008], desc[UR8][R150.64], !P6 ;  /* 0x14008000960d7fae */ /* 0x0005e2000f121848 */
[----:B------:R-:W-:Y:S01]  /*180c0*/  ISETP.GE.U32.AND P6, PT, R19, 0x7fffff01, PT ;  /* 0x7fffff011300780c */ /* 0x000fe20003fc6070 */
[----:B------:R-:W-:-:S02]  /*180d0*/  IMAD.WIDE R22, R15, 0x4, R148 ;  /* 0x000000040f167825 */ /* 0x000fc400078e0294 */
[----:B------:R4:W-:Y:S02]  /*180e0*/  STL.64 [R1+0x788], R234 ;  /* 0x000788ea01007387 */ /* 0x0009e40000100a00 */
[----:B------:R-:W-:Y:S02]  /*180f0*/  IMAD R19, R14, 0x7f, RZ ;  /* 0x0000007f0e137824 */ /* 0x000fe400078e02ff */
[----:B------:R-:W-:Y:S01]  /*18100*/  STL.64 [R1+0x7d0], R152 ;  /* 0x0007d09801007387 */ /* 0x000fe20000100a00 */
[----:B------:R-:W-:Y:S01]  /*18110*/  IMAD.WIDE R238, R16, 0x4, R148 ;  /* 0x0000000410ee7825 */ /* 0x000fe200078e0294 */
[----:B------:R-:W-:Y:S02]  /*18120*/  MOV R243, R139 ;  /* 0x0000008b00f37202 */ /* 0x000fe40000000f00 */
[----:B------:R1:W-:Y:S01]  /*18130*/  STL.64 [R1+0x7c0], R230 ;  /* 0x0007c0e601007387 */ /* 0x0003e20000100a00 */
[----:B------:R-:W-:Y:S02]  /*18140*/  IMAD.MOV.U32 R242, RZ, RZ, R138 ;  /* 0x000000fffff27224 */ /* 0x000fe400078e008a */
[----:B----4-:R-:W-:Y:S01]  /*18150*/  IMAD.WIDE R234, R17, 0x4, R148 ;  /* 0x0000000411ea7825 */ /* 0x010fe200078e0294 */
[----:B------:R2:W-:Y:S01]  /*18160*/  STL.64 [R1+0x7e8], R150 ;  /* 0x0007e89601007387 */ /* 0x0005e20000100a00 */
[----:B------:R-:W-:-:S02]  /*18170*/  IADD3 R20, R20, -0x7f, RZ ;  /* 0xffffff8114147810 */ /* 0x000fc40007ffe0ff */
[----:B---3--:R-:W-:Y:S01]  /*18180*/  VIADD R21, R21, 0xffffff82 ;  /* 0xffffff8215157836 */ /* 0x008fe20000000000 */
[----:B------:R3:W-:Y:S01]  /*18190*/  STL.64 [R1+0x800], R22 ;  /* 0x0008001601007387 */ /* 0x0007e20000100a00 */
[----:B------:R-:W-:-:S03]  /*181a0*/  IMAD.WIDE R138, R15, 0x4, R146 ;  /* 0x000000040f8a7825 */ /* 0x000fc600078e0292 */
[----:B------:R-:W-:Y:S01]  /*181b0*/  LDGSTS.E [R13+0x1000c], desc[UR8][R22.64], !P5 ;  /* 0x1000c000160d7fae */ /* 0x000fe2000e921848 */
[----:B-1----:R-:W-:-:S03]  /*181c0*/  IMAD.WIDE R230, R18, 0x4, R148 ;  /* 0x0000000412e67825 */ /* 0x002fc600078e0294 */
[----:B------:R-:W-:Y:S01]  /*181d0*/  STL.64 [R1+0x830], R238 ;  /* 0x000830ee01007387 */ /* 0x000fe20000100a00 */
[----:B--2---:R-:W-:Y:S01]  /*181e0*/  IMAD.WIDE R150, R19, 0x4, R148 ;  /* 0x0000000413967825 */ /* 0x004fe200078e0294 */
[----:B------:R-:W-:Y:S02]  /*181f0*/  ISETP.GE.U32.AND P3, PT, R21, 0x7fffff03, PT ;  /* 0x7fffff031500780c */ /* 0x000fe40003f66070 */
[----:B------:R-:W-:Y:S01]  /*18200*/  STL.64 [R1+0x870], R234 ;  /* 0x000870ea01007387 */ /* 0x000fe20000100a00 */
[--C-:B------:R-:W-:Y:S01]  /*18210*/  IMAD.WIDE R236, R16, 0x4, R146.reuse ;  /* 0x0000000410ec7825 */ /* 0x100fe200078e0292 */
[----:B------:R-:W-:Y:S02]  /*18220*/  ISETP.GE.U32.AND P4, PT, R20, 0x7fffff02, PT ;  /* 0x7fffff021400780c */ /* 0x000fe40003f86070 */
[----:B------:R-:W-:Y:S01]  /*18230*/  STL.64 [R1+0x8a0], R230 ;  /* 0x0008a0e601007387 */ /* 0x000fe20000100a00 */
[----:B------:R-:W-:-:S03]  /*18240*/  IMAD.WIDE R232, R17, 0x4, R146 ;  /* 0x0000000411e87825 */ /* 0x000fc600078e0292 */
[----:B------:R1:W-:Y:S01]  /*18250*/  STL.64 [R1+0x818], R138 ;  /* 0x0008188a01007387 */ /* 0x0003e20000100a00 */
[----:B------:R-:W-:-:S03]  /*18260*/  IMAD.WIDE R152, R18, 0x4, R146 ;  /* 0x0000000412987825 */ /* 0x000fc600078e0292 */
[----:B------:R-:W-:Y:S01]  /*18270*/  STL.64 [R1+0x8e0], R150 ;  /* 0x0008e09601007387 */ /* 0x000fe20000100a00 */
[----:B------:R-:W-:-:S03]  /*18280*/  IMAD.WIDE R20, R19, 0x4, R146 ;  /* 0x0000000413147825 */ /* 0x000fc600078e0292 */
[----:B------:R2:W-:Y:S04]  /*18290*/  STL.64 [R1+0x858], R236 ;  /* 0x000858ec01007387 */ /* 0x0005e80000100a00 */
[----:B------:R4:W-:Y:S04]  /*182a0*/  STL.64 [R1+0x888], R232 ;  /* 0x000888e801007387 */ /* 0x0009e80000100a00 */
[----:B------:R4:W-:Y:S04]  /*182b0*/  STL.64 [R1+0x8c8], R152 ;  /* 0x0008c89801007387 */ /* 0x0009e80000100a00 */
[----:B---3--:R-:W3:Y:S04]  /*182c0*/  LDL.LU.64 R22, [R1+0x16f0] ;  /* 0x0016f00001167983 */ /* 0x008ee80000300a00 */
[----:B------:R3:W-:Y:S04]  /*182d0*/  STL.64 [R1+0x8f8], R20 ;  /* 0x0008f81401007387 */ /* 0x0007e80000100a00 */
[----:B------:R-:W-:Y:S01]  /*182e0*/  LDGSTS.E [R13+0x1400c], desc[UR8][R138.64], !P5 ;  /* 0x1400c0008a0d7fae */ /* 0x000fe2000e921848 */
[----:B------:R-:W-:-:S03]  /*182f0*/  VIADD R14, R5, UR61 ;  /* 0x0000003d050e7c36 */ /* 0x000fc60008000000 */
[----:B------:R2:W-:Y:S04]  /*18300*/  LDGSTS.E [R13+0x18000], desc[UR8][R238.64], !P1 ;  /* 0x18000000ee0d7fae */ /* 0x0005e8000c921848 */
[----:B------:R4:W-:Y:S04]  /*18310*/  LDGSTS.E [R13+0x1c000], desc[UR8][R236.64], !P1 ;  /* 0x1c000000ec0d7fae */ /* 0x0009e8000c921848 */
[----:B-1----:R-:W3:Y:S01]  /*18320*/  LDL.LU.64 R138, [R1+0x16e8] ;  /* 0x0016e800018a7983 */ /* 0x002ee20000300a00 */
[----:B------:R-:W-:-:S03]  /*18330*/  IADD3 R15, R14, 0x100000, RZ ;  /* 0x001000000e0f7810 */ /* 0x000fc60007ffe0ff */
[----:B------:R-:W-:Y:S01]  /*18340*/  LDGSTS.E [R13+0x18004], desc[UR8][R234.64], !P3 ;  /* 0x18004000ea0d7fae */ /* 0x000fe2000d921848 */
[----:B------:R-:W-:-:S03]  /*18350*/  VIADD R16, R14, 0x100000 ;  /* 0x001000000e107836 */ /* 0x000fc60000000000 */
[----:B------:R-:W-:Y:S04]  /*18360*/  LDGSTS.E [R13+0x1c004], desc[UR8][R232.64], !P3 ;  /* 0x1c004000e80d7fae */ /* 0x000fe8000d921848 */
[----:B------:R-:W-:Y:S04]  /*18370*/  LDGSTS.E [R13+0x18008], desc[UR8][R230.64], !P4 ;  /* 0x18008000e60d7fae */ /* 0x000fe8000e121848 */
[----:B------:R-:W-:Y:S04]  /*18380*/  LDGSTS.E [R13+0x1c008], desc[UR8][R152.64], !P4 ;  /* 0x1c008000980d7fae */ /* 0x000fe8000e121848 */
[----:B------:R-:W-:Y:S04]  /*18390*/  LDGSTS.E [R13+0x1800c], desc[UR8][R150.64], !P6 ;  /* 0x1800c000960d7fae */ /* 0x000fe8000f121848 */
[----:B------:R-:W-:Y:S04]  /*183a0*/  LDGSTS.E [R13+0x1c00c], desc[UR8][R20.64], !P6 ;  /* 0x1c00c000140d7fae */ /* 0x000fe8000f121848 */
[----:B------:R-:W0:Y:S01]  /*183b0*/  LDGDEPBAR ;  /* 0x00000000000079af */ /* 0x000e220000000000 */
[----:B------:R-:W-:Y:S01]  /*183c0*/  IADD3 R17, R14, 0x100000, RZ ;  /* 0x001000000e117810 */ /* 0x000fe20007ffe0ff */
[----:B--2---:R-:W-:Y:S01]  /*183d0*/  IMAD.MOV.U32 R239, RZ, RZ, R247 ;  /* 0x000000ffffef7224 */ /* 0x004fe200078e00f7 */
[----:B------:R-:W-:Y:S01]  /*183e0*/  MOV R238, R246 ;  /* 0x000000f600ee7202 */ /* 0x000fe20000000f00 */
[----:B----4-:R-:W-:Y:S01]  /*183f0*/  IMAD.MOV.U32 R237, RZ, RZ, R249 ;  /* 0x000000ffffed7224 */ /* 0x010fe200078e00f9 */
[----:B------:R-:W2:Y:S01]  /*18400*/  LDL.64 R246, [R1+0x478] ;  /* 0x0004780001f67983 */ /* 0x000ea20000100a00 */
[----:B------:R-:W-:-:S03]  /*18410*/  MOV R236, R248 ;  /* 0x000000f800ec7202 */ /* 0x000fc60000000f00 */
[----:B------:R-:W4:Y:S04]  /*18420*/  LDL.64 R248, [R1+0x498] ;  /* 0x0004980001f87983 */ /* 0x000f280000100a00 */
[----:B------:R-:W4:Y:S04]  /*18430*/  LDL.64 R234, [R1+0x4a8] ;  /* 0x0004a80001ea7983 */ /* 0x000f280000100a00 */
[----:B------:R-:W4:Y:S04]  /*18440*/  LDL.64 R232, [R1+0x4c8] ;  /* 0x0004c80001e87983 */ /* 0x000f280000100a00 */
[----:B------:R-:W4:Y:S04]  /*18450*/  LDL.64 R230, [R1+0xa98] ;  /* 0x000a980001e67983 */ /* 0x000f280000100a00 */
[----:B------:R-:W4:Y:S04]  /*18460*/  LDL.64 R152, [R1+0xbb0] ;  /* 0x000bb00001987983 */ /* 0x000f280000100a00 */
[----:B------:R-:W4:Y:S04]  /*18470*/  LDL.64 R150, [R1+0xbc0] ;  /* 0x000bc00001967983 */ /* 0x000f280000100a00 */
[----:B---3--:R-:W-:Y:S04]  /*18480*/  LDGSTS.E [R15], desc[UR8][R138.64], P0 ;  /* 0x000000008a0f7fae */ /* 0x008fe80008121848 */
[----:B------:R-:W-:Y:S04]  /*18490*/  LDGSTS.E [R16+0x400], desc[UR8][R140.64], P0 ;  /* 0x004000008c107fae */ /* 0x000fe80008121848 */
        /* <DEDUP_REMOVED lines=26> */
[----:B------:R1:W-:Y:S04]  /*18640*/  LDGSTS.E [R15+0x7000], desc[UR8][R126.64], P0 ;  /* 0x070000007e0f7fae */ /* 0x0003e80008121848 */
[----:B------:R-:W-:Y:S04]  /*18650*/  LDGSTS.E [R16+0x7400], desc[UR8][R130.64], P0 ;  /* 0x0740000082107fae */ /* 0x000fe80008121848 */
[----:B------:R3:W-:Y:S01]  /*18660*/  LDGSTS.E [R17+0x7800], desc[UR8][R134.64], P0 ;  /* 0x0780000086117fae */ /* 0x0007e20008121848 */
[----:B-1----:R-:W-:-:S03]  /*18670*/  LOP3.LUT R15, R5, 0x10, RZ, 0x3c, !PT ;  /* 0x00000010050f7812 */ /* 0x002fc600078e3cff */
[----:B------:R1:W-:Y:S02]  /*18680*/  LDGSTS.E [R16+0x7c00], desc[UR8][R136.64], P0 ;  /* 0x07c0000088107fae */ /* 0x0003e40008121848 */
[----:B------:R-:W-:-:S05]  /*18690*/  VIADD R15, R15, UR61 ;  /* 0x0000003d0f0f7c36 */ /* 0x000fca0008000000 */
[C---:B---3--:R-:W-:Y:S01]  /*186a0*/  IADD3 R17, R15.reuse, 0x100000, RZ ;  /* 0x001000000f117810 */ /* 0x048fe20007ffe0ff */
[----:B-1----:R-:W-:-:S04]  /*186b0*/  VIADD R16, R15, 0x100000 ;  /* 0x001000000f107836 */ /* 0x002fc80000000000 */
        /* <DEDUP_REMOVED lines=17> */
[----:B------:R-:W-:Y:S01]  /*187d0*/  LDGSTS.E [R16+0x4480], desc[UR8][R84.64], P0 ;  /* 0x0448000054107fae */ /* 0x000fe20008121848 */
[----:B------:R-:W-:-:S03]  /*187e0*/  IADD3 R18, R15, 0x100000, RZ ;  /* 0x001000000f127810 */ /* 0x000fc60007ffe0ff */
        /* <DEDUP_REMOVED lines=14> */
[----:B------:R1:W-:Y:S04]  /*188d0*/  LDGSTS.E [R17+0x7c80], desc[UR8][R236.64], P0 ;  /* 0x07c80000ec117fae */ /* 0x0003e80008121848 */
[----:B------:R-:W4:Y:S01]  /*188e0*/  LDL.64 R250, [R1+0x4d8] ;  /* 0x0004d80001fa7983 */ /* 0x000f220000100a00 */
[----:B------:R-:W-:-:S03]  /*188f0*/  VIADD R16, R16, UR61 ;  /* 0x0000003d10107c36 */ /* 0x000fc60008000000 */
[----:B------:R-:W4:Y:S02]  /*18900*/  LDL.64 R236, [R1+0x4f8] ;  /* 0x0004f80001ec7983 */ /* 0x000f240000100a00 */
[C---:B---3--:R-:W-:Y:S01]  /*18910*/  IADD3 R18, R16.reuse, 0x100000, RZ ;  /* 0x0010000010127810 */ /* 0x048fe20007ffe0ff */
[----:B-1----:R-:W-:-:S04]  /*18920*/  VIADD R17, R16, 0x100000 ;  /* 0x0010000010117836 */ /* 0x002fc80000000000 */
[----:B------:R-:W-:Y:S04]  /*18930*/  LDGSTS.E [R18+0x100], desc[UR8][R238.64], P0 ;  /* 0x00100000ee127fae */ /* 0x000fe80008121848 */
[----:B------:R-:W-:Y:S04]  /*18940*/  LDGSTS.E [R17+0x500], desc[UR8][R240.64], P0 ;  /* 0x00500000f0117fae */ /* 0x000fe80008121848 */
[----:B------:R-:W-:Y:S04]  /*18950*/  LDGSTS.E [R18+0x900], desc[UR8][R228.64], P0 ;  /* 0x00900000e4127fae */ /* 0x000fe80008121848 */
[----:B------:R-:W3:Y:S04]  /*18960*/  LDL.64 R238, [R1+0x508] ;  /* 0x0005080001ee7983 */ /* 0x000ee80000100a00 */
[----:B------:R-:W3:Y:S04]  /*18970*/  LDL.64 R240, [R1+0x528] ;  /* 0x0005280001f07983 */ /* 0x000ee80000100a00 */
[----:B------:R-:W3:Y:S04]  /*18980*/  LDL.64 R228, [R1+0x538] ;  /* 0x0005380001e47983 */ /* 0x000ee80000100a00 */
[----:B------:R-:W-:Y:S04]  /*18990*/  LDGSTS.E [R17+0xd00], desc[UR8][R242.64], P0 ;  /* 0x00d00000f2117fae */ /* 0x000fe80008121848 */
[----:B------:R-:W-:Y:S04]  /*189a0*/  LDGSTS.E [R18+0x1100], desc[UR8][R244.64], P0 ;  /* 0x01100000f4127fae */ /* 0x000fe80008121848 */
[----:B--2---:R-:W-:Y:S04]  /*189b0*/  LDGSTS.E [R17+0x1500], desc[UR8][R246.64], P0 ;  /* 0x01500000f6117fae */ /* 0x004fe80008121848 */
[----:B------:R-:W2:Y:S04]  /*189c0*/  LDL.64 R242, [R1+0x558] ;  /* 0x0005580001f27983 */ /* 0x000ea80000100a00 */
[----:B------:R-:W2:Y:S04]  /*189d0*/  LDL.64 R244, [R1+0x568] ;  /* 0x0005680001f47983 */ /* 0x000ea80000100a00 */
[----:B------:R-:W2:Y:S04]  /*189e0*/  LDL.64 R246, [R1+0x588] ;  /* 0x0005880001f67983 */ /* 0x000ea80000100a00 */
[----:B----4-:R-:W-:Y:S04]  /*189f0*/  LDGSTS.E [R18+0x1900], desc[UR8][R248.64], P0 ;  /* 0x01900000f8127fae */ /* 0x010fe80008121848 */
[----:B------:R-:W-:Y:S04]  /*18a00*/  LDGSTS.E [R17+0x1d00], desc[UR8][R234.64], P0 ;  /* 0x01d00000ea117fae */ /* 0x000fe80008121848 */
[----:B------:R-:W-:Y:S04]  /*18a10*/  LDGSTS.E [R18+0x2100], desc[UR8][R232.64], P0 ;  /* 0x02100000e8127fae */ /* 0x000fe80008121848 */
[----:B------:R-:W4:Y:S04]  /*18a20*/  LDL.64 R248, [R1+0x598] ;  /* 0x0005980001f87983 */ /* 0x000f280000100a00 */
[----:B------:R-:W4:Y:S04]  /*18a30*/  LDL.64 R234, [R1+0x5b8] ;  /* 0x0005b80001ea7983 */ /* 0x000f280000100a00 */
[----:B------:R-:W4:Y:S04]  /*18a40*/  LDL.64 R232, [R1+0x5c8] ;  /* 0x0005c80001e87983 */ /* 0x000f280000100a00 */
[----:B------:R-:W-:Y:S04]  /*18a50*/  LDGSTS.E [R17+0x2500], desc[UR8][R250.64], P0 ;  /* 0x02500000fa117fae */ /* 0x000fe80008121848 */
[----:B------:R-:W-:Y:S04]  /*18a60*/  LDGSTS.E [R18+0x2900], desc[UR8][R236.64], P0 ;  /* 0x02900000ec127fae */ /* 0x000fe80008121848 */
[----:B------:R-:W4:Y:S04]  /*18a70*/  LDL.64 R250, [R1+0x5e8] ;  /* 0x0005e80001fa7983 */ /* 0x000f280000100a00 */
[----:B------:R-:W4:Y:S04]  /*18a80*/  LDL.64 R236, [R1+0x5f8] ;  /* 0x0005f80001ec7983 */ /* 0x000f280000100a00 */
[----:B---3--:R-:W-:Y:S04]  /*18a90*/  LDGSTS.E [R17+0x2d00], desc[UR8][R238.64], P0 ;  /* 0x02d00000ee117fae */ /* 0x008fe80008121848 */
[----:B------:R-:W-:Y:S04]  /*18aa0*/  LDGSTS.E [R18+0x3100], desc[UR8][R240.64], P0 ;  /* 0x03100000f0127fae */ /* 0x000fe80008121848 */
[----:B------:R-:W-:Y:S04]  /*18ab0*/  LDGSTS.E [R17+0x3500], desc[UR8][R228.64], P0 ;  /* 0x03500000e4117fae */ /* 0x000fe80008121848 */
[----:B------:R-:W3:Y:S04]  /*18ac0*/  LDL.64 R238, [R1+0x618] ;  /* 0x0006180001ee7983 */ /* 0x000ee80000100a00 */
[----:B------:R-:W3:Y:S04]  /*18ad0*/  LDL.64 R240, [R1+0x628] ;  /* 0x0006280001f07983 */ /* 0x000ee80000100a00 */
[----:B------:R-:W3:Y:S04]  /*18ae0*/  LDL.64 R228, [R1+0x648] ;  /* 0x0006480001e47983 */ /* 0x000ee80000100a00 */
[----:B--2---:R-:W-:Y:S04]  /*18af0*/  LDGSTS.E [R18+0x3900], desc[UR8][R242.64], P0 ;  /* 0x03900000f2127fae */ /* 0x004fe80008121848 */
[----:B------:R-:W-:Y:S04]  /*18b00*/  LDGSTS.E [R17+0x3d00], desc[UR8][R244.64], P0 ;  /* 0x03d00000f4117fae */ /* 0x000fe80008121848 */
[----:B------:R-:W-:Y:S04]  /*18b10*/  LDGSTS.E [R18+0x4100], desc[UR8][R246.64], P0 ;  /* 0x04100000f6127fae */ /* 0x000fe80008121848 */
[----:B------:R-:W2:Y:S04]  /*18b20*/  LDL.64 R242, [R1+0x658] ;  /* 0x0006580001f27983 */ /* 0x000ea80000100a00 */
[----:B------:R-:W2:Y:S04]  /*18b30*/  LDL.64 R244, [R1+0x678] ;  /* 0x0006780001f47983 */ /* 0x000ea80000100a00 */
[----:B------:R-:W2:Y:S04]  /*18b40*/  LDL.64 R246, [R1+0x688] ;  /* 0x0006880001f67983 */ /* 0x000ea80000100a00 */
[----:B----4-:R-:W-:Y:S04]  /*18b50*/  LDGSTS.E [R17+0x4500], desc[UR8][R248.64], P0 ;  /* 0x04500000f8117fae */ /* 0x010fe80008121848 */
[----:B------:R-:W-:Y:S04]  /*18b60*/  LDGSTS.E [R18+0x4900], desc[UR8][R234.64], P0 ;  /* 0x04900000ea127fae */ /* 0x000fe80008121848 */
[----:B------:R-:W-:Y:S04]  /*18b70*/  LDGSTS.E [R17+0x4d00], desc[UR8][R232.64], P0 ;  /* 0x04d00000e8117fae */ /* 0x000fe80008121848 */
[----:B------:R-:W4:Y:S04]  /*18b80*/  LDL.64 R248, [R1+0x698] ;  /* 0x0006980001f87983 */ /* 0x000f280000100a00 */
[----:B------:R-:W4:Y:S01]  /*18b90*/  LDL.64 R234, [R1+0x6a0] ;  /* 0x0006a00001ea7983 */ /* 0x000f220000100a00 */
[----:B------:R-:W-:-:S03]  /*18ba0*/  IADD3 R19, R16, 0x100000, RZ ;  /* 0x0010000010137810 */ /* 0x000fc60007ffe0ff */
        /* <DEDUP_REMOVED lines=17> */
[----:B----4-:R1:W-:Y:S04]  /*18cc0*/  LDGSTS.E [R17+0x7100], desc[UR8][R248.64], P0 ;  /* 0x07100000f8117fae */ /* 0x0103e80008121848 */
[----:B------:R-:W-:Y:S04]  /*18cd0*/  LDGSTS.E [R18+0x7500], desc[UR8][R234.64], P0 ;  /* 0x07500000ea127fae */ /* 0x000fe80008121848 */
[----:B------:R-:W4:Y:S04]  /*18ce0*/  LDL.64 R248, [R1+0x708] ;  /* 0x0007080001f87983 */ /* 0x000f280000100a00 */
[----:B------:R-:W4:Y:S04]  /*18cf0*/  LDL.64 R234, [R1+0x710] ;  /* 0x0007100001ea7983 */ /* 0x000f280000100a00 */
        /* <DEDUP_REMOVED lines=138> */
[----:B------:R-:W-:Y:S01]  /*195a0*/  LDGSTS.E [R21+0x7a00], desc[UR8][R250.64], P0 ;  /* 0x07a00000fa157fae */ /* 0x000fe20008121848 */
[----:B-1----:R-:W-:-:S03]  /*195b0*/  LOP3.LUT R19, R5, 0x50, RZ, 0x3c, !PT ;  /* 0x0000005005137812 */ /* 0x002fc600078e3cff */
[----:B------:R1:W-:Y:S04]  /*195c0*/  LDGSTS.E [R20+0x7e00], desc[UR8][R236.64], P0 ;  /* 0x07e00000ec147fae */ /* 0x0003e80008121848 */
[----:B------:R-:W4:Y:S01]  /*195d0*/  LDL.64 R250, [R1+0x9b8] ;  /* 0x0009b80001fa7983 */ /* 0x000f220000100a00 */
[----:B------:R-:W-:-:S04]  /*195e0*/  VIADD R19, R19, UR61 ;  /* 0x0000003d13137c36 */ /* 0x000fc80008000000 */
[C---:B-1----:R-:W-:Y:S01]  /*195f0*/  VIADD R20, R19.reuse, 0x100000 ;  /* 0x0010000013147836 */ /* 0x042fe20000000000 */
[C---:B------:R-:W-:Y:S01]  /*19600*/  IADD3 R21, R19.reuse, 0x100000, RZ ;  /* 0x0010000013157810 */ /* 0x040fe20007ffe0ff */
        /* <DEDUP_REMOVED lines=47> */
[----:B------:R1:W-:Y:S04]  /*19900*/  LDGSTS.E [R21+0x6280], desc[UR8][R228.64], P0 ;  /* 0x06280000e4157fae */ /* 0x0003e80008121848 */
[----:B------:R-:W3:Y:S04]  /*19910*/  LDL.64 R238, [R1+0xc28] ;  /* 0x000c280001ee7983 */ /* 0x000ee80000100a00 */
[----:B------:R-:W3:Y:S01]  /*19920*/  LDL.64 R240, [R1+0xc18] ;  /* 0x000c180001f07983 */ /* 0x000ee20000100a00 */
[----:B-1----:R-:W-:-:S03]  /*19930*/  IADD3 R228, R19, 0x100000, RZ ;  /* 0x0010000013e47810 */ /* 0x002fc60007ffe0ff */
        /* <DEDUP_REMOVED lines=14> */
[----:B------:R-:W-:-:S03]  /*19a20*/  VIADD R20, R20, UR61 ;  /* 0x0000003d14147c36 */ /* 0x000fc60008000000 */
[----:B------:R-:W4:Y:S01]  /*19a30*/  LDL.64 R234, [R1+0xaa8] ;  /* 0x000aa80001ea7983 */ /* 0x000f220000100a00 */
[C---:B-1----:R-:W-:Y:S01]  /*19a40*/  VIADD R21, R20.reuse, 0x100000 ;  /* 0x0010000014157836 */ /* 0x042fe20000000000 */
[----:B------:R-:W-:-:S05]  /*19a50*/  IADD3 R228, R20, 0x100000, RZ ;  /* 0x0010000014e47810 */ /* 0x000fca0007ffe0ff */
[----:B------:R-:W-:Y:S04]  /*19a60*/  LDGSTS.E [R228+0x300], desc[UR8][R236.64], P0 ;  /* 0x00300000ece47fae */ /* 0x000fe80008121848 */
[----:B---3--:R-:W-:Y:S04]  /*19a70*/  LDGSTS.E [R21+0x700], desc[UR8][R238.64], P0 ;  /* 0x00700000ee157fae */ /* 0x008fe80008121848 */
        /* <DEDUP_REMOVED lines=102> */
[----:B------:R1:W-:Y:S04]  /*1a0e0*/  LDGSTS.E [R229+0x4b80], desc[UR8][R152.64], P0 ;  /* 0x04b8000098e57fae */ /* 0x0003e80008121848 */
[----:B------:R-:W4:Y:S01]  /*1a0f0*/  LDL.64 R248, [R1+0xc10] ;  /* 0x000c100001f87983 */ /* 0x000f220000100a00 */
[----:B------:R-:W-:Y:S01]  /*1a100*/  IADD3 R252, R21, 0x100000, RZ ;  /* 0x0010000015fc7810 */ /* 0x000fe20007ffe0ff */
[----:B-1----:R-:W1:Y:S01]  /*1a110*/  LDC R153, c[0x0][0x230] ;  /* 0x00008c00ff997b82 */ /* 0x002e620000000800 */
[----:B------:R-:W-:-:S07]  /*1a120*/  USHF.L.U32 UR7, UR10, 0x7, URZ ;  /* 0x000000070a077899 */ /* 0x000fce000800063f */
[----:B------:R-:W1:Y:S01]  /*1a130*/  LDC R152, c[0x0][0x230] ;  /* 0x00008c00ff987b82 */ /* 0x000e620000000800 */
[----:B------:R-:W-:Y:S04]  /*1a140*/  LDGSTS.E [R228+0x4f80], desc[UR8][R250.64], P0 ;  /* 0x04f80000fae47fae */ /* 0x000fe80008121848 */
[----:B------:R1:W-:Y:S04]  /*1a150*/  LDGSTS.E [R229+0x5380], desc[UR8][R150.64], P0 ;  /* 0x0538000096e57fae */ /* 0x0003e80008121848 */
[----:B------:R3:W-:Y:S04]  /*1a160*/  LDGSTS.E [R228+0x5780], desc[UR8][R230.64], P0 ;  /* 0x05780000e6e47fae */ /* 0x0007e80008121848 */
[----:B------:R-:W4:Y:S04]  /*1a170*/  LDL.64 R250, [R1+0xe20] ;  /* 0x000e200001fa7983 */ /* 0x000f280000100a00 */
[----:B------:R3:W-:Y:S01]  /*1a180*/  LDGSTS.E [R252+0x5b80], desc[UR8][R232.64], P0 ;  /* 0x05b80000e8fc7fae */ /* 0x0007e20008121848 */
[----:B-1----:R-:W1:Y:S03]  /*1a190*/  LDC R150, c[0x0][0x230] ;  /* 0x00008c00ff967b82 */ /* 0x002e660000000800 */
[----:B------:R-:W-:Y:S04]  /*1a1a0*/  LDGSTS.E [R229+0x5f80], desc[UR8][R234.64], P0 ;  /* 0x05f80000eae57fae */ /* 0x000fe80008121848 */
[----:B---3--:R-:W-:Y:S01]  /*1a1b0*/  LDGSTS.E [R228+0x6380], desc[UR8][R236.64], P0 ;  /* 0x06380000ece47fae */ /* 0x008fe20008121848 */
[----:B------:R-:W3:Y:S03]  /*1a1c0*/  LDC R231, c[0x0][0x230] ;  /* 0x00008c00ffe77b82 */ /* 0x000ee60000000800 */
[----:B------:R-:W-:Y:S04]  /*1a1d0*/  LDGSTS.E [R228+0x6780], desc[UR8][R238.64], P0 ;  /* 0x06780000eee47fae */ /* 0x000fe80008121848 */
[----:B------:R-:W-:Y:S01]  /*1a1e0*/  LDGSTS.E [R229+0x6b80], desc[UR8][R240.64], P0 ;  /* 0x06b80000f0e57fae */ /* 0x000fe20008121848 */
[----:B------:R-:W1:Y:S08]  /*1a1f0*/  LDC R232, c[0x0][0x230] ;  /* 0x00008c00ffe87b82 */ /* 0x000e700000000800 */
[----:B------:R-:W3:Y:S01]  /*1a200*/  LDC R230, c[0x0][0x230] ;  /* 0x00008c00ffe67b82 */ /* 0x000ee20000000800 */
[----:B--2---:R-:W-:Y:S07]  /*1a210*/  LDGSTS.E [R228+0x6f80], desc[UR8][R242.64], P0 ;  /* 0x06f80000f2e47fae */ /* 0x004fee0008121848 */
[----:B------:R-:W2:Y:S01]  /*1a220*/  LDC R151, c[0x0][0x230] ;  /* 0x00008c00ff977b82 */ /* 0x000ea20000000800 */
[----:B------:R-:W-:Y:S04]  /*1a230*/  LDGSTS.E [R252+0x7380], desc[UR8][R244.64], P0 ;  /* 0x07380000f4fc7fae */ /* 0x000fe80008121848 */
[----:B------:R1:W-:Y:S04]  /*1a240*/  LDGSTS.E [R229+0x7780], desc[UR8][R246.64], P0 ;  /* 0x07780000f6e57fae */ /* 0x0003e80008121848 */
[----:B------:R-:W2:Y:S04]  /*1a250*/  LDL.LU.64 R244, [R1+0x690] ;  /* 0x0006900001f47983 */ /* 0x000ea80000300a00 */
[----:B------:R-:W2:Y:S04]  /*1a260*/  LDL.LU.64 R246, [R1+0x680] ;  /* 0x0006800001f67983 */ /* 0x000ea80000300a00 */
[----:B----4-:R-:W-:Y:S04]  /*1a270*/  LDGSTS.E [R228+0x7b80], desc[UR8][R248.64], P0 ;  /* 0x07b80000f8e47fae */ /* 0x010fe80008121848 */
[----:B------:R-:W4:Y:S04]  /*1a280*/  LDL.LU.64 R248, [R1+0x670] ;  /* 0x0006700001f87983 */ /* 0x000f280000300a00 */
[----:B------:R-:W-:Y:S01]  /*1a290*/  LDGSTS.E [R228+0x7f80], desc[UR8][R250.64], P0 ;  /* 0x07f80000fae47fae */ /* 0x000fe20008121848 */
[----:B-1----:R-:W-:Y:S01]  /*1a2a0*/  IADD3 R229, R153, -0x82, RZ ;  /* 0xffffff7e99e57810 */ /* 0x002fe20007ffe0ff */
[----:B------:R-:W-:Y:S01]  /*1a2b0*/  VIADD R252, R232, 0xffffff7f ;  /* 0xffffff7fe8fc7836 */ /* 0x000fe20000000000 */
[----:B------:R-:W1:Y:S01]  /*1a2c0*/  LDC R153, c[0x0][0x230] ;  /* 0x00008c00ff997b82 */ /* 0x000e620000000800 */
[----:B------:R-:W0:Y:S04]  /*1a2d0*/  LDGDEPBAR ;  /* 0x00000000000079af */ /* 0x000e280000000000 */
[----:B------:R-:W4:Y:S03]  /*1a2e0*/  LDL.LU.64 R250, [R1+0x668] ;  /* 0x0006680001fa7983 */ /* 0x000f260000300a00 */
[----:B------:R-:W-:Y:S01]  /*1a2f0*/  BAR.SYNC.DEFER_BLOCKING 0x0 ;  /* 0x0000000000007b1d */ /* 0x000fe20000010000 */
[----:B------:R-:W-:-:S02]  /*1a300*/  ISETP.GE.U32.AND P6, PT, R229, 0x7ffffeff, PT ;  /* 0x7ffffeffe500780c */ /* 0x000fc40003fc6070 */
[----:B---3--:R-:W-:Y:S02]  /*1a310*/  IADD3 R229, R231, -0x84, RZ ;  /* 0xffffff7ce7e57810 */ /* 0x008fe40007ffe0ff */
[----:B------:R-:W-:Y:S02]  /*1a320*/  ISETP.GE.U32.AND P1, PT, R252, 0x7fffff00, PT ;  /* 0x7fffff00fc00780c */ /* 0x000fe40003f26070 */
[----:B------:R-:W-:Y:S01]  /*1a330*/  ISETP.GE.U32.AND P0, PT, R229, 0x7ffffefd, PT ;  /* 0x7ffffefde500780c */ /* 0x000fe20003f06070 */
[----:B------:R-:W-:Y:S01]  /*1a340*/  IMAD.U32 R229, RZ, RZ, UR7 ;  /* 0x00000007ffe57e24 */ /* 0x000fe2000f8e00ff */
[----:B------:R-:W3:Y:S03]  /*1a350*/  LDL.LU.64 R240, [R1+0x660] ;  /* 0x0006600001f07983 */ /* 0x000ee60000300a00 */
[C---:B------:R-:W-:Y:S01]  /*1a360*/  IMAD.WIDE R148, R229.reuse, 0x4, R148 ;  /* 0x00000004e5947825 */ /* 0x040fe200078e0294 */
[----:B------:R-:W3:Y:S03]  /*1a370*/  LDL.LU.64 R236, [R1+0x650] ;  /* 0x0006500001ec7983 */ /* 0x000ee60000300a00 */
[----:B------:R-:W-:Y:S01]  /*1a380*/  VIADD R252, R230, 0xffffff5f ;  /* 0xffffff5fe6fc7836 */ /* 0x000fe20000000000 */
[----:B------:R-:W3:Y:S01]  /*1a390*/  LDL.LU.64 R238, [R1+0x3b0] ;  /* 0x0003b00001ee7983 */ /* 0x000ee20000300a00 */
[----:B------:R-:W-:-:S03]  /*1a3a0*/  IMAD.WIDE R230, R229, 0x4, R146 ;  /* 0x00000004e5e67825 */ /* 0x000fc600078e0292 */
[----:B------:R-:W-:Y:S04]  /*1a3b0*/  STL.64 [R1+0x12b0], R148 ;  /* 0x0012b09401007387 */ /* 0x000fe80000100a00 */
[----:B------:R-:W3:Y:S04]  /*1a3c0*/  LDL.LU.64 R242, [R1+0x3a8] ;  /* 0x0003a80001f27983 */ /* 0x000ee80000300a00 */
[----:B------:R4:W-:Y:S04]  /*1a3d0*/  STL.64 [R1+0x12a8], R230 ;  /* 0x0012a8e601007387 */ /* 0x0009e80000100a00 */
[----:B------:R-:W-:Y:S01]  /*1a3e0*/  @!PT LDS RZ, [RZ] ;  /* 0x00000000fffff984 */ /* 0x000fe20000000800 */
[----:B------:R-:W-:Y:S01]  /*1a3f0*/  @!PT LDS RZ, [RZ] ;  /* 0x00000000fffff984 */ /* 0x000fe20000000800 */
[----:B------:R-:W-:Y:S01]  /*1a400*/  @!PT LDS RZ, [RZ] ;  /* 0x00000000fffff984 */ /* 0x000fe20000000800 */
[----:B------:R-:W-:Y:S01]  /*1a410*/  LDGSTS.E [R2+0x20000], desc[UR8][R148.64], !P1 ;  /* 0x2000000094027fae */ /* 0x000fe2000c921848 */
[----:B--2---:R-:W-:-:S03]  /*1a420*/  IMAD.WIDE R234, R229, 0x4, R244 ;  /* 0x00000004e5ea7825 */ /* 0x004fc600078e02f4 */
[----:B------:R4:W-:Y:S01]  /*1a430*/  LDGSTS.E [R2+0x24000], desc[UR8][R230.64], !P1 ;  /* 0x24000000e6027fae */ /* 0x0009e2000c921848 */
[----:B------:R-:W-:-:S03]  /*1a440*/  IMAD.WIDE R232, R229, 0x4, R246 ;  /* 0x00000004e5e87825 */ /* 0x000fc600078e02f6 */
[----:B------:R2:W-:Y:S04]  /*1a450*/  STL.64 [R1+0x12a0], R234 ;  /* 0x0012a0ea01007387 */ /* 0x0005e80000100a00 */
[----:B------:R1:W-:Y:S04]  /*1a460*/  STL.64 [R1+0x1298], R232 ;  /* 0x001298e801007387 */ /* 0x0003e80000100a00 */
[----:B------:R-:W2:Y:S04]  /*1a470*/  LDL.LU.64 R244, [R1+0x3a0] ;  /* 0x0003a00001f47983 */ /* 0x000ea80000300a00 */
[----:B------:R-:W2:Y:S01]  /*1a480*/  LDL.LU.64 R246, [R1+0x398] ;  /* 0x0003980001f67983 */ /* 0x000ea20000300a00 */
[----:B----4-:R-:W-:-:S04]  /*1a490*/  IMAD.WIDE R230, R229, 0x4, R248 ;  /* 0x00000004e5e67825 */ /* 0x010fc800078e02f8 */
[----:B------:R-:W-:Y:S01]  /*1a4a0*/  VIADD R228, R150, 0xffffff7d ;  /* 0xffffff7d96e47836 */ /* 0x000fe20000000000 */
[----:B------:R4:W-:Y:S01]  /*1a4b0*/  STL.64 [R1+0x1290], R230 ;  /* 0x001290e601007387 */ /* 0x0009e20000100a00 */
[----:B------:R-:W4:Y:S01]  /*1a4c0*/  LDC R150, c[0x0][0x230] ;  /* 0x00008c00ff967b82 */ /* 0x000f220000000800 */
[----:B------:R-:W-:Y:S01]  /*1a4d0*/  IMAD.WIDE R148, R229, 0x4, R250 ;  /* 0x00000004e5947825 */ /* 0x000fe200078e02fa */
[----:B------:R-:W-:Y:S01]  /*1a4e0*/  IADD3 R146, R152, -0xa3, RZ ;  /* 0xffffff5d98927810 */ /* 0x000fe20007ffe0ff */
[----:B------:R2:W-:Y:S01]  /*1a4f0*/  LDGSTS.E [R2+0x20004], desc[UR8][R234.64], !P6 ;  /* 0x20004000ea027fae */ /* 0x0005e2000f121848 */
[----:B------:R-:W-:-:S04]  /*1a500*/  ISETP.GE.U32.AND P5, PT, R228, 0x7ffffefe, PT ;  /* 0x7ffffefee400780c */ /* 0x000fc80003fa6070 */
[----:B------:R-:W4:Y:S01]  /*1a510*/  LDC R152, c[0x0][0x230] ;  /* 0x00008c00ff987b82 */ /* 0x000f220000000800 */
[----:B------:R4:W-:Y:S04]  /*1a520*/  STL.64 [R1+0x1288], R148 ;  /* 0x0012889401007387 */ /* 0x0009e80000100a00 */
[----:B------:R-:W4:Y:S04]  /*1a530*/  LDL.LU.64 R248, [R1+0x390] ;  /* 0x0003900001f87983 */ /* 0x000f280000300a00 */
[----:B------:R-:W4:Y:S01]  /*1a540*/  LDL.LU.64 R250, [R1+0x388] ;  /* 0x0003880001fa7983 */ /* 0x000f220000300a00 */
[----:B------:R-:W-:-:S02]  /*1a550*/  IADD3 R228, R151, -0xa2, RZ ;  /* 0xffffff5e97e47810 */ /* 0x000fc40007ffe0ff */
[----:B------:R-:W4:Y:S01]  /*1a560*/  LDC R151, c[0x0][0x230] ;  /* 0x00008c00ff977b82 */ /* 0x000f220000000800 */
[----:B------:R-:W-:Y:S01]  /*1a570*/  ISETP.GE.U32.AND P4, PT, R252, 0x7ffffee0, PT ;  /* 0x7ffffee0fc00780c */ /* 0x000fe20003f86070 */
[C---:B---3--:R-:W-:Y:S01]  /*1a580*/  IMAD.WIDE R240, R229.reuse, 0x4, R240 ;  /* 0x00000004e5f07825 */ /* 0x048fe200078e02f0 */
[----:B------:R1:W-:Y:S03]  /*1a590*/  LDGSTS.E [R2+0x24004], desc[UR8][R232.64], !P6 ;  /* 0x24004000e8027fae */ /* 0x0003e6000f121848 */
[C---:B--2---:R-:W-:Y:S01]  /*1a5a0*/  IMAD.WIDE R234, R229.reuse, 0x4, R236 ;  /* 0x00000004e5ea7825 */ /* 0x044fe200078e02ec */
[----:B------:R4:W-:Y:S01]  /*1a5b0*/  LDGSTS.E [R2+0x20008], desc[UR8][R230.64], !P5 ;  /* 0x20008000e6027fae */ /* 0x0009e2000e921848 */
[----:B------:R-:W-:Y:S01]  /*1a5c0*/  ISETP.GE.U32.AND P1, PT, R146, 0x7ffffede, PT ;  /* 0x7ffffede9200780c */ /* 0x000fe20003f26070 */
[----:B------:R-:W2:Y:S02]  /*1a5d0*/  LDC R252, c[0x0][0x230] ;  /* 0x00008c00fffc7b82 */ /* 0x000ea40000000800 */
[----:B------:R3:W-:Y:S01]  /*1a5e0*/  STL.64 [R1+0x1280], R240 ;  /* 0x001280f001007387 */ /* 0x0007e20000100a00 */
[----:B-1----:R-:W-:-:S03]  /*1a5f0*/  IMAD.WIDE R232, R229, 0x4, R238 ;  /* 0x00000004e5e87825 */ /* 0x002fc600078e02ee */
[----:B------:R1:W-:Y:S01]  /*1a600*/  STL.64 [R1+0x1278], R234 ;  /* 0x001278ea01007387 */ /* 0x0003e20000100a00 */
[----:B----4-:R-:W-:-:S03]  /*1a610*/  IMAD.WIDE R230, R229, 0x4, R242 ;  /* 0x00000004e5e67825 */ /* 0x010fc600078e02f2 */
[----:B------:R-:W4:Y:S01]  /*1a620*/  LDL.LU.64 R236, [R1+0x380] ;  /* 0x0003800001ec7983 */ /* 0x000f220000300a00 */
[----:B------:R-:W-:Y:S01]  /*1a630*/  IADD3 R146, R150, -0xc1, RZ ;  /* 0xffffff3f96927810 */ /* 0x000fe20007ffe0ff */
[----:B------:R-:W-:Y:S02]  /*1a640*/  VIADD R147, R153, 0xffffff5c ;  /* 0xffffff5c99937836 */ /* 0x000fe40000000000 */
[----:B------:R-:W2:Y:S01]  /*1a650*/  LDL.LU.64 R238, [R1+0x378] ;  /* 0x0003780001ee7983 */ /* 0x000ea20000300a00 */
[----:B------:R-:W-:Y:S01]  /*1a660*/  ISETP.GE.U32.AND P3, PT, R228, 0x7ffffedf, PT ;  /* 0x7ffffedfe400780c */ /* 0x000fe20003f66070 */
[----:B------:R-:W2:Y:S02]  /*1a670*/  LDC R150, c[0x0][0x230] ;  /* 0x00008c00ff967b82 */ /* 0x000ea40000000800 */
[----:B------:R3:W-:Y:S04]  /*1a680*/  LDGSTS.E [R2+0x24008], desc[UR8][R148.64], !P5 ;  /* 0x2400800094027fae */ /* 0x0007e8000e921848 */
[----:B------:R1:W-:Y:S01]  /*1a690*/  STL.64 [R1+0x1268], R232 ;  /* 0x001268e801007387 */ /* 0x0003e20000100a00 */
[----:B------:R-:W-:Y:S01]  /*1a6a0*/  ISETP.GE.U32.AND P6, PT, R147, 0x7ffffedd, PT ;  /* 0x7ffffedd9300780c */ /* 0x000fe20003fc6070 */
[----:B------:R-:W2:Y:S02]  /*1a6b0*/  LDC R228, c[0x0][0x230] ;  /* 0x00008c00ffe47b82 */ /* 0x000ea40000000800 */
[----:B------:R-:W-:Y:S04]  /*1a6c0*/  LDGSTS.E [R2+0x2000c], desc[UR8][R240.64], !P0 ;  /* 0x2000c000f0027fae */ /* 0x000fe8000c121848 */
[----:B------:R1:W-:Y:S01]  /*1a6d0*/  STL.64 [R1+0x1260], R230 ;  /* 0x001260e601007387 */ /* 0x0003e20000100a00 */
[----:B------:R-:W-:Y:S01]  /*1a6e0*/  ISETP.GE.U32.AND P5, PT, R146, 0x7ffffec0, PT ;  /* 0x7ffffec09200780c */ /* 0x000fe20003fa6070 */
[----:B---3--:R-:W3:Y:S02]  /*1a6f0*/  LDC R149, c[0x0][0x230] ;  /* 0x00008c00ff957b82 */ /* 0x008ee40000000800 */
[----:B------:R1:W-:Y:S04]  /*1a700*/  LDGSTS.E [R2+0x2400c], desc[UR8][R234.64], !P0 ;  /* 0x2400c000ea027fae */ /* 0x0003e8000c121848 */
[----:B------:R-:W3:Y:S01]  /*1a710*/  LDL.LU.64 R240, [R1+0x1e8] ;  /* 0x0001e80001f07983 */ /* 0x000ee20000300a00 */
[----:B------:R-:W-:Y:S01]  /*1a720*/  IADD3 R146, R151, -0xc3, RZ ;  /* 0xffffff3d97927810 */ /* 0x000fe20007ffe0ff */
[----:B------:R-:W3:Y:S02]  /*1a730*/  LDC R148, c[0x0][0x230] ;  /* 0x00008c00ff947b82 */ /* 0x000ee40000000800 */
[----:B------:R-:W3:Y:S04]  /*1a740*/  LDL.LU.64 R242, [R1+0x1e0] ;  /* 0x0001e00001f27983 */ /* 0x000ee80000300a00 */
[----:B------:R1:W-:Y:S02]  /*1a750*/  LDGSTS.E [R2+0x28000], desc[UR8][R232.64], !P4 ;  /* 0x28000000e8027fae */ /* 0x0003e4000e121848 */
[----:B-1----:R-:W-:Y:S01]  /*1a760*/  IMAD.WIDE R234, R229, 0x4, R244 ;  /* 0x00000004e5ea7825 */ /* 0x002fe200078e02f4 */
[----:B------:R-:W1:Y:S01]  /*1a770*/  LDC R151, c[0x0][0x230] ;  /* 0x00008c00ff977b82 */ /* 0x000e620000000800 */
[----:B------:R1:W-:Y:S01]  /*1a780*/  LDGSTS.E [R2+0x2c000], desc[UR8][R230.64], !P4 ;  /* 0x2c000000e6027fae */ /* 0x0003e2000e121848 */
[----:B------:R-:W-:-:S03]  /*1a790*/  ISETP.GE.U32.AND P4, PT, R146, 0x7ffffebe, PT ;  /* 0x7ffffebe9200780c */ /* 0x000fc60003f86070 */
[----:B------:R-:W-:Y:S01]  /*1a7a0*/  STL.64 [R1+0x1258], R234 ;  /* 0x001258ea01007387 */ /* 0x000fe20000100a00 */
[C---:B------:R-:W-:Y:S01]  /*1a7b0*/  IMAD.WIDE R232, R229.reuse, 0x4, R246 ;  /* 0x00000004e5e87825 */ /* 0x040fe200078e02f6 */
[----:B------:R-:W-:Y:S02]  /*1a7c0*/  IADD3 R146, R152, -0xe1, RZ ;  /* 0xffffff1f98927810 */ /* 0x000fe40007ffe0ff */
[----:B------:R-:W-:Y:S04]  /*1a7d0*/  LDGSTS.E [R2+0x28004], desc[UR8][R234.64], !P3 ;  /* 0x28004000ea027fae */ /* 0x000fe8000d921848 */
[----:B------:R4:W-:Y:S04]  /*1a7e0*/  STL.64 [R1+0x1250], R232 ;  /* 0x001250e801007387 */ /* 0x0009e80000100a00 */
[----:B------:R4:W-:Y:S01]  /*1a7f0*/  LDGSTS.E [R2+0x2c004], desc[UR8][R232.64], !P3 ;  /* 0x2c004000e8027fae */ /* 0x0009e2000d921848 */
[----:B-1----:R-:W-:-:S03]  /*1a800*/  IMAD.WIDE R230, R229, 0x4, R248 ;  /* 0x00000004e5e67825 */ /* 0x002fc600078e02f8 */
[----:B------:R-:W3:Y:S01]  /*1a810*/  LDL.LU.64 R248, [R1+0x1d8] ;  /* 0x0001d80001f87983 */ /* 0x000ee20000300a00 */
[----:B------:R-:W-:-:S03]  /*1a820*/  IMAD.WIDE R152, R229, 0x4, R250 ;  /* 0x00000004e5987825 */ /* 0x000fc600078e02fa */
[----:B------:R-:W3:Y:S04]  /*1a830*/  LDL.LU.64 R250, [R1+0x1d0] ;  /* 0x0001d00001fa7983 */ /* 0x000ee80000300a00 */
[----:B------:R3:W-:Y:S04]  /*1a840*/  STL.64 [R1+0x1248], R230 ;  /* 0x001248e601007387 */ /* 0x0007e80000100a00 */
[----:B------:R1:W-:Y:S04]  /*1a850*/  STL.64 [R1+0x1240], R152 ;  /* 0x0012409801007387 */ /* 0x0003e80000100a00 */
[----:B------:R-:W3:Y:S04]  /*1a860*/  LDL.LU.64 R244, [R1+0x1c8] ;  /* 0x0001c80001f47983 */ /* 0x000ee80000300a00 */
[----:B------:R-:W3:Y:S04]  /*1a870*/  LDL.LU.64 R246, [R1+0x1c0] ;  /* 0x0001c00001f67983 */ /* 0x000ee80000300a00 */
[----:B------:R3:W-:Y:S01]  /*1a880*/  LDGSTS.E [R2+0x28008], desc[UR8][R230.64], !P1 ;  /* 0x28008000e6027fae */ /* 0x0007e2000c921848 */
[----:B----4-:R-:W-:-:S03]  /*1a890*/  IMAD.WIDE R232, R229, 0x4, R236 ;  /* 0x00000004e5e87825 */ /* 0x010fc600078e02ec */
[----:B------:R1:W-:Y:S01]  /*1a8a0*/  LDGSTS.E [R2+0x2c008], desc[UR8][R152.64], !P1 ;  /* 0x2c00800098027fae */ /* 0x0003e2000c921848 */
[----:B--2---:R-:W-:-:S03]  /*1a8b0*/  IMAD.WIDE R238, R229, 0x4, R238 ;  /* 0x00000004e5ee7825 */ /* 0x004fc600078e02ee */
[----:B------:R2:W-:Y:S04]  /*1a8c0*/  STL.64 [R1+0x1238], R232 ;  /* 0x001238e801007387 */ /* 0x0005e80000100a00 */
[----:B------:R4:W-:Y:S04]  /*1a8d0*/  STL.64 [R1+0x1230], R238 ;  /* 0x001230ee01007387 */ /* 0x0009e80000100a00 */
[----:B------:R-:W4:Y:S04]  /*1a8e0*/  LDL.LU.64 R236, [R1+0x1b8] ;  /* 0x0001b80001ec7983 */ /* 0x000f280000300a00 */
[----:B------:R-:W4:Y:S04]  /*1a8f0*/  LDL.LU.64 R234, [R1+0x1b0] ;  /* 0x0001b00001ea7983 */ /* 0x000f280000300a00 */
[----:B------:R-:W-:Y:S04]  /*1a900*/  LDGSTS.E [R2+0x2800c], desc[UR8][R232.64], !P6 ;  /* 0x2800c000e8027fae */ /* 0x000fe8000f121848 */
[----:B------:R-:W-:Y:S01]  /*1a910*/  LDGSTS.E [R2+0x2c00c], desc[UR8][R238.64], !P6 ;  /* 0x2c00c000ee027fae */ /* 0x000fe2000f121848 */
[----:B---3--:R-:W-:-:S04]  /*1a920*/  IMAD.WIDE R230, R229, 0x4, R240 ;  /* 0x00000004e5e67825 */ /* 0x008fc800078e02f0 */
[C---:B-1----:R-:W-:Y:S01]  /*1a930*/  IMAD.WIDE R152, R229.reuse, 0x4, R242 ;  /* 0x00000004e5987825 */ /* 0x042fe200078e02f2 */
[----:B------:R1:W-:Y:S04]  /*1a940*/  STL.64 [R1+0x1228], R230 ;  /* 0x001228e601007387 */ /* 0x0003e80000100a00 */
[----:B------:R3:W-:Y:S04]  /*1a950*/  STL.64 [R1+0x1220], R152 ;  /* 0x0012209801007387 */ /* 0x0007e80000100a00 */
[----:B--2---:R-:W2:Y:S04]  /*1a960*/  LDL.LU.64 R232, [R1+0x28] ;  /* 0x0000280001e87983 */ /* 0x004ea80000300a00 */
[----:B------:R-:W2:Y:S04]  /*1a970*/  LDL.LU.64 R240, [R1+0x20] ;  /* 0x0000200001f07983 */ /* 0x000ea80000300a00 */
[----:B----4-:R-:W4:Y:S04]  /*1a980*/  LDL.LU.64 R238, [R1+0x18] ;  /* 0x0000180001ee7983 */ /* 0x010f280000300a00 */
[----:B------:R1:W-:Y:S04]  /*1a990*/  LDGSTS.E [R2+0x30000], desc[UR8][R230.64], !P5 ;  /* 0x30000000e6027fae */ /* 0x0003e8000e921848 */
[----:B------:R3:W-:Y:S01]  /*1a9a0*/  LDGSTS.E [R2+0x34000], desc[UR8][R152.64], !P5 ;  /* 0x3400000098027fae */ /* 0x0007e2000e921848 */
[----:B------:R-:W-:-:S04]  /*1a9b0*/  IMAD.WIDE R248, R229, 0x4, R248 ;  /* 0x00000004e5f87825 */ /* 0x000fc800078e02f8 */
[C---:B------:R-:W-:Y:S01]  /*1a9c0*/  IMAD.WIDE R250, R229.reuse, 0x4, R250 ;  /* 0x00000004e5fa7825 */ /* 0x040fe200078e02fa */
[----:B------:R3:W-:Y:S04]  /*1a9d0*/  STL.64 [R1+0x1218], R248 ;  /* 0x001218f801007387 */ /* 0x0007e80000100a00 */
[----:B------:R-:W4:Y:S04]  /*1a9e0*/  LDL.LU.64 R242, [R1+0x10] ;  /* 0x0000100001f27983 */ /* 0x000f280000300a00 */
[----:B------:R3:W-:Y:S01]  /*1a9f0*/  STL.64 [R1+0x1210], R250 ;  /* 0x001210fa01007387 */ /* 0x0007e20000100a00 */
[----:B-1----:R-:W-:-:S03]  /*1aa00*/  IMAD.WIDE R230, R229, 0x4, R244 ;  /* 0x00000004e5e67825 */ /* 0x002fc600078e02f4 */
[----:B------:R-:W4:Y:S01]  /*1aa10*/  LDL.LU.64 R244, [R1+0x8] ;  /* 0x0000080001f47983 */ /* 0x000f220000300a00 */
[----:B---3--:R-:W-:-:S03]  /*1aa20*/  IMAD.WIDE R152, R229, 0x4, R246 ;  /* 0x00000004e5987825 */ /* 0x008fc600078e02f6 */
[----:B------:R-:W3:Y:S01]  /*1aa30*/  LDL.LU.64 R246, [R1] ;  /* 0x0000000001f67983 */ /* 0x000ee20000300a00 */
[----:B------:R-:W-:Y:S01]  /*1aa40*/  VIADD R147, R228, 0xffffff3e ;  /* 0xffffff3ee4937836 */ /* 0x000fe20000000000 */
[----:B------:R-:W-:Y:S02]  /*1aa50*/  ISETP.GE.U32.AND P1, PT, R146, 0x7ffffea0, PT ;  /* 0x7ffffea09200780c */ /* 0x000fe40003f26070 */
[----:B------:R1:W-:Y:S01]  /*1aa60*/  STL.64 [R1+0x1208], R230 ;  /* 0x001208e601007387 */ /* 0x0003e20000100a00 */
[----:B------:R-:W3:Y:S01]  /*1aa70*/  LDC R228, c[0x0][0x230] ;  /* 0x00008c00ffe47b82 */ /* 0x000ee20000000800 */
[----:B------:R-:W-:Y:S01]  /*1aa80*/  ISETP.GE.U32.AND P0, PT, R147, 0x7ffffebf, PT ;  /* 0x7ffffebf9300780c */ /* 0x000fe20003f06070 */
[----:B------:R-:W-:Y:S01]  /*1aa90*/  VIADD R147, R252, 0xffffff3c ;  /* 0xffffff3cfc937836 */ /* 0x000fe20000000000 */
[----:B------:R-:W-:-:S05]  /*1aaa0*/  IADD3 R146, R150, -0xe3, RZ ;  /* 0xffffff1d96927810 */ /* 0x000fca0007ffe0ff */
[----:B------:R-:W4:Y:S01]  /*1aab0*/  LDC R252, c[0x0][0x230] ;  /* 0x00008c00fffc7b82 */ /* 0x000f220000000800 */
[----:B------:R-:W-:Y:S01]  /*1aac0*/  ISETP.GE.U32.AND P3, PT, R147, 0x7ffffebd, PT ;  /* 0x7ffffebd9300780c */ /* 0x000fe20003f66070 */
[----:B------:R-:W-:-:S04]  /*1aad0*/  IMAD.WIDE R236, R229, 0x4, R236 ;  /* 0x00000004e5ec7825 */ /* 0x000fc800078e02ec */
[----:B------:R-:W-:Y:S02]  /*1aae0*/  LDGSTS.E [R2+0x30004], desc[UR8][R248.64], !P0 ;  /* 0x30004000f8027fae */ /* 0x000fe4000c121848 */
[----:B------:R-:W4:Y:S01]  /*1aaf0*/  LDC R150, c[0x0][0x230] ;  /* 0x00008c00ff967b82 */ /* 0x000f220000000800 */
[----:B------:R-:W-:Y:S01]  /*1ab00*/  VIADD R147, R149, 0xffffff1e ;  /* 0xffffff1e95937836 */ /* 0x000fe20000000000 */
[----:B------:R-:W-:Y:S01]  /*1ab10*/  ISETP.GE.U32.AND P5, PT, R146, 0x7ffffe9e, PT ;  /* 0x7ffffe9e9200780c */ /* 0x000fe20003fa6070 */
[----:B------:R-:W-:Y:S01]  /*1ab20*/  LDGSTS.E [R2+0x34004], desc[UR8][R250.64], !P0 ;  /* 0x34004000fa027fae */ /* 0x000fe2000c121848 */
[----:B------:R-:W-:Y:S01]  /*1ab30*/  IMAD.WIDE R234, R229, 0x4, R234 ;  /* 0x00000004e5ea7825 */ /* 0x000fe200078e02ea */
[----:B------:R-:W-:Y:S02]  /*1ab40*/  IADD3 R146, R151, -0x85, RZ ;  /* 0xffffff7b97927810 */ /* 0x000fe40007ffe0ff */
[----:B------:R1:W-:Y:S01]  /*1ab50*/  LDGSTS.E [R2+0x30008], desc[UR8][R230.64], !P4 ;  /* 0x30008000e6027fae */ /* 0x0003e2000e121848 */
[----:B------:R-:W-:Y:S01]  /*1ab60*/  ISETP.GE.U32.AND P6, PT, R147, 0x7ffffe9f, PT ;  /* 0x7ffffe9f9300780c */ /* 0x000fe20003fc6070 */
[----:B------:R-:W3:Y:S02]  /*1ab70*/  LDC R149, c[0x0][0x230] ;  /* 0x00008c00ff957b82 */ /* 0x000ee40000000800 */
[----:B------:R-:W3:Y:S04]  /*1ab80*/  LDL.LU.64 R248, [R1+0x16e0] ;  /* 0x0016e00001f87983 */ /* 0x000ee80000300a00 */
[----:B------:R-:W3:Y:S04]  /*1ab90*/  LDL.LU.64 R250, [R1+0x16d8] ;  /* 0x0016d80001fa7983 */ /* 0x000ee80000300a00 */
[----:B------:R4:W-:Y:S01]  /*1aba0*/  STL.64 [R1+0x1200], R152 ;  /* 0x0012009801007387 */ /* 0x0009e20000100a00 */
[----:B-1----:R-:W1:Y:S03]  /*1abb0*/  LDC R230, c[0x0][0x230] ;  /* 0x00008c00ffe67b82 */ /* 0x002e660000000800 */
[----:B------:R4:W-:Y:S01]  /*1abc0*/  LDGSTS.E [R2+0x34008], desc[UR8][R152.64], !P4 ;  /* 0x3400800098027fae */ /* 0x0009e2000e121848 */
[----:B--2---:R-:W-:Y:S01]  /*1abd0*/  IMAD.WIDE R232, R229, 0x4, R232 ;  /* 0x00000004e5e87825 */ /* 0x004fe200078e02e8 */
[----:B------:R-:W-:-:S02]  /*1abe0*/  ISETP.GE.U32.AND P4, PT, R146, 0x7ffffefc, PT ;  /* 0x7ffffefc9200780c */ /* 0x000fc40003f86070 */
[----:B------:R2:W-:Y:S01]  /*1abf0*/  STL.64 [R1+0x11f8], R236 ;  /* 0x0011f8ec01007387 */ /* 0x0005e20000100a00 */
[----:B----4-:R-:W-:Y:S01]  /*1ac00*/  IADD3 R146, R252, -0x87, RZ ;  /* 0xffffff79fc927810 */ /* 0x010fe20007ffe0ff */
[C---:B------:R-:W-:Y:S02]  /*1ac10*/  IMAD.WIDE R238, R229.reuse, 0x4, R238 ;  /* 0x00000004e5ee7825 */ /* 0x040fe400078e02ee */
[----:B------:R-:W-:Y:S01]  /*1ac20*/  STL.64 [R1+0x11f0], R234 ;  /* 0x0011f0ea01007387 */ /* 0x000fe20000100a00 */
[----:B------:R-:W4:Y:S01]  /*1ac30*/  LDC R252, c[0x0][0x230] ;  /* 0x00008c00fffc7b82 */ /* 0x000f220000000800 */
[----:B------:R-:W-:Y:S02]  /*1ac40*/  IMAD.WIDE R152, R229, 0x4, R240 ;  /* 0x00000004e5987825 */ /* 0x000fe400078e02f0 */
[----:B------:R-:W-:Y:S04]  /*1ac50*/  LDGSTS.E [R2+0x3000c], desc[UR8][R236.64], !P3 ;  /* 0x3000c000ec027fae */ /* 0x000fe8000d921848 */
[----:B------:R-:W-:Y:S04]  /*1ac60*/  LDGSTS.E [R2+0x3400c], desc[UR8][R234.64], !P3 ;  /* 0x3400c000ea027fae */ /* 0x000fe8000d921848 */
[----:B------:R-:W-:Y:S04]  /*1ac70*/  LDGSTS.E [R2+0x38000], desc[UR8][R232.64], !P1 ;  /* 0x38000000e8027fae */ /* 0x000fe8000c921848 */
[----:B--2---:R-:W2:Y:S04]  /*1ac80*/  LDL.LU.64 R236, [R1+0x640] ;  /* 0x0006400001ec7983 */ /* 0x004ea80000300a00 */
[----:B------:R-:W-:Y:S04]  /*1ac90*/  STL.64 [R1+0x11e8], R232 ;  /* 0x0011e8e801007387 */ /* 0x000fe80000100a00 */
[----:B------:R1:W-:Y:S04]  /*1aca0*/  STL.64 [R1+0x11e0], R152 ;  /* 0x0011e09801007387 */ /* 0x0003e80000100a00 */
[----:B------:R-:W4:Y:S04]  /*1acb0*/  LDL.LU.64 R240, [R1+0x638] ;  /* 0x0006380001f07983 */ /* 0x000f280000300a00 */
[----:B------:R1:W-:Y:S01]  /*1acc0*/  LDGSTS.E [R2+0x3c000], desc[UR8][R152.64], !P1 ;  /* 0x3c00000098027fae */ /* 0x0003e2000c921848 */
[----:B------:R-:W-:-:S02]  /*1acd0*/  ISETP.GE.U32.AND P1, PT, R146, 0x7ffffefa, PT ;  /* 0x7ffffefa9200780c */ /* 0x000fc40003f26070 */
[----:B------:R-:W-:Y:S01]  /*1ace0*/  IADD3 R146, R150, -0xa5, RZ ;  /* 0xffffff5b96927810 */ /* 0x000fe20007ffe0ff */
[----:B------:R-:W-:Y:S04]  /*1acf0*/  STL.64 [R1+0x11d8], R238 ;  /* 0x0011d8ee01007387 */ /* 0x000fe80000100a00 */
[----:B------:R3:W-:Y:S01]  /*1ad00*/  LDGSTS.E [R2+0x38004], desc[UR8][R238.64], !P6 ;  /* 0x38004000ee027fae */ /* 0x0007e2000f121848 */
[----:B------:R-:W-:Y:S02]  /*1ad10*/  VIADD R147, R148, 0xffffff1c ;  /* 0xffffff1c94937836 */ /* 0x000fe40000000000 */
[----:B------:R-:W3:Y:S08]  /*1ad20*/  LDC R148, c[0x0][0x230] ;  /* 0x00008c00ff947b82 */ /* 0x000ef00000000800 */
[----:B-1----:R-:W1:Y:S08]  /*1ad30*/  LDC R153, c[0x0][0x230] ;  /* 0x00008c00ff997b82 */ /* 0x002e700000000800 */
[----:B------:R-:W1:Y:S01]  /*1ad40*/  LDC R152, c[0x0][0x230] ;  /* 0x00008c00ff987b82 */ /* 0x000e620000000800 */
[----:B------:R-:W-:-:S05]  /*1ad50*/  IMAD.WIDE R234, R229, 0x4, R242 ;  /* 0x00000004e5ea7825 */ /* 0x000fca00078e02f2 */
[----:B------:R-:W-:Y:S01]  /*1ad60*/  STL.64 [R1+0x11d0], R234 ;  /* 0x0011d0ea01007387 */ /* 0x000fe20000100a00 */
[----:B------:R-:W-:-:S03]  /*1ad70*/  IMAD.WIDE R232, R229, 0x4, R244 ;  /* 0x00000004e5e87825 */ /* 0x000fc600078e02f4 */
[----:B------:R-:W-:Y:S01]  /*1ad80*/  LDGSTS.E [R2+0x3c004], desc[UR8][R234.64], !P6 ;  /* 0x3c004000ea027fae */ /* 0x000fe2000f121848 */
[----:B---3--:R-:W-:-:S03]  /*1ad90*/  IMAD.WIDE R150, R229, 0x4, R246 ;  /* 0x00000004e5967825 */ /* 0x008fc600078e02f6 */
[----:B------:R3:W-:Y:S04]  /*1ada0*/  LDGSTS.E [R2+0x38008], desc[UR8][R232.64], !P5 ;  /* 0x38008000e8027fae */ /* 0x0007e8000e921848 */
[----:B------:R-:W4:Y:S04]  /*1adb0*/  LDL.LU.64 R246, [R1+0x630] ;  /* 0x0006300001f67983 */ /* 0x000f280000300a00 */
[----:B------:R-:W4:Y:S04]  /*1adc0*/  LDL.LU.64 R242, [R1+0x620] ;  /* 0x0006200001f27983 */ /* 0x000f280000300a00 */
[----:B------:R-:W-:Y:S04]  /*1add0*/  STL.64 [R1+0x11c8], R232 ;  /* 0x0011c8e801007387 */ /* 0x000fe80000100a00 */
[----:B------:R1:W-:Y:S04]  /*1ade0*/  STL.64 [R1+0x11c0], R150 ;  /* 0x0011c09601007387 */ /* 0x0003e80000100a00 */
[----:B------:R-:W4:Y:S04]  /*1adf0*/  LDL.LU.64 R244, [R1+0x610] ;  /* 0x0006100001f47983 */ /* 0x000f280000300a00 */
[----:B------:R-:W-:Y:S04]  /*1ae00*/  LDGSTS.E [R2+0x3c008], desc[UR8][R150.64], !P5 ;  /* 0x3c00800096027fae */ /* 0x000fe8000e921848 */
[----:B-1----:R-:W4:Y:S01]  /*1ae10*/  LDL.LU.64 R150, [R1+0x608] ;  /* 0x0006080001967983 */ /* 0x002f220000300a00 */
[----:B------:R-:W-:Y:S01]  /*1ae20*/  ISETP.GE.U32.AND P0, PT, R147, 0x7ffffe9d, PT ;  /* 0x7ffffe9d9300780c */ /* 0x000fe20003f06070 */
[----:B------:R-:W-:-:S02]  /*1ae30*/  VIADD R147, R228, 0xffffff7a ;  /* 0xffffff7ae4937836 */ /* 0x000fc40000000000 */
[----:B------:R-:W-:Y:S01]  /*1ae40*/  IMAD.WIDE R238, R229, 0x4, R250 ;  /* 0x00000004e5ee7825 */ /* 0x000fe200078e02fa */
[----:B------:R-:W-:Y:S01]  /*1ae50*/  ISETP.GE.U32.AND P5, PT, R146, 0x7ffffedc, PT ;  /* 0x7ffffedc9200780c */ /* 0x000fe20003fa6070 */
[----:B------:R-:W1:Y:S01]  /*1ae60*/  LDC R228, c[0x0][0x230] ;  /* 0x00008c00ffe47b82 */ /* 0x000e620000000800 */
[----:B------:R-:W-:Y:S01]  /*1ae70*/  ISETP.GE.U32.AND P3, PT, R147, 0x7ffffefb, PT ;  /* 0x7ffffefb9300780c */ /* 0x000fe20003f66070 */
[----:B------:R-:W-:Y:S02]  /*1ae80*/  VIADD R147, R149, 0xffffff78 ;  /* 0xffffff7895937836 */ /* 0x000fe40000000000 */
[----:B---3--:R-:W-:Y:S01]  /*1ae90*/  IMAD.WIDE R232, R229, 0x4, R248 ;  /* 0x00000004e5e87825 */ /* 0x008fe200078e02f8 */
[----:B------:R-:W-:Y:S02]  /*1aea0*/  IADD3 R146, R230, -0xa7, RZ ;  /* 0xffffff59e6927810 */ /* 0x000fe40007ffe0ff */
[----:B------:R-:W-:Y:S01]  /*1aeb0*/  ISETP.GE.U32.AND P6, PT, R147, 0x7ffffef9, PT ;  /* 0x7ffffef99300780c */ /* 0x000fe20003fc6070 */
[----:B------:R-:W-:Y:S01]  /*1aec0*/  VIADD R147, R148, 0xffffff5a ;  /* 0xffffff5a94937836 */ /* 0x000fe20000000000 */
[----:B------:R3:W-:Y:S01]  /*1aed0*/  STL.64 [R1+0x11b8], R238 ;  /* 0x0011b8ee01007387 */ /* 0x0007e20000100a00 */
[----:B------:R-:W1:Y:S03]  /*1aee0*/  LDC R248, c[0x0][0x230] ;  /* 0x00008c00fff87b82 */ /* 0x000e660000000800 */
[----:B------:R-:W-:Y:S04]  /*1aef0*/  STL.64 [R1+0x11b0], R232 ;  /* 0x0011b0e801007387 */ /* 0x000fe80000100a00 */
[----:B------:R-:W3:Y:S01]  /*1af00*/  LDL.LU.64 R234, [R1+0x600] ;  /* 0x0006000001ea7983 */ /* 0x000ee20000300a00 */
[----:B------:R-:W1:Y:S03]  /*1af10*/  LDC R249, c[0x0][0x230] ;  /* 0x00008c00fff97b82 */ /* 0x000e660000000800 */
[----:B------:R-:W-:Y:S04]  /*1af20*/  LDGSTS.E [R2+0x3800c], desc[UR8][R238.64], !P0 ;  /* 0x3800c000ee027fae */ /* 0x000fe8000c121848 */
[----:B------:R-:W-:Y:S01]  /*1af30*/  LDGSTS.E [R2+0x3c00c], desc[UR8][R232.64], !P0 ;  /* 0x3c00c000e8027fae */ /* 0x000fe2000c121848 */
[C---:B--2---:R-:W-:Y:S01]  /*1af40*/  IMAD.WIDE R230, R229.reuse, 0x4, R236 ;  /* 0x00000004e5e67825 */ /* 0x044fe200078e02ec */
[----:B------:R-:W2:Y:S02]  /*1af50*/  LDC R251, c[0x0][0x230] ;  /* 0x00008c00fffb7b82 */ /* 0x000ea40000000800 */
[----:B------:R-:W2:Y:S04]  /*1af60*/  LDL.LU.64 R236, [R1+0x5f0] ;  /* 0x0005f00001ec7983 */ /* 0x000ea80000300a00 */
[----:B------:R-:W-:Y:S02]  /*1af70*/  STL.64 [R1+0x1270], R230 ;  /* 0x001270e601007387 */ /* 0x000fe40000100a00 */
[----:B------:R-:W1:Y:S02]  /*1af80*/  LDC R250, c[0x0][0x230] ;  /* 0x00008c00fffa7b82 */ /* 0x000e640000000800 */
[----:B------:R-:W-:Y:S01]  /*1af90*/  LDGSTS.E [R7+0x20000], desc[UR8][R230.64], !P4 ;  /* 0x20000000e6077fae */ /* 0x000fe2000e121848 */
[----:B----4-:R-:W-:-:S05]  /*1afa0*/  IMAD.WIDE R148, R229, 0x4, R240 ;  /* 0x00000004e5947825 */ /* 0x010fca00078e02f0 */
[----:B------:R4:W-:Y:S04]  /*1afb0*/  STL.64 [R1+0x11a8], R148 ;  /* 0x0011a89401007387 */ /* 0x0009e80000100a00 */
[----:B---3--:R-:W3:Y:S04]  /*1afc0*/  LDL.LU.64 R238, [R1+0x370] ;  /* 0x0003700001ee7983 */ /* 0x008ee80000300a00 */
[----:B------:R-:W3:Y:S04]  /*1afd0*/  LDL.LU.64 R240, [R1+0x368] ;  /* 0x0003680001f07983 */ /* 0x000ee80000300a00 */
[----:B------:R4:W-:Y:S01]  /*1afe0*/  LDGSTS.E [R7+0x24000], desc[UR8][R148.64], !P4 ;  /* 0x2400000094077fae */ /* 0x0009e2000e121848 */
[C---:B------:R-:W-:Y:S01]  /*1aff0*/  IMAD.WIDE R246, R229.reuse, 0x4, R246 ;  /* 0x00000004e5f67825 */ /* 0x040fe200078e02f6 */
[----:B----4-:R-:W4:Y:S03]  /*1b000*/  LDC R149, c[0x0][0x230] ;  /* 0x00008c00ff957b82 */ /* 0x010f260000000800 */
[C---:B------:R-:W-:Y:S01]  /*1b010*/  IMAD.WIDE R232, R229.reuse, 0x4, R242 ;  /* 0x00000004e5e87825 */ /* 0x040fe200078e02f2 */
[----:B------:R1:W-:Y:S04]  /*1b020*/  STL.64 [R1+0x11a0], R246 ;  /* 0x0011a0f601007387 */ /* 0x0003e80000100a00 */
[----:B------:R-:W4:Y:S01]  /*1b030*/  LDL.LU.64 R242, [R1+0x360] ;  /* 0x0003600001f27983 */ /* 0x000f220000300a00 */
[----:B------:R-:W4:Y:S03]  /*1b040*/  LDC R148, c[0x0][0x230] ;  /* 0x00008c00ff947b82 */ /* 0x000f260000000800 */
[----:B------:R-:W-:Y:S01]  /*1b050*/  STL.64 [R1+0x1198], R232 ;  /* 0x001198e801007387 */ /* 0x000fe20000100a00 */
[----:B------:R-:W-:-:S03]  /*1b060*/  IMAD.WIDE R230, R229, 0x4, R244 ;  /* 0x00000004e5e67825 */ /* 0x000fc600078e02f4 */
[----:B------:R-:W-:Y:S04]  /*1b070*/  LDGSTS.E [R7+0x20004], desc[UR8][R246.64], !P3 ;  /* 0x20004000f6077fae */ /* 0x000fe8000d921848 */
[----:B------:R-:W4:Y:S04]  /*1b080*/  LDL.LU.64 R244, [R1+0x358] ;  /* 0x0003580001f47983 */ /* 0x000f280000300a00 */
[----:B------:R-:W-:Y:S04]  /*1b090*/  STL.64 [R1+0x1190], R230 ;  /* 0x001190e601007387 */ /* 0x000fe80000100a00 */
[----:B------:R2:W-:Y:S01]  /*1b0a0*/  LDGSTS.E [R7+0x24004], desc[UR8][R232.64], !P3 ;  /* 0x24004000e8077fae */ /* 0x0005e2000d921848 */
[----:B------:R-:W-:-:S03]  /*1b0b0*/  IMAD.WIDE R150, R229, 0x4, R150 ;  /* 0x00000004e5967825 */ /* 0x000fc600078e0296 */
[----:B------:R3:W-:Y:S04]  /*1b0c0*/  LDGSTS.E [R7+0x20008], desc[UR8][R230.64], !P1 ;  /* 0x20008000e6077fae */ /* 0x0007e8000c921848 */
[----:B------:R1:W-:Y:S04]  /*1b0d0*/  STL.64 [R1+0x1188], R150 ;  /* 0x0011889601007387 */ /* 0x0003e80000100a00 */
[----:B-1----:R-:W4:Y:S04]  /*1b0e0*/  LDL.LU.64 R246, [R1+0x350] ;  /* 0x0003500001f67983 */ /* 0x002f280000300a00 */
[----:B------:R-:W-:Y:S04]  /*1b0f0*/  LDGSTS.E [R7+0x24008], desc[UR8][R150.64], !P1 ;  /* 0x2400800096077fae */ /* 0x000fe8000c921848 */
[----:B------:R-:W4:Y:S01]  /*1b100*/  LDL.LU.64 R150, [R1+0x348] ;  /* 0x0003480001967983 */ /* 0x000f220000300a00 */
[----:B------:R-:W-:-:S02]  /*1b110*/  ISETP.GE.U32.AND P4, PT, R146, 0x7ffffeda, PT ;  /* 0x7ffffeda9200780c */ /* 0x000fc40003f86070 */
[----:B------:R-:W-:Y:S01]  /*1b120*/  IADD3 R146, R153, -0xc5, RZ ;  /* 0xffffff3b99927810 */ /* 0x000fe20007ffe0ff */
[----:B------:R-:W-:Y:S01]  /*1b130*/  IMAD.WIDE R234, R229, 0x4, R234 ;  /* 0x00000004e5ea7825 */ /* 0x000fe200078e02ea */
[----:B------:R-:W-:Y:S02]  /*1b140*/  ISETP.GE.U32.AND P0, PT, R147, 0x7ffffedb, PT ;  /* 0x7ffffedb9300780c */ /* 0x000fe40003f06070 */
[----:B------:R-:W-:Y:S01]  /*1b150*/  ISETP.GE.U32.AND P1, PT, R146, 0x7ffffebc, PT ;  /* 0x7ffffebc9200780c */ /* 0x000fe20003f26070 */
[C---:B--2---:R-:W-:Y:S01]  /*1b160*/  IMAD.WIDE R232, R229.reuse, 0x4, R236 ;  /* 0x00000004e5e87825 */ /* 0x044fe200078e02ec */
[----:B------:R-:W-:Y:S01]  /*1b170*/  IADD3 R146, R152, -0xc7, RZ ;  /* 0xffffff3998927810 */ /* 0x000fe20007ffe0ff */
[----:B------:R-:W-:Y:S02]  /*1b180*/  STL.64 [R1+0x1180], R234 ;  /* 0x001180ea01007387 */ /* 0x000fe40000100a00 */
[----:B------:R-:W-:Y:S02]  /*1b190*/  VIADD R147, R252, 0xffffff58 ;  /* 0xffffff58fc937836 */ /* 0x000fe40000000000 */
[----:B------:R1:W-:Y:S04]  /*1b1a0*/  STL.64 [R1+0x1178], R232 ;  /* 0x001178e801007387 */ /* 0x0003e80000100a00 */
[----:B------:R-:W-:Y:S01]  /*1b1b0*/  LDGSTS.E [R7+0x2000c], desc[UR8][R234.64], !P6 ;  /* 0x2000c000ea077fae */ /* 0x000fe2000f121848 */
[----:B---3--:R-:W-:-:S03]  /*1b1c0*/  IMAD.WIDE R230, R229, 0x4, R238 ;  /* 0x00000004e5e67825 */ /* 0x008fc600078e02ee */
[----:B------:R1:W-:Y:S01]  /*1b1d0*/  LDGSTS.E [R7+0x2400c], desc[UR8][R232.64], !P6 ;  /* 0x2400c000e8077fae */ /* 0x0003e2000f121848 */
[----:B------:R-:W-:-:S03]  /*1b1e0*/  IMAD.WIDE R152, R229, 0x4, R240 ;  /* 0x00000004e5987825 */ /* 0x000fc600078e02f0 */
[----:B------:R2:W-:Y:S01]  /*1b1f0*/  STL.64 [R1+0x1170], R230 ;  /* 0x001170e601007387 */ /* 0x0005e20000100a00 */
[----:B------:R-:W-:-:S03]  /*1b200*/  ISETP.GE.U32.AND P3, PT, R147, 0x7ffffed9, PT ;  /* 0x7ffffed99300780c */ /* 0x000fc60003f66070 */
[----:B------:R-:W3:Y:S01]  /*1b210*/  LDL.LU.64 R236, [R1+0x340] ;  /* 0x0003400001ec7983 */ /* 0x000ee20000300a00 */
[----:B------:R-:W-:Y:S02]  /*1b220*/  VIADD R147, R228, 0xffffff3a ;  /* 0xffffff3ae4937836 */ /* 0x000fe40000000000 */
[----:B------:R-:W3:Y:S01]  /*1b230*/  LDC R228, c[0x0][0x230] ;  /* 0x00008c00ffe47b82 */ /* 0x000ee20000000800 */
[----:B------:R2:W-:Y:S04]  /*1b240*/  STL.64 [R1+0x1168], R152 ;  /* 0x0011689801007387 */ /* 0x0005e80000100a00 */
[----:B------:R-:W3:Y:S04]  /*1b250*/  LDL.LU.64 R238, [R1+0x338] ;  /* 0x0003380001ee7983 */ /* 0x000ee80000300a00 */
[----:B------:R-:W3:Y:S04]  /*1b260*/  LDL.LU.64 R240, [R1+0x1a8] ;  /* 0x0001a80001f07983 */ /* 0x000ee80000300a00 */
[----:B------:R2:W-:Y:S01]  /*1b270*/  LDGSTS.E [R7+0x28000], desc[UR8][R230.64], !P5 ;  /* 0x28000000e6077fae */ /* 0x0005e2000e921848 */
[----:B------:R-:W-:Y:S01]  /*1b280*/  ISETP.GE.U32.AND P6, PT, R147, 0x7ffffebb, PT ;  /* 0x7ffffebb9300780c */ /* 0x000fe20003fc6070 */
[----:B----4-:R-:W-:-:S02]  /*1b290*/  VIADD R147, R149, 0xffffff38 ;  /* 0xffffff3895937836 */ /* 0x010fc40000000000 */
[----:B------:R4:W-:Y:S01]  /*1b2a0*/  LDGSTS.E [R7+0x2c000], desc[UR8][R152.64], !P5 ;  /* 0x2c00000098077fae */ /* 0x0009e2000e921848 */
[----:B-1----:R-:W-:-:S03]  /*1b2b0*/  IMAD.WIDE R232, R229, 0x4, R242 ;  /* 0x00000004e5e87825 */ /* 0x002fc600078e02f2 */
[----:B------:R-:W4:Y:S04]  /*1b2c0*/  LDL.LU.64 R242, [R1+0x198] ;  /* 0x0001980001f27983 */ /* 0x000f280000300a00 */
[----:B------:R-:W-:Y:S01]  /*1b2d0*/  LDGSTS.E [R7+0x28004], desc[UR8][R232.64], !P0 ;  /* 0x28004000e8077fae */ /* 0x000fe2000c121848 */
[----:B------:R-:W-:-:S03]  /*1b2e0*/  IMAD.WIDE R234, R229, 0x4, R244 ;  /* 0x00000004e5ea7825 */ /* 0x000fc600078e02f4 */
[----:B------:R-:W4:Y:S04]  /*1b2f0*/  LDL.LU.64 R244, [R1+0x190] ;  /* 0x0001900001f47983 */ /* 0x000f280000300a00 */
[----:B------:R1:W-:Y:S04]  /*1b300*/  STL.64 [R1+0x1160], R232 ;  /* 0x001160e801007387 */ /* 0x0003e80000100a00 */
[----:B------:R1:W-:Y:S04]  /*1b310*/  STL.64 [R1+0x1158], R234 ;  /* 0x001158ea01007387 */ /* 0x0003e80000100a00 */
[----:B------:R-:W-:Y:S01]  /*1b320*/  LDGSTS.E [R7+0x2c004], desc[UR8][R234.64], !P0 ;  /* 0x2c004000ea077fae */ /* 0x000fe2000c121848 */
[----:B--2---:R-:W-:-:S03]  /*1b330*/  IMAD.WIDE R230, R229, 0x4, R246 ;  /* 0x00000004e5e67825 */ /* 0x004fc600078e02f6 */
[----:B------:R-:W2:Y:S04]  /*1b340*/  LDL.LU.64 R246, [R1+0x188] ;  /* 0x0001880001f67983 */ /* 0x000ea80000300a00 */
[----:B------:R-:W2:Y:S04]  /*1b350*/  LDL.LU.64 R152, [R1+0x180] ;  /* 0x0001800001987983 */ /* 0x000ea80000300a00 */
[----:B------:R-:W-:Y:S01]  /*1b360*/  STL.64 [R1+0x1150], R230 ;  /* 0x001150e601007387 */ /* 0x000fe20000100a00 */
[----:B------:R-:W-:-:S03]  /*1b370*/  IMAD.WIDE R150, R229, 0x4, R150 ;  /* 0x00000004e5967825 */ /* 0x000fc600078e0296 */
[----:B-1----:R-:W2:Y:S01]  /*1b380*/  LDL.LU.64 R232, [R1+0x16d0] ;  /* 0x0016d00001e87983 */ /* 0x002ea20000300a00 */
[----:B------:R-:W-:-:S03]  /*1b390*/  ISETP.GE.U32.AND P0, PT, R147, 0x7ffffeb9, PT ;  /* 0x7ffffeb99300780c */ /* 0x000fc60003f06070 */
[----:B------:R-:W2:Y:S01]  /*1b3a0*/  LDL.LU.64 R234, [R1+0x16c8] ;  /* 0x0016c80001ea7983 */ /* 0x000ea20000300a00 */
[----:B------:R-:W-:-:S03]  /*1b3b0*/  VIADD R147, R148, 0xffffff1a ;  /* 0xffffff1a94937836 */ /* 0x000fc60000000000 */
[----:B------:R-:W-:Y:S04]  /*1b3c0*/  LDGSTS.E [R7+0x28008], desc[UR8][R230.64], !P4 ;  /* 0x28008000e6077fae */ /* 0x000fe8000e121848 */
[----:B------:R1:W-:Y:S04]  /*1b3d0*/  STL.64 [R1+0x1148], R150 ;  /* 0x0011489601007387 */ /* 0x0003e80000100a00 */
[----:B------:R2:W-:Y:S04]  /*1b3e0*/  LDGSTS.E [R7+0x2c008], desc[UR8][R150.64], !P4 ;  /* 0x2c00800096077fae */ /* 0x0005e8000e121848 */
[----:B-1----:R-:W2:Y:S04]  /*1b3f0*/  LDL.LU.64 R150, [R1+0x178] ;  /* 0x0001780001967983 */ /* 0x002ea80000300a00 */
[----:B------:R-:W2:Y:S04]  /*1b400*/  LDL.LU.64 R230, [R1+0x170] ;  /* 0x0001700001e67983 */ /* 0x000ea80000300a00 */
[----:B------:R-:W2:Y:S01]  /*1b410*/  LDL.LU.64 R148, [R1+0x1a0] ;  /* 0x0001a00001947983 */ /* 0x000ea20000300a00 */
[----:B---3--:R-:W-:Y:S01]  /*1b420*/  IMAD.WIDE R236, R229, 0x4, R236 ;  /* 0x00000004e5ec7825 */ /* 0x008fe200078e02ec */
[----:B------:R-:W-:-:S03]  /*1b430*/  ISETP.GE.U32.AND P5, PT, R146, 0x7ffffeba, PT ;  /* 0x7ffffeba9200780c */ /* 0x000fc60003fa6070 */
[C---:B------:R-:W-:Y:S01]  /*1b440*/  IMAD.WIDE R238, R229.reuse, 0x4, R238 ;  /* 0x00000004e5ee7825 */ /* 0x040fe200078e02ee */
[----:B------:R1:W-:Y:S03]  /*1b450*/  STL.64 [R1+0x1140], R236 ;  /* 0x001140ec01007387 */ /* 0x0003e60000100a00 */
[C---:B------:R-:W-:Y:S01]  /*1b460*/  IMAD.WIDE R240, R229.reuse, 0x4, R240 ;  /* 0x00000004e5f07825 */ /* 0x040fe200078e02f0 */
[----:B------:R3:W-:Y:S04]  /*1b470*/  STL.64 [R1+0x1138], R238 ;  /* 0x001138ee01007387 */ /* 0x0007e80000100a00 */
[----:B------:R-:W-:Y:S04]  /*1b480*/  LDGSTS.E [R7+0x2800c], desc[UR8][R236.64], !P3 ;  /* 0x2800c000ec077fae */ /* 0x000fe8000d921848 */
[----:B------:R-:W-:Y:S04]  /*1b490*/  LDGSTS.E [R7+0x2c00c], desc[UR8][R238.64], !P3 ;  /* 0x2c00c000ee077fae */ /* 0x000fe8000d921848 */
[----:B------:R-:W-:Y:S04]  /*1b4a0*/  LDGSTS.E [R7+0x30000], desc[UR8][R240.64], !P1 ;  /* 0x30000000f0077fae */ /* 0x000fe8000c921848 */
[----:B-1----:R-:W2:Y:S04]  /*1b4b0*/  LDL.LU.64 R236, [R1+0x16c0] ;  /* 0x0016c00001ec7983 */ /* 0x002ea80000300a00 */
[----:B---3--:R-:W3:Y:S04]  /*1b4c0*/  LDL.LU.64 R238, [R1+0x16b8] ;  /* 0x0016b80001ee7983 */ /* 0x008ee80000300a00 */
[----:B------:R1:W-:Y:S01]  /*1b4d0*/  STL.64 [R1+0x1130], R240 ;  /* 0x001130f001007387 */ /* 0x0003e20000100a00 */
[----:B----4-:R-:W-:-:S04]  /*1b4e0*/  IMAD.WIDE R242, R229, 0x4, R242 ;  /* 0x00000004e5f27825 */ /* 0x010fc800078e02f2 */
[----:B------:R-:W-:-:S04]  /*1b4f0*/  IMAD.WIDE R244, R229, 0x4, R244 ;  /* 0x00000004e5f47825 */ /* 0x000fc800078e02f4 */
[----:B--2---:R-:W-:-:S04]  /*1b500*/  IMAD.WIDE R246, R229, 0x4, R246 ;  /* 0x00000004e5f67825 */ /* 0x004fc800078e02f6 */
[----:B------:R-:W-:-:S04]  /*1b510*/  IMAD.WIDE R152, R229, 0x4, R152 ;  /* 0x00000004e5987825 */ /* 0x000fc800078e0298 */
[----:B------:R-:W-:-:S05]  /*1b520*/  IMAD.WIDE R148, R229, 0x4, R148 ;  /* 0x00000004e5947825 */ /* 0x000fca00078e0294 */
[----:B------:R2:W-:Y:S04]  /*1b530*/  STL.64 [R1+0x1128], R148 ;  /* 0x0011289401007387 */ /* 0x0005e80000100a00 */
[----:B-1----:R-:W4:Y:S04]  /*1b540*/  LDL.LU.64 R240, [R1+0x16b0] ;  /* 0x0016b00001f07983 */ /* 0x002f280000300a00 */
[----:B------:R2:W-:Y:S04]  /*1b550*/  LDGSTS.E [R7+0x34000], desc[UR8][R148.64], !P1 ;  /* 0x3400000094077fae */ /* 0x0005e8000c921848 */
[----:B------:R1:W-:Y:S04]  /*1b560*/  STL.64 [R1+0x1120], R242 ;  /* 0x001120f201007387 */ /* 0x0003e80000100a00 */
[----:B------:R1:W-:Y:S04]  /*1b570*/  STL.64 [R1+0x1118], R244 ;  /* 0x001118f401007387 */ /* 0x0003e80000100a00 */
[----:B------:R-:W-:Y:S01]  /*1b580*/  LDGSTS.E [R7+0x30004], desc[UR8][R242.64], !P6 ;  /* 0x30004000f2077fae */ /* 0x000fe2000f121848 */
[----:B------:R-:W-:Y:S01]  /*1b590*/  IADD3 R146, R248, -0xe5, RZ ;  /* 0xffffff1bf8927810 */ /* 0x000fe20007ffe0ff */
[C---:B------:R-:W-:Y:S01]  /*1b5a0*/  IMAD.WIDE R150, R229.reuse, 0x4, R150 ;  /* 0x00000004e5967825 */ /* 0x040fe200078e0296 */
[----:B------:R-:W3:Y:S01]  /*1b5b0*/  LDC R248, c[0x0][0x230] ;  /* 0x00008c00fff87b82 */ /* 0x000ee20000000800 */
[----:B------:R-:W-:Y:S04]  /*1b5c0*/  LDGSTS.E [R7+0x34004], desc[UR8][R244.64], !P6 ;  /* 0x34004000f4077fae */ /* 0x000fe8000f121848 */
[----:B------:R-:W-:Y:S01]  /*1b5d0*/  LDGSTS.E [R7+0x30008], desc[UR8][R246.64], !P5 ;  /* 0x30008000f6077fae */ /* 0x000fe2000e921848 */
[----:B------:R-:W-:-:S02]  /*1b5e0*/  IMAD.WIDE R230, R229, 0x4, R230 ;  /* 0x00000004e5e67825 */ /* 0x000fc400078e02e6 */
[----:B--2---:R-:W2:Y:S01]  /*1b5f0*/  LDC R149, c[0x0][0x230] ;  /* 0x00008c00ff957b82 */ /* 0x004ea20000000800 */
[----:B-1----:R-:W2:Y:S04]  /*1b600*/  LDL.LU.64 R242, [R1+0x16a8] ;  /* 0x0016a80001f27983 */ /* 0x002ea80000300a00 */
[----:B------:R-:W3:Y:S01]  /*1b610*/  LDL.LU.64 R244, [R1+0x16a0] ;  /* 0x0016a00001f47983 */ /* 0x000ee20000300a00 */
[----:B------:R-:W-:Y:S02]  /*1b620*/  ISETP.GE.U32.AND P3, PT, R147, 0x7ffffe9b, PT ;  /* 0x7ffffe9b9300780c */ /* 0x000fe40003f66070 */
[----:B------:R-:W1:Y:S01]  /*1b630*/  LDC R148, c[0x0][0x230] ;  /* 0x00008c00ff947b82 */ /* 0x000e620000000800 */
[----:B------:R1:W-:Y:S04]  /*1b640*/  STL.64 [R1+0x1110], R246 ;  /* 0x001110f601007387 */ /* 0x0003e80000100a00 */
[----:B------:R4:W-:Y:S01]  /*1b650*/  STL.64 [R1+0x1108], R152 ;  /* 0x0011089801007387 */ /* 0x0009e20000100a00 */
[----:B------:R-:W-:-:S03]  /*1b660*/  ISETP.GE.U32.AND P4, PT, R146, 0x7ffffe9c, PT ;  /* 0x7ffffe9c9200780c */ /* 0x000fc60003f86070 */
[----:B------:R4:W-:Y:S04]  /*1b670*/  LDGSTS.E [R7+0x34008], desc[UR8][R152.64], !P5 ;  /* 0x3400800098077fae */ /* 0x0009e8000e921848 */
[----:B-1----:R-:W4:Y:S04]  /*1b680*/  LDL.LU.64 R246, [R1+0x1698] ;  /* 0x0016980001f67983 */ /* 0x002f280000300a00 */
[----:B------:R3:W-:Y:S04]  /*1b690*/  STL.64 [R1+0x1100], R150 ;  /* 0x0011009601007387 */ /* 0x0007e80000100a00 */
[----:B------:R1:W-:Y:S01]  /*1b6a0*/  STL.64 [R1+0x10f8], R230 ;  /* 0x0010f8e601007387 */ /* 0x0003e20000100a00 */
[----:B------:R-:W-:Y:S01]  /*1b6b0*/  IADD3 R146, R249, -0xe7, RZ ;  /* 0xffffff19f9927810 */ /* 0x000fe20007ffe0ff */
[----:B------:R-:W-:Y:S01]  /*1b6c0*/  VIADD R147, R228, 0xffffff18 ;  /* 0xffffff18e4937836 */ /* 0x000fe20000000000 */
[----:B------:R-:W2:Y:S01]  /*1b6d0*/  LDC R249, c[0x0][0x230] ;  /* 0x00008c00fff97b82 */ /* 0x000ea20000000800 */
[----:B----4-:R-:W-:Y:S01]  /*1b6e0*/  IMAD.WIDE R152, R229, 0x4, R246 ;  /* 0x00000004e5987825 */ /* 0x010fe200078e02f6 */
[----:B------:R-:W-:-:S06]  /*1b6f0*/  MOV R247, R151 ;  /* 0x0000009700f77202 */ /* 0x000fcc0000000f00 */
[----:B------:R-:W4:Y:S01]  /*1b700*/  LDC R228, c[0x0][0x230] ;  /* 0x00008c00ffe47b82 */ /* 0x000f220000000800 */
[----:B------:R-:W-:Y:S02]  /*1b710*/  IMAD.MOV.U32 R246, RZ, RZ, R150 ;  /* 0x000000fffff67224 */ /* 0x000fe400078e0096 */
[----:B---3--:R-:W-:Y:S01]  /*1b720*/  IMAD.WIDE R150, R229, 0x4, R244 ;  /* 0x00000004e5967825 */ /* 0x008fe200078e02f4 */
[----:B------:R3:W-:Y:S01]  /*1b730*/  STL.64 [R1+0x10f0], R152 ;  /* 0x0010f09801007387 */ /* 0x0007e20000100a00 */
[----:B------:R-:W-:-:S03]  /*1b740*/  ISETP.GE.U32.AND P1, PT, R146, 0x7ffffe9a, PT ;  /* 0x7ffffe9a9200780c */ /* 0x000fc60003f26070 */
[----:B------:R-:W-:Y:S01]  /*1b750*/  LDGSTS.E [R7+0x3000c], desc[UR8][R246.64], !P0 ;  /* 0x3000c000f6077fae */ /* 0x000fe2000c121848 */
[----:B------:R-:W-:Y:S01]  /*1b760*/  IMAD.WIDE R240, R229, 0x4, R240 ;  /* 0x00000004e5f07825 */ /* 0x000fe200078e02f0 */
[----:B------:R-:W-:Y:S01]  /*1b770*/  ISETP.GE.U32.AND P6, PT, R147, 0x7ffffe99, PT ;  /* 0x7ffffe999300780c */ /* 0x000fe20003fc6070 */
[----:B------:R-:W4:Y:S01]  /*1b780*/  LDC R244, c[0x0][0x230] ;  /* 0x00008c00fff47b82 */ /* 0x000f220000000800 */
[----:B------:R-:W-:Y:S04]  /*1b790*/  LDGSTS.E [R7+0x3400c], desc[UR8][R230.64], !P0 ;  /* 0x3400c000e6077fae */ /* 0x000fe8000c121848 */
[----:B------:R-:W-:Y:S01]  /*1b7a0*/  LDGSTS.E [R7+0x38000], desc[UR8][R152.64], !P4 ;  /* 0x3800000098077fae */ /* 0x000fe2000e121848 */
[C---:B------:R-:W-:Y:S02]  /*1b7b0*/  IMAD.WIDE R238, R229.reuse, 0x4, R238 ;  /* 0x00000004e5ee7825 */ /* 0x040fe400078e02ee */
[----:B------:R-:W4:Y:S01]  /*1b7c0*/  LDC R245, c[0x0][0x230] ;  /* 0x00008c00fff57b82 */ /* 0x000f220000000800 */
[----:B------:R2:W-:Y:S04]  /*1b7d0*/  LDGSTS.E [R7+0x3c000], desc[UR8][R150.64], !P4 ;  /* 0x3c00000096077fae */ /* 0x0005e8000e121848 */
[----:B-1----:R-:W4:Y:S04]  /*1b7e0*/  LDL.LU.64 R230, [R1+0x5d8] ;  /* 0x0005d80001e67983 */ /* 0x002f280000300a00 */
[----:B------:R2:W-:Y:S04]  /*1b7f0*/  STL.64 [R1+0x10e8], R150 ;  /* 0x0010e89601007387 */ /* 0x0005e80000100a00 */
[----:B------:R-:W4:Y:S04]  /*1b800*/  LDL.LU.64 R246, [R1+0x5d0] ;  /* 0x0005d00001f67983 */ /* 0x000f280000300a00 */
[----:B---3--:R-:W3:Y:S01]  /*1b810*/  LDL.LU.64 R152, [R1+0x5c0] ;  /* 0x0005c00001987983 */ /* 0x008ee20000300a00 */
[----:B--2---:R-:W-:-:S03]  /*1b820*/  IMAD.WIDE R150, R229, 0x4, R242 ;  /* 0x00000004e5967825 */ /* 0x004fc600078e02f2 */
[----:B------:R-:W2:Y:S01]  /*1b830*/  LDL.LU.64 R242, [R1+0x5e0] ;  /* 0x0005e00001f27983 */ /* 0x000ea20000300a00 */
[----:B------:R-:W-:-:S03]  /*1b840*/  IMAD.WIDE R236, R229, 0x4, R236 ;  /* 0x00000004e5ec7825 */ /* 0x000fc600078e02ec */
[----:B------:R1:W-:Y:S01]  /*1b850*/  STL.64 [R1+0x10e0], R150 ;  /* 0x0010e09601007387 */ /* 0x0003e20000100a00 */
[----:B------:R-:W-:-:S03]  /*1b860*/  VIADD R147, R248, 0xffffff76 ;  /* 0xffffff76f8937836 */ /* 0x000fc60000000000 */
[----:B------:R-:W-:Y:S04]  /*1b870*/  STL.64 [R1+0x10d8], R240 ;  /* 0x0010d8f001007387 */ /* 0x000fe80000100a00 */
[----:B------:R-:W-:Y:S04]  /*1b880*/  LDGSTS.E [R7+0x38004], desc[UR8][R150.64], !P3 ;  /* 0x3800400096077fae */ /* 0x000fe8000d921848 */
[----:B------:R-:W-:Y:S01]  /*1b890*/  LDGSTS.E [R7+0x3c004], desc[UR8][R240.64], !P3 ;  /* 0x3c004000f0077fae */ /* 0x000fe2000d921848 */
[----:B------:R-:W-:-:S03]  /*1b8a0*/  ISETP.GE.U32.AND P0, PT, R147, 0x7ffffef7, PT ;  /* 0x7ffffef79300780c */ /* 0x000fc60003f06070 */
[----:B------:R1:W-:Y:S04]  /*1b8b0*/  LDGSTS.E [R7+0x38008], desc[UR8][R238.64], !P1 ;  /* 0x38008000ee077fae */ /* 0x0003e8000c921848 */
[----:B-1----:R-:W3:Y:S04]  /*1b8c0*/  LDL.LU.64 R150, [R1+0x5b0] ;  /* 0x0005b00001967983 */ /* 0x002ee80000300a00 */
[----:B------:R1:W-:Y:S01]  /*1b8d0*/  STL.64 [R1+0x10d0], R238 ;  /* 0x0010d0ee01007387 */ /* 0x0003e20000100a00 */
[----:B------:R-:W-:-:S03]  /*1b8e0*/  VIADD R147, R149, 0xffffff74 ;  /* 0xffffff7495937836 */ /* 0x000fc60000000000 */
[----:B------:R1:W-:Y:S01]  /*1b8f0*/  STL.64 [R1+0x10c8], R236 ;  /* 0x0010c8ec01007387 */ /* 0x0003e20000100a00 */
[----:B------:R-:W-:Y:S01]  /*1b900*/  IMAD.WIDE R232, R229, 0x4, R232 ;  /* 0x00000004e5e87825 */ /* 0x000fe200078e02e8 */
[----:B------:R-:W-:Y:S02]  /*1b910*/  IADD3 R146, R251, -0x89, RZ ;  /* 0xffffff77fb927810 */ /* 0x000fe40007ffe0ff */
[----:B------:R1:W-:Y:S02]  /*1b920*/  LDGSTS.E [R7+0x3c008], desc[UR8][R236.64], !P1 ;  /* 0x3c008000ec077fae */ /* 0x0003e4000c921848 */
[----:B-1----:R-:W-:Y:S01]  /*1b930*/  IMAD.WIDE R238, R229, 0x4, R234 ;  /* 0x00000004e5ee7825 */ /* 0x002fe200078e02ea */
[----:B------:R-:W-:Y:S01]  /*1b940*/  ISETP.GE.U32.AND P3, PT, R147, 0x7ffffef5, PT ;  /* 0x7ffffef59300780c */ /* 0x000fe20003f66070 */
[----:B------:R-:W3:Y:S01]  /*1b950*/  LDL.LU.64 R234, [R1+0x5a8] ;  /* 0x0005a80001ea7983 */ /* 0x000ee20000300a00 */
[----:B------:R-:W1:Y:S01]  /*1b960*/  LDC R251, c[0x0][0x230] ;  /* 0x00008c00fffb7b82 */ /* 0x000e620000000800 */
[----:B------:R-:W-:Y:S01]  /*1b970*/  VIADD R147, R148, 0xffffff56 ;  /* 0xffffff5694937836 */ /* 0x000fe20000000000 */
[----:B------:R-:W-:Y:S01]  /*1b980*/  ISETP.GE.U32.AND P5, PT, R146, 0x7ffffef8, PT ;  /* 0x7ffffef89200780c */ /* 0x000fe20003fa6070 */
[----:B------:R-:W-:Y:S01]  /*1b990*/  STL.64 [R1+0x10c0], R238 ;  /* 0x0010c0ee01007387 */ /* 0x000fe20000100a00 */
[----:B------:R-:W-:-:S03]  /*1b9a0*/  IADD3 R146, R250, -0x8b, RZ ;  /* 0xffffff75fa927810 */ /* 0x000fc60007ffe0ff */
[----:B------:R2:W-:Y:S01]  /*1b9b0*/  STL.64 [R1+0x10b8], R232 ;  /* 0x0010b8e801007387 */ /* 0x0005e20000100a00 */
[----:B------:R-:W3:Y:S03]  /*1b9c0*/  LDC R236, c[0x0][0x230] ;  /* 0x00008c00ffec7b82 */ /* 0x000ee60000000800 */
[----:B------:R-:W3:Y:S01]  /*1b9d0*/  LDL.LU.64 R240, [R1+0x5a0] ;  /* 0x0005a00001f07983 */ /* 0x000ee20000300a00 */
[----:B------:R-:W-:-:S03]  /*1b9e0*/  ISETP.GE.U32.AND P4, PT, R146, 0x7ffffef6, PT ;  /* 0x7ffffef69200780c */ /* 0x000fc60003f86070 */
[----:B------:R-:W-:Y:S01]  /*1b9f0*/  LDGSTS.E [R7+0x3800c], desc[UR8][R238.64], !P6 ;  /* 0x3800c000ee077fae */ /* 0x000fe2000f121848 */
[----:B------:R-:W-:-:S03]  /*1ba00*/  IADD3 R146, R249, -0xa9, RZ ;  /* 0xffffff57f9927810 */ /* 0x000fc60007ffe0ff */
[----:B------:R2:W-:Y:S01]  /*1ba10*/  LDGSTS.E [R7+0x3c00c], desc[UR8][R232.64], !P6 ;  /* 0x3c00c000e8077fae */ /* 0x0005e2000f121848 */
[----:B----4-:R-:W-:-:S04]  /*1ba20*/  IMAD.WIDE R148, R229, 0x4, R230 ;  /* 0x00000004e5947825 */ /* 0x010fc800078e02e6 */
[C---:B--2---:R-:W-:Y:S01]  /*1ba30*/  IMAD.WIDE R242, R229.reuse, 0x4, R242 ;  /* 0x00000004e5f27825 */ /* 0x044fe200078e02f2 */
[----:B------:R-:W2:Y:S01]  /*1ba40*/  LDL.LU.64 R230, [R1+0x590] ;  /* 0x0005900001e67983 */ /* 0x000ea20000300a00 */
[----:B------:R-:W-:Y:S01]  /*1ba50*/  ISETP.GE.U32.AND P1, PT, R146, 0x7ffffed8, PT ;  /* 0x7ffffed89200780c */ /* 0x000fe20003f26070 */
[----:B------:R-:W4:Y:S02]  /*1ba60*/  LDC R232, c[0x0][0x230] ;  /* 0x00008c00ffe87b82 */ /* 0x000f240000000800 */
[----:B------:R3:W-:Y:S04]  /*1ba70*/  STL.64 [R1+0x10b0], R242 ;  /* 0x0010b0f201007387 */ /* 0x0007e80000100a00 */
[----:B------:R4:W-:Y:S01]  /*1ba80*/  STL.64 [R1+0x10a8], R148 ;  /* 0x0010a89401007387 */ /* 0x0009e20000100a00 */
[----:B------:R-:W-:Y:S01]  /*1ba90*/  IMAD.WIDE R154, R229, 0x4, R154 ;  /* 0x00000004e59a7825 */ /* 0x000fe200078e029a */
[----:B------:R-:W2:Y:S02]  /*1baa0*/  LDC R233, c[0x0][0x230] ;  /* 0x00008c00ffe97b82 */ /* 0x000ea40000000800 */
[----:B------:R-:W2:Y:S04]  /*1bab0*/  LDL.LU.64 R238, [R1+0x330] ;  /* 0x0003300001ee7983 */ /* 0x000ea80000300a00 */
[----:B------:R-:W2:Y:S01]  /*1bac0*/  LDL.LU.64 R248, [R1+0x328] ;  /* 0x0003280001f87983 */ /* 0x000ea20000300a00 */
[----:B-1----:R-:W-:Y:S01]  /*1bad0*/  IADD3 R146, R251, -0xab, RZ ;  /* 0xffffff55fb927810 */ /* 0x002fe20007ffe0ff */
[----:B------:R-:W-:-:S02]  /*1bae0*/  IMAD.WIDE R250, R229, 0x4, R246 ;  /* 0x00000004e5fa7825 */ /* 0x000fc400078e02f6 */
[----:B------:R1:W-:Y:S02]  /*1baf0*/  LDGSTS.E [R8+0x20000], desc[UR8][R242.64], !P5 ;  /* 0x20000000f2087fae */ /* 0x0003e4000e921848 */
[C---:B---3--:R-:W-:Y:S02]  /*1bb00*/  IMAD.WIDE R246, R229.reuse, 0x4, R152 ;  /* 0x00000004e5f67825 */ /* 0x048fe400078e0298 */
[----:B------:R-:W-:Y:S04]  /*1bb10*/  STL.64 [R1+0x10a0], R250 ;  /* 0x0010a0fa01007387 */ /* 0x000fe80000100a00 */
[----:B------:R-:W3:Y:S01]  /*1bb20*/  LDL.LU.64 R152, [R1+0x320] ;  /* 0x0003200001987983 */ /* 0x000ee20000300a00 */
[----:B-1----:R-:W-:-:S03]  /*1bb30*/  IMAD.WIDE R242, R229, 0x4, R150 ;  /* 0x00000004e5f27825 */ /* 0x002fc600078e0296 */
[----:B------:R1:W-:Y:S04]  /*1bb40*/  STL.64 [R1+0x1098], R246 ;  /* 0x001098f601007387 */ /* 0x0003e80000100a00 */
[----:B------:R4:W-:Y:S01]  /*1bb50*/  LDGSTS.E [R8+0x24000], desc[UR8][R148.64], !P5 ;  /* 0x2400000094087fae */ /* 0x0009e2000e921848 */
[----:B------:R-:W-:-:S03]  /*1bb60*/  IMAD.WIDE R234, R229, 0x4, R234 ;  /* 0x00000004e5ea7825 */ /* 0x000fc600078e02ea */
[----:B------:R-:W3:Y:S04]  /*1bb70*/  LDL.LU.64 R150, [R1+0x318] ;  /* 0x0003180001967983 */ /* 0x000ee80000300a00 */
[----:B------:R1:W-:Y:S01]  /*1bb80*/  STL.64 [R1+0x1090], R242 ;  /* 0x001090f201007387 */ /* 0x0003e20000100a00 */
[----:B------:R-:W-:-:S03]  /*1bb90*/  IMAD.WIDE R240, R229, 0x4, R240 ;  /* 0x00000004e5f07825 */ /* 0x000fc600078e02f0 */
[----:B------:R-:W-:Y:S01]  /*1bba0*/  LDGSTS.E [R8+0x20004], desc[UR8][R250.64], !P0 ;  /* 0x20004000fa087fae */ /* 0x000fe2000c121848 */
[----:B------:R-:W-:Y:S01]  /*1bbb0*/  ISETP.GE.U32.AND P6, PT, R147, 0x7ffffed7, PT ;  /* 0x7ffffed79300780c */ /* 0x000fe20003fc6070 */
[----:B----4-:R-:W4:Y:S02]  /*1bbc0*/  LDC R149, c[0x0][0x230] ;  /* 0x00008c00ff957b82 */ /* 0x010f240000000800 */
[----:B------:R-:W-:Y:S04]  /*1bbd0*/  LDGSTS.E [R8+0x24004], desc[UR8][R246.64], !P0 ;  /* 0x24004000f6087fae */ /* 0x000fe8000c121848 */
[----:B------:R2:W-:Y:S02]  /*1bbe0*/  STL.64 [R1+0x1088], R234 ;  /* 0x001088ea01007387 */ /* 0x0005e40000100a00 */
[----:B------:R-:W4:Y:S02]  /*1bbf0*/  LDC R148, c[0x0][0x230] ;  /* 0x00008c00ff947b82 */ /* 0x000f240000000800 */
[----:B------:R-:W-:Y:S04]  /*1bc00*/  LDGSTS.E [R8+0x20008], desc[UR8][R242.64], !P4 ;  /* 0x20008000f2087fae */ /* 0x000fe8000e121848 */
[----:B-1----:R-:W4:Y:S04]  /*1bc10*/  LDL.LU.64 R246, [R1+0x310] ;  /* 0x0003100001f67983 */ /* 0x002f280000300a00 */
[----:B------:R1:W-:Y:S04]  /*1bc20*/  LDGSTS.E [R8+0x24008], desc[UR8][R234.64], !P4 ;  /* 0x24008000ea087fae */ /* 0x0003e8000e121848 */
[----:B------:R-:W4:Y:S01]  /*1bc30*/  LDL.LU.64 R242, [R1+0x308] ;  /* 0x0003080001f27983 */ /* 0x000f220000300a00 */
[----:B------:R-:W-:-:S03]  /*1bc40*/  ISETP.GE.U32.AND P5, PT, R146, 0x7ffffed6, PT ;  /* 0x7ffffed69200780c */ /* 0x000fc60003fa6070 */
[----:B------:R-:W-:Y:S01]  /*1bc50*/  STL.64 [R1+0x1080], R240 ;  /* 0x001080f001007387 */ /* 0x000fe20000100a00 */
[----:B------:R-:W-:-:S03]  /*1bc60*/  VIADD R147, R244, 0xffffff54 ;  /* 0xffffff54f4937836 */ /* 0x000fc60000000000 */
[----:B------:R-:W-:Y:S01]  /*1bc70*/  LDGSTS.E [R8+0x2000c], desc[UR8][R240.64], !P3 ;  /* 0x2000c000f0087fae */ /* 0x000fe2000d921848 */
[----:B------:R-:W-:Y:S01]  /*1bc80*/  IADD3 R146, R245, -0xc9, RZ ;  /* 0xffffff37f5927810 */ /* 0x000fe20007ffe0ff */
[----:B--2---:R-:W-:-:S05]  /*1bc90*/  IMAD.WIDE R230, R229, 0x4, R230 ;  /* 0x00000004e5e67825 */ /* 0x004fca00078e02e6 */
[----:B------:R2:W-:Y:S04]  /*1bca0*/  STL.64 [R1+0x1078], R230 ;  /* 0x001078e601007387 */ /* 0x0005e80000100a00 */
[----:B------:R-:W-:Y:S01]  /*1bcb0*/  LDGSTS.E [R8+0x2400c], desc[UR8][R230.64], !P3 ;  /* 0x2400c000e6087fae */ /* 0x000fe2000d921848 */
[----:B------:R-:W-:-:S04]  /*1bcc0*/  IMAD.WIDE R238, R229, 0x4, R238 ;  /* 0x00000004e5ee7825 */ /* 0x000fc800078e02ee */
[C---:B-1----:R-:W-:Y:S01]  /*1bcd0*/  IMAD.WIDE R234, R229.reuse, 0x4, R248 ;  /* 0x00000004e5ea7825 */ /* 0x042fe200078e02f8 */
[----:B------:R1:W-:Y:S04]  /*1bce0*/  STL.64 [R1+0x1070], R238 ;  /* 0x001070ee01007387 */ /* 0x0003e80000100a00 */
[----:B--2---:R-:W2:Y:S04]  /*1bcf0*/  LDL.LU.64 R230, [R1+0x300] ;  /* 0x0003000001e67983 */ /* 0x004ea80000300a00 */
[----:B------:R1:W-:Y:S04]  /*1bd00*/  STL.64 [R1+0x1068], R234 ;  /* 0x001068ea01007387 */ /* 0x0003e80000100a00 */
[----:B------:R-:W2:Y:S01]  /*1bd10*/  LDL.LU.64 R244, [R1+0x2f8] ;  /* 0x0002f80001f47983 */ /* 0x000ea20000300a00 */
[----:B------:R-:W-:Y:S01]  /*1bd20*/  ISETP.GE.U32.AND P4, PT, R146, 0x7ffffeb8, PT ;  /* 0x7ffffeb89200780c */ /* 0x000fe20003f86070 */
[----:B---3--:R-:W-:Y:S01]  /*1bd30*/  IMAD.WIDE R152, R229, 0x4, R152 ;  /* 0x00000004e5987825 */ /* 0x008fe200078e0298 */
[----:B------:R-:W-:Y:S01]  /*1bd40*/  ISETP.GE.U32.AND P0, PT, R147, 0x7ffffed5, PT ;  /* 0x7ffffed59300780c */ /* 0x000fe20003f06070 */
[----:B------:R-:W-:Y:S01]  /*1bd50*/  LDGSTS.E [R8+0x28000], desc[UR8][R238.64], !P1 ;  /* 0x28000000ee087fae */ /* 0x000fe2000c921848 */
[----:B------:R-:W-:Y:S01]  /*1bd60*/  IADD3 R146, R236, -0xcb, RZ ;  /* 0xffffff35ec927810 */ /* 0x000fe20007ffe0ff */
[----:B------:R-:W-:-:S02]  /*1bd70*/  VIADD R147, R228, 0xffffff36 ;  /* 0xffffff36e4937836 */ /* 0x000fc40000000000 */
[----:B------:R-:W3:Y:S01]  /*1bd80*/  LDL.LU.64 R236, [R1+0x168] ;  /* 0x0001680001ec7983 */ /* 0x000ee20000300a00 */
[C---:B------:R-:W-:Y:S01]  /*1bd90*/  IMAD.WIDE R156, R229.reuse, 0x4, R156 ;  /* 0x00000004e59c7825 */ /* 0x040fe200078e029c */
[----:B------:R-:W3:Y:S02]  /*1bda0*/  LDC R228, c[0x0][0x230] ;  /* 0x00008c00ffe47b82 */ /* 0x000ee40000000800 */
[----:B------:R-:W3:Y:S01]  /*1bdb0*/  LDL.LU.64 R250, [R1+0x158] ;  /* 0x0001580001fa7983 */ /* 0x000ee20000300a00 */
[----:B------:R-:W-:-:S03]  /*1bdc0*/  IMAD.WIDE R150, R229, 0x4, R150 ;  /* 0x00000004e5967825 */ /* 0x000fc600078e0296 */
[----:B------:R-:W3:Y:S01]  /*1bdd0*/  LDL.LU.64 R240, [R1+0x150] ;  /* 0x0001500001f07983 */ /* 0x000ee20000300a00 */
[----:B------:R-:W-:-:S03]  /*1bde0*/  ISETP.GE.U32.AND P3, PT, R147, 0x7ffffeb7, PT ;  /* 0x7ffffeb79300780c */ /* 0x000fc60003f66070 */
[----:B------:R1:W-:Y:S01]  /*1bdf0*/  STL.64 [R1+0x1060], R152 ;  /* 0x0010609801007387 */ /* 0x0003e20000100a00 */
[----:B----4-:R-:W-:-:S03]  /*1be00*/  VIADD R147, R149, 0xffffff34 ;  /* 0xffffff3495937836 */ /* 0x010fc60000000000 */
[----:B------:R4:W-:Y:S04]  /*1be10*/  STL.64 [R1+0x1058], R150 ;  /* 0x0010589601007387 */ /* 0x0009e80000100a00 */
[----:B-1----:R-:W3:Y:S04]  /*1be20*/  LDL.LU.64 R238, [R1+0x148] ;  /* 0x0001480001ee7983 */ /* 0x002ee80000300a00 */
[----:B------:R1:W-:Y:S04]  /*1be30*/  LDGSTS.E [R8+0x2c000], desc[UR8][R234.64], !P1 ;  /* 0x2c000000ea087fae */ /* 0x0003e8000c921848 */
[----:B------:R-:W3:Y:S04]  /*1be40*/  LDL.LU.64 R248, [R1+0x140] ;  /* 0x0001400001f87983 */ /* 0x000ee80000300a00 */
[----:B------:R-:W-:Y:S01]  /*1be50*/  LDGSTS.E [R8+0x28004], desc[UR8][R152.64], !P6 ;  /* 0x2800400098087fae */ /* 0x000fe2000f121848 */
[----:B------:R-:W-:-:S03]  /*1be60*/  IMAD.WIDE R246, R229, 0x4, R246 ;  /* 0x00000004e5f67825 */ /* 0x000fc600078e02f6 */
[----:B------:R-:W-:Y:S01]  /*1be70*/  LDGSTS.E [R8+0x2c004], desc[UR8][R150.64], !P6 ;  /* 0x2c00400096087fae */ /* 0x000fe2000f121848 */
[C---:B------:R-:W-:Y:S01]  /*1be80*/  IMAD.WIDE R158, R229.reuse, 0x4, R158 ;  /* 0x00000004e59e7825 */ /* 0x040fe200078e029e */
[----:B-1----:R-:W1:Y:S03]  /*1be90*/  LDC R235, c[0x0][0x230] ;  /* 0x00008c00ffeb7b82 */ /* 0x002e660000000800 */
[----:B------:R-:W-:Y:S01]  /*1bea0*/  IMAD.WIDE R242, R229, 0x4, R242 ;  /* 0x00000004e5f27825 */ /* 0x000fe200078e02f2 */
[----:B------:R-:W-:Y:S01]  /*1beb0*/  STL.64 [R1+0x1050], R246 ;  /* 0x001050f601007387 */ /* 0x000fe20000100a00 */
[----:B------:R-:W-:-:S03]  /*1bec0*/  ISETP.GE.U32.AND P6, PT, R147, 0x7ffffeb5, PT ;  /* 0x7ffffeb59300780c */ /* 0x000fc60003fc6070 */
[----:B------:R-:W3:Y:S01]  /*1bed0*/  LDL.LU.64 R152, [R1+0x1690] ;  /* 0x0016900001987983 */ /* 0x000ee20000300a00 */
[----:B------:R-:W-:Y:S01]  /*1bee0*/  VIADD R147, R148, 0xffffff16 ;  /* 0xffffff1694937836 */ /* 0x000fe20000000000 */
[----:B------:R-:W1:Y:S02]  /*1bef0*/  LDC R234, c[0x0][0x230] ;  /* 0x00008c00ffea7b82 */ /* 0x000e640000000800 */
[----:B----4-:R-:W4:Y:S04]  /*1bf00*/  LDL.LU.64 R150, [R1+0x1688] ;  /* 0x0016880001967983 */ /* 0x010f280000300a00 */
[----:B------:R-:W-:Y:S04]  /*1bf10*/  LDGSTS.E [R8+0x28008], desc[UR8][R246.64], !P5 ;  /* 0x28008000f6087fae */ /* 0x000fe8000e921848 */
[----:B------:R1:W-:Y:S04]  /*1bf20*/  STL.64 [R1+0x1048], R242 ;  /* 0x001048f201007387 */ /* 0x0003e80000100a00 */
[----:B------:R-:W-:Y:S04]  /*1bf30*/  LDGSTS.E [R8+0x2c008], desc[UR8][R242.64], !P5 ;  /* 0x2c008000f2087fae */ /* 0x000fe8000e921848 */
[----:B-1----:R-:W4:Y:S04]  /*1bf40*/  LDL.LU.64 R242, [R1+0x138] ;  /* 0x0001380001f27983 */ /* 0x002f280000300a00 */
[----:B------:R-:W4:Y:S04]  /*1bf50*/  LDL.LU.64 R246, [R1+0x130] ;  /* 0x0001300001f67983 */ /* 0x000f280000300a00 */
[----:B------:R-:W4:Y:S01]  /*1bf60*/  LDL.LU.64 R148, [R1+0x160] ;  /* 0x0001600001947983 */ /* 0x000f220000300a00 */
[----:B--2---:R-:W-:-:S04]  /*1bf70*/  IMAD.WIDE R230, R229, 0x4, R230 ;  /* 0x00000004e5e67825 */ /* 0x004fc800078e02e6 */
[C---:B------:R-:W-:Y:S01]  /*1bf80*/  IMAD.WIDE R244, R229.reuse, 0x4, R244 ;  /* 0x00000004e5f47825 */ /* 0x040fe200078e02f4 */
[----:B------:R1:W-:Y:S04]  /*1bf90*/  STL.64 [R1+0x1040], R230 ;  /* 0x001040e601007387 */ /* 0x0003e80000100a00 */
[----:B------:R2:W-:Y:S04]  /*1bfa0*/  STL.64 [R1+0x1038], R244 ;  /* 0x001038f401007387 */ /* 0x0005e80000100a00 */
[----:B------:R-:W-:Y:S01]  /*1bfb0*/  LDGSTS.E [R8+0x2800c], desc[UR8][R230.64], !P0 ;  /* 0x2800c000e6087fae */ /* 0x000fe2000c121848 */
[----:B------:R-:W-:Y:S01]  /*1bfc0*/  ISETP.GE.U32.AND P1, PT, R146, 0x7ffffeb6, PT ;  /* 0x7ffffeb69200780c */ /* 0x000fe20003f26070 */
[----:B---3--:R-:W-:-:S02]  /*1bfd0*/  IMAD.WIDE R236, R229, 0x4, R236 ;  /* 0x00000004e5ec7825 */ /* 0x008fc400078e02ec */
[----:B------:R2:W-:Y:S02]  /*1bfe0*/  LDGSTS.E [R8+0x2c00c], desc[UR8][R244.64], !P0 ;  /* 0x2c00c000f4087fae */ /* 0x0005e4000c121848 */
[C---:B------:R-:W-:Y:S02]  /*1bff0*/  IMAD.WIDE R240, R229.reuse, 0x4, R240 ;  /* 0x00000004e5f07825 */ /* 0x040fe400078e02f0 */
[----:B------:R3:W-:Y:S04]  /*1c000*/  LDGSTS.E [R8+0x30000], desc[UR8][R236.64], !P4 ;  /* 0x30000000ec087fae */ /* 0x0007e8000e121848 */
[----:B-1----:R-:W4:Y:S01]  /*1c010*/  LDL.LU.64 R230, [R1+0x1680] ;  /* 0x0016800001e67983 */ /* 0x002f220000300a00 */
[----:B--2---:R-:W-:-:S03]  /*1c020*/  IMAD.WIDE R244, R229, 0x4, R250 ;  /* 0x00000004e5f47825 */ /* 0x004fc600078e02fa */
[----:B------:R3:W-:Y:S01]  /*1c030*/  STL.64 [R1+0x1030], R236 ;  /* 0x001030ec01007387 */ /* 0x0007e20000100a00 */
[----:B------:R-:W-:-:S04]  /*1c040*/  IMAD.WIDE R238, R229, 0x4, R238 ;  /* 0x00000004e5ee7825 */ /* 0x000fc800078e02ee */
[----:B---3--:R-:W-:-:S04]  /*1c050*/  IMAD.WIDE R236, R229, 0x4, R248 ;  /* 0x00000004e5ec7825 */ /* 0x008fc800078e02f8 */
[----:B----4-:R-:W-:-:S04]  /*1c060*/  IMAD.WIDE R150, R229, 0x4, R150 ;  /* 0x00000004e5967825 */ /* 0x010fc800078e0296 */
[----:B------:R-:W-:-:S04]  /*1c070*/  IMAD.WIDE R152, R229, 0x4, R152 ;  /* 0x00000004e5987825 */ /* 0x000fc800078e0298 */
[----:B------:R-:W-:-:S05]  /*1c080*/  IMAD.WIDE R148, R229, 0x4, R148 ;  /* 0x00000004e5947825 */ /* 0x000fca00078e0294 */
[----:B------:R1:W-:Y:S04]  /*1c090*/  STL.64 [R1+0x1028], R148 ;  /* 0x0010289401007387 */ /* 0x0003e80000100a00 */
[----:B------:R1:W-:Y:S04]  /*1c0a0*/  LDGSTS.E [R8+0x34000], desc[UR8][R148.64], !P4 ;  /* 0x3400000094087fae */ /* 0x0003e8000e121848 */
[----:B------:R-:W-:Y:S04]  /*1c0b0*/  STL.64 [R1+0x1020], R244 ;  /* 0x001020f401007387 */ /* 0x000fe80000100a00 */
[----:B------:R-:W-:Y:S04]  /*1c0c0*/  LDGSTS.E [R8+0x30004], desc[UR8][R244.64], !P3 ;  /* 0x30004000f4087fae */ /* 0x000fe8000d921848 */
[----:B------:R-:W-:Y:S01]  /*1c0d0*/  STL.64 [R1+0x1018], R240 ;  /* 0x001018f001007387 */ /* 0x000fe20000100a00 */
[----:B------:R-:W-:Y:S01]  /*1c0e0*/  IADD3 R146, R232, -0xe9, RZ ;  /* 0xffffff17e8927810 */ /* 0x000fe20007ffe0ff */
[----:B-1----:R-:W1:Y:S02]  /*1c0f0*/  LDC R149, c[0x0][0x230] ;  /* 0x00008c00ff957b82 */ /* 0x002e640000000800 */
[----:B------:R-:W-:Y:S04]  /*1c100*/  LDGSTS.E [R8+0x34004], desc[UR8][R240.64], !P3 ;  /* 0x34004000f0087fae */ /* 0x000fe8000d921848 */
[----:B------:R2:W-:Y:S02]  /*1c110*/  STL.64 [R1+0x1010], R238 ;  /* 0x001010ee01007387 */ /* 0x0005e40000100a00 */
[----:B------:R-:W3:Y:S02]  /*1c120*/  LDC R232, c[0x0][0x230] ;  /* 0x00008c00ffe87b82 */ /* 0x000ee40000000800 */
[----:B------:R2:W-:Y:S04]  /*1c130*/  LDGSTS.E [R8+0x30008], desc[UR8][R238.64], !P1 ;  /* 0x30008000ee087fae */ /* 0x0005e8000c921848 */
[----:B------:R4:W-:Y:S02]  /*1c140*/  STL.64 [R1+0x1008], R236 ;  /* 0x001008ec01007387 */ /* 0x0009e40000100a00 */
[----:B------:R-:W1:Y:S02]  /*1c150*/  LDC R148, c[0x0][0x230] ;  /* 0x00008c00ff947b82 */ /* 0x000e640000000800 */
[----:B------:R4:W-:Y:S01]  /*1c160*/  LDGSTS.E [R8+0x34008], desc[UR8][R236.64], !P1 ;  /* 0x34008000ec087fae */ /* 0x0009e2000c921848 */
[----:B--2---:R-:W-:-:S04]  /*1c170*/  IMAD.WIDE R238, R229, 0x4, R242 ;  /* 0x00000004e5ee7825 */ /* 0x004fc800078e02f2 */
[C---:B----4-:R-:W-:Y:S01]  /*1c180*/  IMAD.WIDE R236, R229.reuse, 0x4, R246 ;  /* 0x00000004e5ec7825 */ /* 0x050fe200078e02f6 */
[----:B------:R2:W-:Y:S04]  /*1c190*/  STL.64 [R1+0x1000], R238 ;  /* 0x001000ee01007387 */ /* 0x0005e80000100a00 */
[----:B------:R-:W-:Y:S04]  /*1c1a0*/  STL.64 [R1+0xff8], R236 ;  /* 0x000ff8ec01007387 */ /* 0x000fe80000100a00 */
[----:B------:R-:W4:Y:S04]  /*1c1b0*/  LDL.LU.64 R250, [R1+0x580] ;  /* 0x0005800001fa7983 */ /* 0x000f280000300a00 */
[----:B------:R-:W-:Y:S01]  /*1c1c0*/  LDGSTS.E [R8+0x3000c], desc[UR8][R238.64], !P6 ;  /* 0x3000c000ee087fae */ /* 0x000fe2000f121848 */
[----:B------:R-:W-:Y:S01]  /*1c1d0*/  IMAD.WIDE R230, R229, 0x4, R230 ;  /* 0x00000004e5e67825 */ /* 0x000fe200078e02e6 */
[----:B------:R-:W-:-:S02]  /*1c1e0*/  ISETP.GE.U32.AND P5, PT, R146, 0x7ffffe98, PT ;  /* 0x7ffffe989200780c */ /* 0x000fc40003fa6070 */
[----:B------:R-:W-:Y:S04]  /*1c1f0*/  LDGSTS.E [R8+0x3400c], desc[UR8][R236.64], !P6 ;  /* 0x3400c000ec087fae */ /* 0x000fe8000f121848 */
[----:B------:R-:W-:Y:S04]  /*1c200*/  STL.64 [R1+0xff0], R230 ;  /* 0x000ff0e601007387 */ /* 0x000fe80000100a00 */
[----:B------:R1:W-:Y:S04]  /*1c210*/  STL.64 [R1+0xfe8], R150 ;  /* 0x000fe89601007387 */ /* 0x0003e80000100a00 */
[----:B--2---:R-:W2:Y:S04]  /*1c220*/  LDL.LU.64 R238, [R1+0x578] ;  /* 0x0005780001ee7983 */ /* 0x004ea80000300a00 */
[----:B------:R-:W2:Y:S04]  /*1c230*/  LDL.LU.64 R248, [R1+0x570] ;  /* 0x0005700001f87983 */ /* 0x000ea80000300a00 */
[----:B------:R-:W2:Y:S04]  /*1c240*/  LDL.LU.64 R240, [R1+0x560] ;  /* 0x0005600001f07983 */ /* 0x000ea80000300a00 */
[----:B------:R-:W-:Y:S04]  /*1c250*/  STL.64 [R1+0xfe0], R152 ;  /* 0x000fe09801007387 */ /* 0x000fe80000100a00 */
[----:B------:R-:W-:Y:S04]  /*1c260*/  STL.64 [R1+0xfd8], R154 ;  /* 0x000fd89a01007387 */ /* 0x000fe80000100a00 */
[----:B------:R-:W2:Y:S04]  /*1c270*/  LDL.LU.64 R242, [R1+0x550] ;  /* 0x0005500001f27983 */ /* 0x000ea80000300a00 */
[----:B------:R1:W-:Y:S04]  /*1c280*/  STL.64 [R1+0xfd0], R156 ;  /* 0x000fd09c01007387 */ /* 0x0003e80000100a00 */
[----:B------:R1:W-:Y:S04]  /*1c290*/  STL.64 [R1+0xfc8], R158 ;  /* 0x000fc89e01007387 */ /* 0x0003e80000100a00 */
[----:B------:R-:W2:Y:S01]  /*1c2a0*/  LDL.LU.64 R246, [R1+0x548] ;  /* 0x0005480001f67983 */ /* 0x000ea20000300a00 */
[----:B------:R-:W-:-:S02]  /*1c2b0*/  IADD3 R146, R233, -0xeb, RZ ;  /* 0xffffff15e9927810 */ /* 0x000fc40007ffe0ff */
[----:B------:R-:W-:Y:S01]  /*1c2c0*/  ISETP.GE.U32.AND P0, PT, R147, 0x7ffffe97, PT ;  /* 0x7ffffe979300780c */ /* 0x000fe20003f06070 */
[----:B------:R-:W-:Y:S01]  /*1c2d0*/  VIADD R147, R228, 0xffffff14 ;  /* 0xffffff14e4937836 */ /* 0x000fe20000000000 */
[----:B------:R-:W-:Y:S01]  /*1c2e0*/  ISETP.GE.U32.AND P4, PT, R146, 0x7ffffe96, PT ;  /* 0x7ffffe969200780c */ /* 0x000fe20003f86070 */
[----:B------:R-:W-:Y:S01]  /*1c2f0*/  LDGSTS.E [R8+0x38000], desc[UR8][R230.64], !P5 ;  /* 0x38000000e6087fae */ /* 0x000fe2000e921848 */
[----:B------:R-:W2:Y:S02]  /*1c300*/  LDC R233, c[0x0][0x230] ;  /* 0x00008c00ffe97b82 */ /* 0x000ea40000000800 */
[----:B------:R-:W-:Y:S01]  /*1c310*/  ISETP.GE.U32.AND P3, PT, R147, 0x7ffffe95, PT ;  /* 0x7ffffe959300780c */ /* 0x000fe20003f66070 */
[----:B---3--:R-:W-:Y:S01]  /*1c320*/  VIADD R147, R232, 0xffffff72 ;  /* 0xffffff72e8937836 */ /* 0x008fe20000000000 */
[----:B------:R3:W-:Y:S01]  /*1c330*/  LDGSTS.E [R8+0x3c000], desc[UR8][R150.64], !P5 ;  /* 0x3c00000096087fae */ /* 0x0007e2000e921848 */
[----:B------:R-:W-:-:S03]  /*1c340*/  IADD3 R146, R235, -0x8d, RZ ;  /* 0xffffff73eb927810 */ /* 0x000fc60007ffe0ff */
[----:B------:R-:W-:Y:S01]  /*1c350*/  ISETP.GE.U32.AND P6, PT, R147, 0x7ffffef3, PT ;  /* 0x7ffffef39300780c */ /* 0x000fe20003fc6070 */
[----:B------:R-:W-:Y:S01]  /*1c360*/  LDGSTS.E [R8+0x38004], desc[UR8][R152.64], !P0 ;  /* 0x3800400098087fae */ /* 0x000fe2000c121848 */
[----:B-1----:R-:W-:Y:S01]  /*1c370*/  VIADD R147, R149, 0xffffff70 ;  /* 0xffffff7095937836 */ /* 0x002fe20000000000 */
[----:B------:R-:W1:Y:S02]  /*1c380*/  LDC R235, c[0x0][0x230] ;  /* 0x00008c00ffeb7b82 */ /* 0x000e640000000800 */
[----:B------:R-:W-:Y:S04]  /*1c390*/  LDGSTS.E [R8+0x3c004], desc[UR8][R154.64], !P0 ;  /* 0x3c0040009a087fae */ /* 0x000fe8000c121848 */
[----:B------:R3:W-:Y:S02]  /*1c3a0*/  LDGSTS.E [R8+0x38008], desc[UR8][R156.64], !P4 ;  /* 0x380080009c087fae */ /* 0x0007e4000e121848 */
[----:B---3--:R-:W3:Y:S02]  /*1c3b0*/  LDC R151, c[0x0][0x230] ;  /* 0x00008c00ff977b82 */ /* 0x008ee40000000800 */
[----:B------:R1:W-:Y:S01]  /*1c3c0*/  LDGSTS.E [R8+0x3c008], desc[UR8][R158.64], !P4 ;  /* 0x3c0080009e087fae */ /* 0x0003e2000e121848 */
[----:B------:R-:W-:-:S02]  /*1c3d0*/  ISETP.GE.U32.AND P1, PT, R146, 0x7ffffef4, PT ;  /* 0x7ffffef49200780c */ /* 0x000fc40003f26070 */
[----:B------:R-:W-:Y:S01]  /*1c3e0*/  ISETP.GE.U32.AND P0, PT, R147, 0x7ffffef1, PT ;  /* 0x7ffffef19300780c */ /* 0x000fe20003f06070 */
[----:B------:R-:W-:Y:S02]  /*1c3f0*/  VIADD R147, R148, 0xffffff52 ;  /* 0xffffff5294937836 */ /* 0x000fe40000000000 */
[----:B------:R-:W3:Y:S01]  /*1c400*/  LDC R150, c[0x0][0x230] ;  /* 0x00008c00ff967b82 */ /* 0x000ee20000000800 */
[----:B------:R-:W-:-:S04]  /*1c410*/  IMAD.WIDE R156, R229, 0x4, R162 ;  /* 0x00000004e59c7825 */ /* 0x000fc800078e02a2 */
[----:B-1----:R-:W-:-:S03]  /*1c420*/  IMAD.WIDE R158, R229, 0x4, R160 ;  /* 0x00000004e59e7825 */ /* 0x002fc600078e02a0 */
[----:B------:R-:W1:Y:S02]  /*1c430*/  LDC R228, c[0x0][0x230] ;  /* 0x00008c00ffe47b82 */ /* 0x000e640000000800 */
[----:B------:R2:W-:Y:S04]  /*1c440*/  STL.64 [R1+0xfc0], R158 ;  /* 0x000fc09e01007387 */ /* 0x0005e80000100a00 */
[----:B------:R2:W-:Y:S02]  /*1c450*/  STL.64 [R1+0xfb8], R156 ;  /* 0x000fb89c01007387 */ /* 0x0005e40000100a00 */
[----:B------:R-:W1:Y:S02]  /*1c460*/  LDC R153, c[0x0][0x230] ;  /* 0x00008c00ff997b82 */ /* 0x000e640000000800 */
[----:B------:R-:W3:Y:S04]  /*1c470*/  LDL.LU.64 R236, [R1+0x540] ;  /* 0x0005400001ec7983 */ /* 0x000ee80000300a00 */
[----:B------:R-:W3:Y:S02]  /*1c480*/  LDL.LU.64 R244, [R1+0x530] ;  /* 0x0005300001f47983 */ /* 0x000ee40000300a00 */
[----:B------:R-:W1:Y:S02]  /*1c490*/  LDC R152, c[0x0][0x230] ;  /* 0x00008c00ff987b82 */ /* 0x000e640000000800 */
[----:B------:R2:W-:Y:S04]  /*1c4a0*/  LDGSTS.E [R8+0x3800c], desc[UR8][R158.64], !P3 ;  /* 0x3800c0009e087fae */ /* 0x0005e8000d921848 */
[----:B------:R2:W-:Y:S01]  /*1c4b0*/  LDGSTS.E [R8+0x3c00c], desc[UR8][R156.64], !P3 ;  /* 0x3c00c0009c087fae */ /* 0x0005e2000d921848 */
[----:B----4-:R-:W-:-:S05]  /*1c4c0*/  IMAD.WIDE R154, R229, 0x4, R250 ;  /* 0x00000004e59a7825 */ /* 0x010fca00078e02fa */
[----:B------:R4:W-:Y:S04]  /*1c4d0*/  STL.64 [R1+0xfb0], R154 ;  /* 0x000fb09a01007387 */ /* 0x0009e80000100a00 */
[----:B------:R4:W-:Y:S01]  /*1c4e0*/  LDGSTS.E [R9+0x20000], desc[UR8][R154.64], !P1 ;  /* 0x200000009a097fae */ /* 0x0009e2000c921848 */
[----:B--2---:R-:W-:-:S05]  /*1c4f0*/  IMAD.WIDE R148, R229, 0x4, R238 ;  /* 0x00000004e5947825 */ /* 0x004fca00078e02ee */
[----:B------:R2:W-:Y:S01]  /*1c500*/  STL.64 [R1+0xfa8], R148 ;  /* 0x000fa89401007387 */ /* 0x0005e20000100a00 */
[----:B------:R-:W-:-:S03]  /*1c510*/  IMAD.WIDE R160, R229, 0x4, R248 ;  /* 0x00000004e5a07825 */ /* 0x000fc600078e02f8 */
[----:B------:R-:W2:Y:S01]  /*1c520*/  LDL.LU.64 R250, [R1+0x2f0] ;  /* 0x0002f00001fa7983 */ /* 0x000ea20000300a00 */
[----:B------:R-:W-:-:S03]  /*1c530*/  IMAD.WIDE R158, R229, 0x4, R240 ;  /* 0x00000004e59e7825 */ /* 0x000fc600078e02f0 */
[----:B------:R-:W2:Y:S04]  /*1c540*/  LDL.LU.64 R238, [R1+0x2e8] ;  /* 0x0002e80001ee7983 */ /* 0x000ea80000300a00 */
[----:B------:R-:W-:Y:S01]  /*1c550*/  STL.64 [R1+0xfa0], R160 ;  /* 0x000fa0a001007387 */ /* 0x000fe20000100a00 */
[----:B------:R-:W-:-:S03]  /*1c560*/  IMAD.WIDE R156, R229, 0x4, R242 ;  /* 0x00000004e59c7825 */ /* 0x000fc600078e02f2 */
[----:B------:R-:W-:Y:S04]  /*1c570*/  STL.64 [R1+0xf98], R158 ;  /* 0x000f989e01007387 */ /* 0x000fe80000100a00 */
[----:B------:R-:W2:Y:S04]  /*1c580*/  LDL.LU.64 R248, [R1+0x2e0] ;  /* 0x0002e00001f87983 */ /* 0x000ea80000300a00 */
[----:B------:R-:W2:Y:S01]  /*1c590*/  LDL.LU.64 R240, [R1+0x2d8] ;  /* 0x0002d80001f07983 */ /* 0x000ea20000300a00 */
[----:B----4-:R-:W-:-:S03]  /*1c5a0*/  IMAD.WIDE R154, R229, 0x4, R246 ;  /* 0x00000004e59a7825 */ /* 0x010fc600078e02f6 */
[----:B------:R-:W-:Y:S04]  /*1c5b0*/  STL.64 [R1+0xf90], R156 ;  /* 0x000f909c01007387 */ /* 0x000fe80000100a00 */
[----:B------:R4:W-:Y:S04]  /*1c5c0*/  STL.64 [R1+0xf88], R154 ;  /* 0x000f889a01007387 */ /* 0x0009e80000100a00 */
[----:B------:R-:W4:Y:S04]  /*1c5d0*/  LDL.LU.64 R242, [R1+0x2d0] ;  /* 0x0002d00001f27983 */ /* 0x000f280000300a00 */
[----:B------:R-:W4:Y:S01]  /*1c5e0*/  LDL.LU.64 R246, [R1+0x2c8] ;  /* 0x0002c80001f67983 */ /* 0x000f220000300a00 */
[----:B------:R-:W-:-:S02]  /*1c5f0*/  IADD3 R146, R234, -0x8f, RZ ;  /* 0xffffff71ea927810 */ /* 0x000fc40007ffe0ff */
[----:B------:R-:W-:Y:S01]  /*1c600*/  ISETP.GE.U32.AND P3, PT, R147, 0x7ffffed3, PT ;  /* 0x7ffffed39300780c */ /* 0x000fe20003f66070 */
[----:B------:R2:W-:Y:S01]  /*1c610*/  LDGSTS.E [R9+0x24000], desc[UR8][R148.64], !P1 ;  /* 0x2400000094097fae */ /* 0x0005e2000c921848 */
[----:B------:R-:W-:Y:S02]  /*1c620*/  ISETP.GE.U32.AND P5, PT, R146, 0x7ffffef2, PT ;  /* 0x7ffffef29200780c */ /* 0x000fe40003fa6070 */
[----:B------:R-:W-:Y:S01]  /*1c630*/  IADD3 R146, R233, -0xad, RZ ;  /* 0xffffff53e9927810 */ /* 0x000fe20007ffe0ff */
[----:B---3--:R-:W-:Y:S01]  /*1c640*/  VIADD R147, R151, 0xffffff50 ;  /* 0xffffff5097937836 */ /* 0x008fe20000000000 */
[----:B------:R-:W-:Y:S02]  /*1c650*/  LDGSTS.E [R9+0x20004], desc[UR8][R160.64], !P6 ;  /* 0x20004000a0097fae */ /* 0x000fe4000f121848 */
[----:B------:R-:W-:Y:S02]  /*1c660*/  ISETP.GE.U32.AND P4, PT, R146, 0x7ffffed4, PT ;  /* 0x7ffffed49200780c */ /* 0x000fe40003f86070 */
[----:B------:R-:W-:Y:S01]  /*1c670*/  IADD3 R146, R235, -0xaf, RZ ;  /* 0xffffff51eb927810 */ /* 0x000fe20007ffe0ff */
[----:B------:R-:W-:Y:S01]  /*1c680*/  LDGSTS.E [R9+0x24004], desc[UR8][R158.64], !P6 ;  /* 0x240040009e097fae */ /* 0x000fe2000f121848 */
[----:B------:R-:W-:Y:S01]  /*1c690*/  ISETP.GE.U32.AND P6, PT, R147, 0x7ffffed1, PT ;  /* 0x7ffffed19300780c */ /* 0x000fe20003fc6070 */
[----:B------:R-:W-:Y:S01]  /*1c6a0*/  VIADD R147, R150, 0xffffff32 ;  /* 0xffffff3296937836 */ /* 0x000fe20000000000 */
[----:B--2---:R-:W2:Y:S01]  /*1c6b0*/  LDC R149, c[0x0][0x230] ;  /* 0x00008c00ff957b82 */ /* 0x004ea20000000800 */
[----:B------:R-:W-:Y:S01]  /*1c6c0*/  LDGSTS.E [R9+0x20008], desc[UR8][R156.64], !P5 ;  /* 0x200080009c097fae */ /* 0x000fe2000e921848 */
[----:B------:R-:W-:-:S02]  /*1c6d0*/  ISETP.GE.U32.AND P1, PT, R146, 0x7ffffed2, PT ;  /* 0x7ffffed29200780c */ /* 0x000fc40003f26070 */
[----:B-1----:R-:W-:Y:S01]  /*1c6e0*/  IADD3 R146, R228, -0xcd, RZ ;  /* 0xffffff33e4927810 */ /* 0x002fe20007ffe0ff */
[----:B------:R4:W-:Y:S03]  /*1c6f0*/  LDGSTS.E [R9+0x24008], desc[UR8][R154.64], !P5 ;  /* 0x240080009a097fae */ /* 0x0009e6000e921848 */
[----:B------:R-:W-:Y:S01]  /*1c700*/  ISETP.GE.U32.AND P5, PT, R146, 0x7ffffeb4, PT ;  /* 0x7ffffeb49200780c */ /* 0x000fe20003fa6070 */
[----:B------:R-:W1:Y:S01]  /*1c710*/  LDC R148, c[0x0][0x230] ;  /* 0x00008c00ff947b82 */ /* 0x000e620000000800 */
[----:B------:R-:W-:-:S07]  /*1c720*/  IADD3 R146, R153, -0xcf, RZ ;  /* 0xffffff3199927810 */ /* 0x000fce0007ffe0ff */
[----:B----4-:R-:W3:Y:S01]  /*1c730*/  LDC R154, c[0x0][0x230] ;  /* 0x00008c00ff9a7b82 */ /* 0x010ee20000000800 */
[----:B------:R-:W-:-:S07]  /*1c740*/  IMAD.WIDE R160, R229, 0x4, R236 ;  /* 0x00000004e5a07825 */ /* 0x000fce00078e02ec */
[----:B------:R-:W4:Y:S01]  /*1c750*/  LDC R155, c[0x0][0x230] ;  /* 0x00008c00ff9b7b82 */ /* 0x000f220000000800 */
[C---:B------:R-:W-:Y:S01]  /*1c760*/  IMAD.WIDE R158, R229.reuse, 0x4, R244 ;  /* 0x00000004e59e7825 */ /* 0x040fe200078e02f4 */
[----:B------:R1:W-:Y:S04]  /*1c770*/  STL.64 [R1+0xf80], R160 ;  /* 0x000f80a001007387 */ /* 0x0003e80000100a00 */
[----:B------:R1:W-:Y:S04]  /*1c780*/  STL.64 [R1+0xf78], R158 ;  /* 0x000f789e01007387 */ /* 0x0003e80000100a00 */
        /* <DEDUP_REMOVED lines=9> */
[----:B------:R-:W-:-:S03]  /*1c820*/  IMAD.WIDE R158, R229, 0x4, R240 ;  /* 0x00000004e59e7825 */ /* 0x000fc600078e02f0 */
[----:B------:R-:W4:Y:S04]  /*1c830*/  LDL.LU.64 R236, [R1+0x128] ;  /* 0x0001280001ec7983 */ /* 0x000f280000300a00 */
[----:B------:R3:W-:Y:S04]  /*1c840*/  LDGSTS.E [R9+0x28000], desc[UR8][R156.64], !P4 ;  /* 0x280000009c097fae */ /* 0x0007e8000e121848 */
[----:B------:R-:W4:Y:S04]  /*1c850*/  LDL.LU.64 R244, [R1+0x120] ;  /* 0x0001200001f47983 */ /* 0x000f280000300a00 */
[----:B------:R2:W-:Y:S01]  /*1c860*/  LDGSTS.E [R9+0x2c000], desc[UR8][R150.64], !P4 ;  /* 0x2c00000096097fae */ /* 0x0005e2000e121848 */
[----:B------:R-:W-:-:S02]  /*1c870*/  ISETP.GE.U32.AND P4, PT, R146, 0x7ffffeb2, PT ;  /* 0x7ffffeb29200780c */ /* 0x000fc40003f86070 */
[----:B------:R-:W-:Y:S01]  /*1c880*/  IADD3 R146, R152, -0xed, RZ ;  /* 0xffffff1398927810 */ /* 0x000fe20007ffe0ff */
[----:B------:R-:W4:Y:S01]  /*1c890*/  LDL.LU.64 R250, [R1+0x118] ;  /* 0x0001180001fa7983 */ /* 0x000f220000300a00 */
[----:B---3--:R-:W-:-:S03]  /*1c8a0*/  IMAD.WIDE R156, R229, 0x4, R242 ;  /* 0x00000004e59c7825 */ /* 0x008fc600078e02f2 */
[----:B------:R-:W3:Y:S01]  /*1c8b0*/  LDL.LU.64 R238, [R1+0x110] ;  /* 0x0001100001ee7983 */ /* 0x000ee20000300a00 */
[----:B------:R-:W-:-:S03]  /*1c8c0*/  IMAD.WIDE R152, R229, 0x4, R246 ;  /* 0x00000004e5987825 */ /* 0x000fc600078e02f6 */
[----:B------:R-:W-:Y:S01]  /*1c8d0*/  STL.64 [R1+0xf60], R160 ;  /* 0x000f60a001007387 */ /* 0x000fe20000100a00 */
[----:B--2---:R-:W1:Y:S03]  /*1c8e0*/  LDC R150, c[0x0][0x230] ;  /* 0x00008c00ff967b82 */ /* 0x004e660000000800 */
[----:B------:R-:W-:Y:S04]  /*1c8f0*/  STL.64 [R1+0xf58], R158 ;  /* 0x000f589e01007387 */ /* 0x000fe80000100a00 */
[----:B------:R-:W2:Y:S01]  /*1c900*/  LDL.LU.64 R248, [R1+0x108] ;  /* 0x0001080001f87983 */ /* 0x000ea20000300a00 */
[----:B------:R-:W2:Y:S03]  /*1c910*/  LDC R151, c[0x0][0x230] ;  /* 0x00008c00ff977b82 */ /* 0x000ea60000000800 */
[----:B------:R-:W2:Y:S04]  /*1c920*/  LDL.LU.64 R240, [R1+0x100] ;  /* 0x0001000001f07983 */ /* 0x000ea80000300a00 */
[----:B------:R-:W-:Y:S04]  /*1c930*/  STL.64 [R1+0xf50], R156 ;  /* 0x000f509c01007387 */ /* 0x000fe80000100a00 */
[----:B------:R1:W-:Y:S04]  /*1c940*/  STL.64 [R1+0xf48], R152 ;  /* 0x000f489801007387 */ /* 0x0003e80000100a00 */
[----:B------:R-:W2:Y:S04]  /*1c950*/  LDL.LU.64 R242, [R1+0xf8] ;  /* 0x0000f80001f27983 */ /* 0x000ea80000300a00 */
[----:B------:R-:W2:Y:S01]  /*1c960*/  LDL.LU.64 R246, [R1+0xf0] ;  /* 0x0000f00001f67983 */ /* 0x000ea20000300a00 */
[----:B------:R-:W-:Y:S01]  /*1c970*/  ISETP.GE.U32.AND P0, PT, R147, 0x7ffffeb3, PT ;  /* 0x7ffffeb39300780c */ /* 0x000fe20003f06070 */
[----:B------:R-:W-:-:S02]  /*1c980*/  VIADD R147, R149, 0xffffff30 ;  /* 0xffffff3095937836 */ /* 0x000fc40000000000 */
[----:B------:R-:W-:Y:S04]  /*1c990*/  LDGSTS.E [R9+0x28004], desc[UR8][R160.64], !P3 ;  /* 0x28004000a0097fae */ /* 0x000fe8000d921848 */
[----:B------:R-:W-:Y:S01]  /*1c9a0*/  LDGSTS.E [R9+0x2c004], desc[UR8][R158.64], !P3 ;  /* 0x2c0040009e097fae */ /* 0x000fe2000d921848 */
[----:B------:R-:W-:Y:S01]  /*1c9b0*/  ISETP.GE.U32.AND P3, PT, R147, 0x7ffffeb1, PT ;  /* 0x7ffffeb19300780c */ /* 0x000fe20003f66070 */
[----:B------:R-:W-:Y:S02]  /*1c9c0*/  VIADD R147, R148, 0xffffff12 ;  /* 0xffffff1294937836 */ /* 0x000fe40000000000 */
[----:B------:R-:W-:Y:S04]  /*1c9d0*/  LDGSTS.E [R9+0x28008], desc[UR8][R156.64], !P1 ;  /* 0x280080009c097fae */ /* 0x000fe8000c921848 */
[----:B------:R1:W-:Y:S01]  /*1c9e0*/  LDGSTS.E [R9+0x2c008], desc[UR8][R152.64], !P1 ;  /* 0x2c00800098097fae */ /* 0x0003e2000c921848 */
[----:B------:R-:W-:-:S02]  /*1c9f0*/  ISETP.GE.U32.AND P1, PT, R146, 0x7ffffe94, PT ;  /* 0x7ffffe949200780c */ /* 0x000fc40003f26070 */
[----:B------:R-:W-:Y:S01]  /*1ca00*/  IADD3 R146, R154, -0xef, RZ ;  /* 0xffffff119a927810 */ /* 0x000fe20007ffe0ff */
[C---:B------:R-:W-:Y:S01]  /*1ca10*/  IMAD.WIDE R162, R229.reuse, 0x4, R168 ;  /* 0x00000004e5a27825 */ /* 0x040fe200078e02a8 */
[----:B-1----:R-:W1:Y:S08]  /*1ca20*/  LDC R153, c[0x0][0x230] ;  /* 0x00008c00ff997b82 */ /* 0x002e700000000800 */
[----:B------:R-:W1:Y:S01]  /*1ca30*/  LDC R152, c[0x0][0x230] ;  /* 0x00008c00ff987b82 */ /* 0x000e620000000800 */
[----:B----4-:R-:W-:-:S04]  /*1ca40*/  IMAD.WIDE R160, R229, 0x4, R232 ;  /* 0x00000004e5a07825 */ /* 0x010fc800078e02e8 */
[C---:B------:R-:W-:Y:S01]  /*1ca50*/  IMAD.WIDE R158, R229.reuse, 0x4, R230 ;  /* 0x00000004e59e7825 */ /* 0x040fe200078e02e6 */
[----:B------:R4:W-:Y:S03]  /*1ca60*/  STL.64 [R1+0xf40], R160 ;  /* 0x000f40a001007387 */ /* 0x0009e60000100a00 */
[C---:B------:R-:W-:Y:S01]  /*1ca70*/  IMAD.WIDE R156, R229.reuse, 0x4, R236 ;  /* 0x00000004e59c7825 */ /* 0x040fe200078e02ec */
[----:B------:R4:W-:Y:S04]  /*1ca80*/  LDGSTS.E [R9+0x2800c], desc[UR8][R160.64], !P6 ;  /* 0x2800c000a0097fae */ /* 0x0009e8000f121848 */
[----:B------:R3:W-:Y:S01]  /*1ca90*/  STL.64 [R1+0xf38], R158 ;  /* 0x000f389e01007387 */ /* 0x0007e20000100a00 */
[----:B------:R-:W-:-:S03]  /*1caa0*/  IMAD.WIDE R148, R229, 0x4, R244 ;  /* 0x00000004e5947825 */ /* 0x000fc600078e02f4 */
[----:B------:R3:W-:Y:S01]  /*1cab0*/  LDGSTS.E [R9+0x2c00c], desc[UR8][R158.64], !P6 ;  /* 0x2c00c0009e097fae */ /* 0x0007e2000f121848 */
[----:B------:R-:W-:-:S03]  /*1cac0*/  ISETP.GE.U32.AND P6, PT, R147, 0x7ffffe93, PT ;  /* 0x7ffffe939300780c */ /* 0x000fc60003fc6070 */
[----:B------:R2:W-:Y:S01]  /*1cad0*/  LDGSTS.E [R9+0x30000], desc[UR8][R156.64], !P5 ;  /* 0x300000009c097fae */ /* 0x0005e2000e921848 */
[----:B----4-:R-:W-:-:S03]  /*1cae0*/  IMAD.WIDE R160, R229, 0x4, R250 ;  /* 0x00000004e5a07825 */ /* 0x010fc600078e02fa */
[----:B------:R2:W-:Y:S01]  /*1caf0*/  STL.64 [R1+0xf30], R156 ;  /* 0x000f309c01007387 */ /* 0x0005e20000100a00 */
[----:B---3--:R-:W-:-:S03]  /*1cb00*/  IMAD.WIDE R158, R229, 0x4, R238 ;  /* 0x00000004e59e7825 */ /* 0x008fc600078e02ee */
[----:B------:R3:W-:Y:S01]  /*1cb10*/  LDGSTS.E [R9+0x34000], desc[UR8][R148.64], !P5 ;  /* 0x3400000094097fae */ /* 0x0007e2000e921848 */
[----:B------:R-:W-:Y:S01]  /*1cb20*/  ISETP.GE.U32.AND P5, PT, R146, 0x7ffffe92, PT ;  /* 0x7ffffe929200780c */ /* 0x000fe20003fa6070 */
[----:B------:R-:W-:Y:S02]  /*1cb30*/  VIADD R147, R150, 0xffffff10 ;  /* 0xffffff1096937836 */ /* 0x000fe40000000000 */
[----:B------:R3:W-:Y:S01]  /*1cb40*/  STL.64 [R1+0xf28], R148 ;  /* 0x000f289401007387 */ /* 0x0007e20000100a00 */
[----:B------:R-:W-:-:S03]  /*1cb50*/  IADD3 R146, R155, -0x91, RZ ;  /* 0xffffff6f9b927810 */ /* 0x000fc60007ffe0ff */
[----:B------:R4:W-:Y:S01]  /*1cb60*/  STL.64 [R1+0xf20], R160 ;  /* 0x000f20a001007387 */ /* 0x0009e20000100a00 */
[----:B--2---:R-:W-:-:S03]  /*1cb70*/  IMAD.WIDE R156, R229, 0x4, R248 ;  /* 0x00000004e59c7825 */ /* 0x004fc600078e02f8 */
[----:B------:R4:W-:Y:S01]  /*1cb80*/  LDGSTS.E [R9+0x30004], desc[UR8][R160.64], !P0 ;  /* 0x30004000a0097fae */ /* 0x0009e2000c121848 */
[----:B------:R-:W-:-:S03]  /*1cb90*/  IMAD.WIDE R154, R229, 0x4, R240 ;  /* 0x00000004e59a7825 */ /* 0x000fc600078e02f0 */
[----:B------:R2:W-:Y:S01]  /*1cba0*/  STL.64 [R1+0xf18], R158 ;  /* 0x000f189e01007387 */ /* 0x0005e20000100a00 */
[----:B---3--:R-:W3:Y:S03]  /*1cbb0*/  LDC R149, c[0x0][0x230] ;  /* 0x00008c00ff957b82 */ /* 0x008ee60000000800 */
[----:B------:R2:W-:Y:S01]  /*1cbc0*/  LDGSTS.E [R9+0x34004], desc[UR8][R158.64], !P0 ;  /* 0x340040009e097fae */ /* 0x0005e2000c121848 */
[----:B------:R-:W-:Y:S01]  /*1cbd0*/  ISETP.GE.U32.AND P0, PT, R147, 0x7ffffe91, PT ;  /* 0x7ffffe919300780c */ /* 0x000fe20003f06070 */
[----:B------:R-:W-:Y:S02]  /*1cbe0*/  VIADD R147, R151, 0xffffff6e ;  /* 0xffffff6e97937836 */ /* 0x000fe40000000000 */
[----:B------:R1:W-:Y:S01]  /*1cbf0*/  STL.64 [R1+0xf10], R156 ;  /* 0x000f109c01007387 */ /* 0x0003e20000100a00 */
[----:B------:R-:W3:Y:S01]  /*1cc00*/  LDC R148, c[0x0][0x230] ;  /* 0x00008c00ff947b82 */ /* 0x000ee20000000800 */
[----:B----4-:R-:W-:-:S02]  /*1cc10*/  IMAD.WIDE R160, R229, 0x4, R242 ;  /* 0x00000004e5a07825 */ /* 0x010fc400078e02f2 */
[----:B------:R1:W-:Y:S02]  /*1cc20*/  LDGSTS.E [R9+0x30008], desc[UR8][R156.64], !P4 ;  /* 0x300080009c097fae */ /* 0x0003e4000e121848 */
[C---:B--2---:R-:W-:Y:S02]  /*1cc30*/  IMAD.WIDE R158, R229.reuse, 0x4, R246 ;  /* 0x00000004e59e7825 */ /* 0x044fe400078e02f6 */
[----:B------:R2:W-:Y:S02]  /*1cc40*/  STL.64 [R1+0xf08], R154 ;  /* 0x000f089a01007387 */ /* 0x0005e40000100a00 */
[C---:B------:R-:W-:Y:S02]  /*1cc50*/  IMAD.WIDE R150, R229.reuse, 0x4, R166 ;  /* 0x00000004e5967825 */ /* 0x040fe400078e02a6 */
[----:B------:R4:W-:Y:S02]  /*1cc60*/  STL.64 [R1+0xf00], R160 ;  /* 0x000f00a001007387 */ /* 0x0009e40000100a00 */
[----:B-1----:R-:W-:-:S02]  /*1cc70*/  IMAD.WIDE R156, R229, 0x4, R164 ;  /* 0x00000004e59c7825 */ /* 0x002fc400078e02a4 */
[----:B------:R1:W-:Y:S04]  /*1cc80*/  STL.64 [R1+0xef8], R158 ;  /* 0x000ef89e01007387 */ /* 0x0003e80000100a00 */
[----:B------:R-:W3:Y:S04]  /*1cc90*/  LDL.LU.64 R250, [R1+0x520] ;  /* 0x0005200001fa7983 */ /* 0x000ee80000300a00 */
[----:B------:R1:W-:Y:S04]  /*1cca0*/  STL.64 [R1+0xef0], R156 ;  /* 0x000ef09c01007387 */ /* 0x0003e80000100a00 */
[----:B------:R3:W-:Y:S04]  /*1ccb0*/  STL.64 [R1+0xee8], R150 ;  /* 0x000ee89601007387 */ /* 0x0007e80000100a00 */
[----:B------:R-:W3:Y:S04]  /*1ccc0*/  LDL.LU.64 R238, [R1+0x518] ;  /* 0x0005180001ee7983 */ /* 0x000ee80000300a00 */
[----:B------:R2:W-:Y:S04]  /*1ccd0*/  LDGSTS.E [R9+0x34008], desc[UR8][R154.64], !P4 ;  /* 0x340080009a097fae */ /* 0x0005e8000e121848 */
[----:B------:R4:W-:Y:S04]  /*1cce0*/  LDGSTS.E [R9+0x3000c], desc[UR8][R160.64], !P3 ;  /* 0x3000c000a0097fae */ /* 0x0009e8000d921848 */
[----:B------:R1:W-:Y:S04]  /*1ccf0*/  LDGSTS.E [R9+0x3400c], desc[UR8][R158.64], !P3 ;  /* 0x3400c0009e097fae */ /* 0x0003e8000d921848 */
[----:B------:R1:W-:Y:S01]  /*1cd00*/  LDGSTS.E [R9+0x38000], desc[UR8][R156.64], !P1 ;  /* 0x380000009c097fae */ /* 0x0003e2000c921848 */
[----:B--2---:R-:W2:Y:S01]  /*1cd10*/  LDC R155, c[0x0][0x230] ;  /* 0x00008c00ff9b7b82 */ /* 0x004ea20000000800 */
[----:B----4-:R-:W-:-:S02]  /*1cd20*/  IMAD.WIDE R160, R229, 0x4, R170 ;  /* 0x00000004e5a07825 */ /* 0x010fc400078e02aa */
[----:B------:R-:W4:Y:S02]  /*1cd30*/  LDL.LU.64 R248, [R1+0x510] ;  /* 0x0005100001f87983 */ /* 0x000f240000300a00 */
[C---:B-1----:R-:W-:Y:S02]  /*1cd40*/  IMAD.WIDE R158, R229.reuse, 0x4, R172 ;  /* 0x00000004e59e7825 */ /* 0x042fe400078e02ac */
[----:B------:R-:W4:Y:S01]  /*1cd50*/  LDL.LU.64 R240, [R1+0x500] ;  /* 0x0005000001f07983 */ /* 0x000f220000300a00 */
[----:B------:R-:W1:Y:S01]  /*1cd60*/  LDC R154, c[0x0][0x230] ;  /* 0x00008c00ff9a7b82 */ /* 0x000e620000000800 */
[----:B------:R-:W-:Y:S02]  /*1cd70*/  IMAD.WIDE R156, R229, 0x4, R174 ;  /* 0x00000004e59c7825 */ /* 0x000fe400078e02ae */
[----:B------:R-:W-:Y:S04]  /*1cd80*/  STL.64 [R1+0xee0], R162 ;  /* 0x000ee0a201007387 */ /* 0x000fe80000100a00 */
[----:B------:R2:W-:Y:S04]  /*1cd90*/  STL.64 [R1+0xed8], R160 ;  /* 0x000ed8a001007387 */ /* 0x0005e80000100a00 */
[----:B------:R-:W4:Y:S04]  /*1cda0*/  LDL.LU.64 R242, [R1+0x4f0] ;  /* 0x0004f00001f27983 */ /* 0x000f280000300a00 */
[----:B------:R2:W-:Y:S04]  /*1cdb0*/  STL.64 [R1+0xed0], R158 ;  /* 0x000ed09e01007387 */ /* 0x0005e80000100a00 */
[----:B------:R1:W-:Y:S04]  /*1cdc0*/  STL.64 [R1+0xec8], R156 ;  /* 0x000ec89c01007387 */ /* 0x0003e80000100a00 */
[----:B------:R-:W4:Y:S01]  /*1cdd0*/  LDL.LU.64 R246, [R1+0x4e8] ;  /* 0x0004e80001f67983 */ /* 0x000f220000300a00 */
[----:B------:R-:W-:Y:S01]  /*1cde0*/  ISETP.GE.U32.AND P3, PT, R147, 0x7ffffeef, PT ;  /* 0x7ffffeef9300780c */ /* 0x000fe20003f66070 */
[----:B---3--:R-:W-:-:S02]  /*1cdf0*/  VIADD R147, R149, 0xffffff6c ;  /* 0xffffff6c95937836 */ /* 0x008fc40000000000 */
[----:B------:R3:W-:Y:S01]  /*1ce00*/  LDGSTS.E [R9+0x3c000], desc[UR8][R150.64], !P1 ;  /* 0x3c00000096097fae */ /* 0x0007e2000c921848 */
[----:B------:R-:W-:-:S03]  /*1ce10*/  ISETP.GE.U32.AND P4, PT, R146, 0x7ffffef0, PT ;  /* 0x7ffffef09200780c */ /* 0x000fc60003f86070 */
[----:B------:R-:W-:Y:S01]  /*1ce20*/  LDGSTS.E [R9+0x38004], desc[UR8][R162.64], !P6 ;  /* 0x38004000a2097fae */ /* 0x000fe2000f121848 */
[----:B------:R-:W-:Y:S02]  /*1ce30*/  IADD3 R146, R153, -0x93, RZ ;  /* 0xffffff6d99927810 */ /* 0x000fe40007ffe0ff */
[----:B------:R-:W4:Y:S01]  /*1ce40*/  LDC R153, c[0x0][0x230] ;  /* 0x00008c00ff997b82 */ /* 0x000f220000000800 */
[----:B------:R2:W-:Y:S01]  /*1ce50*/  LDGSTS.E [R9+0x3c004], desc[UR8][R160.64], !P6 ;  /* 0x3c004000a0097fae */ /* 0x0005e2000f121848 */
[----:B------:R-:W-:-:S03]  /*1ce60*/  ISETP.GE.U32.AND P6, PT, R147, 0x7ffffeed, PT ;  /* 0x7ffffeed9300780c */ /* 0x000fc60003fc6070 */
[----:B------:R1:W-:Y:S01]  /*1ce70*/  LDGSTS.E [R9+0x38008], desc[UR8][R158.64], !P5 ;  /* 0x380080009e097fae */ /* 0x0003e2000e921848 */
[----:B------:R-:W-:Y:S01]  /*1ce80*/  VIADD R147, R148, 0xffffff4e ;  /* 0xffffff4e94937836 */ /* 0x000fe20000000000 */
[----:B------:R-:W-:Y:S01]  /*1ce90*/  ISETP.GE.U32.AND P1, PT, R146, 0x7ffffeee, PT ;  /* 0x7ffffeee9200780c */ /* 0x000fe20003f26070 */
[----:B---3--:R-:W3:Y:S01]  /*1cea0*/  LDC R151, c[0x0][0x230] ;  /* 0x00008c00ff977b82 */ /* 0x008ee20000000800 */
[----:B------:R1:W-:Y:S01]  /*1ceb0*/  LDGSTS.E [R9+0x3c008], desc[UR8][R156.64], !P5 ;  /* 0x3c0080009c097fae */ /* 0x0003e2000e921848 */
[----:B--2---:R-:W-:-:S06]  /*1cec0*/  IMAD.WIDE R160, R229, 0x4, R176 ;  /* 0x00000004e5a07825 */ /* 0x004fcc00078e02b0 */
[----:B------:R-:W2:Y:S01]  /*1ced0*/  LDC R150, c[0x0][0x230] ;  /* 0x00008c00ff967b82 */ /* 0x000ea20000000800 */
[----:B-1----:R-:W-:Y:S01]  /*1cee0*/  IMAD.WIDE R158, R229, 0x4, R178 ;  /* 0x00000004e59e7825 */ /* 0x002fe200078e02b2 */
[----:B------:R4:W-:Y:S01]  /*1cef0*/  STL.64 [R1+0xec0], R160 ;  /* 0x000ec0a001007387 */ /* 0x0009e20000100a00 */
[----:B------:R-:W-:-:S03]  /*1cf00*/  IADD3 R146, R152, -0xb1, RZ ;  /* 0xffffff4f98927810 */ /* 0x000fc60007ffe0ff */
[----:B------:R1:W-:Y:S01]  /*1cf10*/  STL.64 [R1+0xeb8], R158 ;  /* 0x000eb89e01007387 */ /* 0x0003e20000100a00 */
[----:B------:R-:W-:Y:S01]  /*1cf20*/  ISETP.GE.U32.AND P5, PT, R146, 0x7ffffed0, PT ;  /* 0x7ffffed09200780c */ /* 0x000fe20003fa6070 */
[----:B------:R-:W2:Y:S02]  /*1cf30*/  LDC R152, c[0x0][0x230] ;  /* 0x00008c00ff987b82 */ /* 0x000ea40000000800 */
[----:B------:R-:W2:Y:S01]  /*1cf40*/  LDL.LU.64 R236, [R1+0x4e0] ;  /* 0x0004e00001ec7983 */ /* 0x000ea20000300a00 */
[----:B------:R-:W-:-:S03]  /*1cf50*/  IADD3 R146, R155, -0xb3, RZ ;  /* 0xffffff4d9b927810 */ /* 0x000fc60007ffe0ff */
[----:B------:R-:W2:Y:S04]  /*1cf60*/  LDL.LU.64 R244, [R1+0x4d0] ;  /* 0x0004d00001f47983 */ /* 0x000ea80000300a00 */
[----:B------:R4:W-:Y:S04]  /*1cf70*/  LDGSTS.E [R9+0x3800c], desc[UR8][R160.64], !P0 ;  /* 0x3800c000a0097fae */ /* 0x0009e8000c121848 */
[----:B------:R1:W-:Y:S01]  /*1cf80*/  LDGSTS.E [R9+0x3c00c], desc[UR8][R158.64], !P0 ;  /* 0x3c00c0009e097fae */ /* 0x0003e2000c121848 */
[----:B------:R-:W-:-:S05]  /*1cf90*/  IMAD.WIDE R156, R229, 0x4, R250 ;  /* 0x00000004e59c7825 */ /* 0x000fca00078e02fa */
[----:B------:R-:W-:Y:S04]  /*1cfa0*/  STL.64 [R1+0xeb0], R156 ;  /* 0x000eb09c01007387 */ /* 0x000fe80000100a00 */
[----:B------:R-:W-:Y:S01]  /*1cfb0*/  LDGSTS.E [R10+0x20000], desc[UR8][R156.64], !P4 ;  /* 0x200000009c0a7fae */ /* 0x000fe2000e121848 */
[----:B------:R-:W-:-:S05]  /*1cfc0*/  IMAD.WIDE R148, R229, 0x4, R238 ;  /* 0x00000004e5947825 */ /* 0x000fca00078e02ee */
[----:B------:R3:W-:Y:S04]  /*1cfd0*/  STL.64 [R1+0xea8], R148 ;  /* 0x000ea89401007387 */ /* 0x0007e80000100a00 */
[----:B------:R-:W2:Y:S04]  /*1cfe0*/  LDL.LU.64 R250, [R1+0x2b0] ;  /* 0x0002b00001fa7983 */ /* 0x000ea80000300a00 */
[----:B------:R-:W2:Y:S04]  /*1cff0*/  LDL.LU.64 R238, [R1+0x2a8] ;  /* 0x0002a80001ee7983 */ /* 0x000ea80000300a00 */
[----:B------:R3:W-:Y:S01]  /*1d000*/  LDGSTS.E [R10+0x24000], desc[UR8][R148.64], !P4 ;  /* 0x24000000940a7fae */ /* 0x0007e2000e121848 */
[----:B------:R-:W-:Y:S01]  /*1d010*/  ISETP.GE.U32.AND P4, PT, R146, 0x7ffffece, PT ;  /* 0x7ffffece9200780c */ /* 0x000fe20003f86070 */
[----:B----4-:R-:W-:Y:S01]  /*1d020*/  IMAD.WIDE R160, R229, 0x4, R248 ;  /* 0x00000004e5a07825 */ /* 0x010fe200078e02f8 */
[----:B------:R-:W-:-:S03]  /*1d030*/  IADD3 R146, R154, -0xd1, RZ ;  /* 0xffffff2f9a927810 */ /* 0x000fc60007ffe0ff */
[----:B-1----:R-:W-:Y:S01]  /*1d040*/  IMAD.WIDE R158, R229, 0x4, R240 ;  /* 0x00000004e59e7825 */ /* 0x002fe200078e02f0 */
[----:B------:R-:W-:Y:S01]  /*1d050*/  STL.64 [R1+0xea0], R160 ;  /* 0x000ea0a001007387 */ /* 0x000fe20000100a00 */
[----:B------:R-:W-:Y:S01]  /*1d060*/  ISETP.GE.U32.AND P0, PT, R147, 0x7ffffecf, PT ;  /* 0x7ffffecf9300780c */ /* 0x000fe20003f06070 */
[----:B---3--:R-:W1:Y:S02]  /*1d070*/  LDC R149, c[0x0][0x230] ;  /* 0x00008c00ff957b82 */ /* 0x008e640000000800 */
[----:B------:R-:W-:Y:S04]  /*1d080*/  STL.64 [R1+0xe98], R158 ;  /* 0x000e989e01007387 */ /* 0x000fe80000100a00 */
[----:B------:R-:W3:Y:S01]  /*1d090*/  LDL.LU.64 R248, [R1+0x2a0] ;  /* 0x0002a00001f87983 */ /* 0x000ee20000300a00 */
[----:B------:R-:W-:-:S03]  /*1d0a0*/  IMAD.WIDE R156, R229, 0x4, R242 ;  /* 0x00000004e59c7825 */ /* 0x000fc600078e02f2 */
[----:B------:R-:W4:Y:S01]  /*1d0b0*/  LDL.LU.64 R240, [R1+0x298] ;  /* 0x0002980001f07983 */ /* 0x000f220000300a00 */
[----:B------:R-:W1:Y:S03]  /*1d0c0*/  LDC R148, c[0x0][0x230] ;  /* 0x00008c00ff947b82 */ /* 0x000e660000000800 */
[----:B------:R-:W-:Y:S04]  /*1d0d0*/  STL.64 [R1+0xe90], R156 ;  /* 0x000e909c01007387 */ /* 0x000fe80000100a00 */
[----:B------:R-:W-:Y:S01]  /*1d0e0*/  LDGSTS.E [R10+0x20004], desc[UR8][R160.64], !P3 ;  /* 0x20004000a00a7fae */ /* 0x000fe2000d921848 */
[----:B------:R-:W-:-:S03]  /*1d0f0*/  IMAD.WIDE R154, R229, 0x4, R246 ;  /* 0x00000004e59a7825 */ /* 0x000fc600078e02f6 */
[----:B------:R-:W-:Y:S04]  /*1d100*/  LDGSTS.E [R10+0x24004], desc[UR8][R158.64], !P3 ;  /* 0x240040009e0a7fae */ /* 0x000fe8000d921848 */
[----:B------:R2:W-:Y:S04]  /*1d110*/  STL.64 [R1+0xe88], R154 ;  /* 0x000e889a01007387 */ /* 0x0005e80000100a00 */
[----:B------:R-:W4:Y:S04]  /*1d120*/  LDL.LU.64 R242, [R1+0x290] ;  /* 0x0002900001f27983 */ /* 0x000f280000300a00 */
[----:B------:R-:W4:Y:S01]  /*1d130*/  LDL.LU.64 R246, [R1+0x288] ;  /* 0x0002880001f67983 */ /* 0x000f220000300a00 */
[----:B------:R-:W-:-:S03]  /*1d140*/  VIADD R147, R151, 0xffffff4c ;  /* 0xffffff4c97937836 */ /* 0x000fc60000000000 */
[----:B------:R-:W-:Y:S02]  /*1d150*/  LDGSTS.E [R10+0x20008], desc[UR8][R156.64], !P1 ;  /* 0x200080009c0a7fae */ /* 0x000fe4000c921848 */
[----:B------:R-:W-:Y:S01]  /*1d160*/  ISETP.GE.U32.AND P3, PT, R147, 0x7ffffecd, PT ;  /* 0x7ffffecd9300780c */ /* 0x000fe20003f66070 */
[----:B--2---:R-:W-:Y:S01]  /*1d170*/  VIADD R147, R150, 0xffffff2e ;  /* 0xffffff2e96937836 */ /* 0x004fe20000000000 */
[----:B------:R2:W-:Y:S01]  /*1d180*/  LDGSTS.E [R10+0x24008], desc[UR8][R154.64], !P1 ;  /* 0x240080009a0a7fae */ /* 0x0005e2000c921848 */
[----:B------:R-:W-:Y:S02]  /*1d190*/  ISETP.GE.U32.AND P1, PT, R146, 0x7ffffeb0, PT ;  /* 0x7ffffeb09200780c */ /* 0x000fe40003f26070 */
[----:B------:R-:W-:Y:S01]  /*1d1a0*/  IADD3 R146, R153, -0xd3, RZ ;  /* 0xffffff2d99927810 */ /* 0x000fe20007ffe0ff */
[----:B--2---:R-:W2:Y:S01]  /*1d1b0*/  LDC R154, c[0x0][0x230] ;  /* 0x00008c00ff9a7b82 */ /* 0x004ea20000000800 */
[----:B------:R-:W-:-:S04]  /*1d1c0*/  IMAD.WIDE R160, R229, 0x4, R236 ;  /* 0x00000004e5a07825 */ /* 0x000fc800078e02ec */
[C---:B------:R-:W-:Y:S01]  /*1d1d0*/  IMAD.WIDE R158, R229.reuse, 0x4, R244 ;  /* 0x00000004e59e7825 */ /* 0x040fe200078e02f4 */
[----:B------:R3:W-:Y:S02]  /*1d1e0*/  STL.64 [R1+0xe80], R160 ;  /* 0x000e80a001007387 */ /* 0x0007e40000100a00 */
[----:B------:R-:W2:Y:S02]  /*1d1f0*/  LDC R155, c[0x0][0x230] ;  /* 0x00008c00ff9b7b82 */ /* 0x000ea40000000800 */
[----:B------:R4:W-:Y:S04]  /*1d200*/  STL.64 [R1+0xe78], R158 ;  /* 0x000e789e01007387 */ /* 0x0009e80000100a00 */
[----:B------:R3:W-:Y:S04]  /*1d210*/  LDGSTS.E [R10+0x2000c], desc[UR8][R160.64], !P6 ;  /* 0x2000c000a00a7fae */ /* 0x0007e8000f121848 */
[----:B------:R4:W-:Y:S01]  /*1d220*/  LDGSTS.E [R10+0x2400c], desc[UR8][R158.64], !P6 ;  /* 0x2400c0009e0a7fae */ /* 0x0009e2000f121848 */
[----:B------:R-:W-:-:S04]  /*1d230*/  IMAD.WIDE R156, R229, 0x4, R250 ;  /* 0x00000004e59c7825 */ /* 0x000fc800078e02fa */
[C---:B------:R-:W-:Y:S01]  /*1d240*/  IMAD.WIDE R150, R229.reuse, 0x4, R238 ;  /* 0x00000004e5967825 */ /* 0x040fe200078e02ee */
[----:B------:R-:W-:Y:S04]  /*1d250*/  STL.64 [R1+0xe70], R156 ;  /* 0x000e709c01007387 */ /* 0x000fe80000100a00 */
[----:B------:R-:W2:Y:S04]  /*1d260*/  LDL.LU.64 R232, [R1+0x280] ;  /* 0x0002800001e87983 */ /* 0x000ea80000300a00 */
[----:B------:R1:W-:Y:S04]  /*1d270*/  STL.64 [R1+0xe68], R150 ;  /* 0x000e689601007387 */ /* 0x0003e80000100a00 */
[----:B------:R-:W2:Y:S04]  /*1d280*/  LDL.LU.64 R230, [R1+0x278] ;  /* 0x0002780001e67983 */ /* 0x000ea80000300a00 */
[----:B------:R-:W2:Y:S01]  /*1d290*/  LDL.LU.64 R236, [R1+0xe8] ;  /* 0x0000e80001ec7983 */ /* 0x000ea20000300a00 */
[----:B---3--:R-:W-:-:S03]  /*1d2a0*/  IMAD.WIDE R160, R229, 0x4, R248 ;  /* 0x00000004e5a07825 */ /* 0x008fc600078e02f8 */
[----:B------:R-:W-:Y:S01]  /*1d2b0*/  LDGSTS.E [R10+0x28000], desc[UR8][R156.64], !P5 ;  /* 0x280000009c0a7fae */ /* 0x000fe2000e921848 */
[----:B----4-:R-:W-:-:S03]  /*1d2c0*/  IMAD.WIDE R158, R229, 0x4, R240 ;  /* 0x00000004e59e7825 */ /* 0x010fc600078e02f0 */
[----:B------:R-:W3:Y:S04]  /*1d2d0*/  LDL.LU.64 R244, [R1+0xe0] ;  /* 0x0000e00001f47983 */ /* 0x000ee80000300a00 */
[----:B------:R1:W-:Y:S01]  /*1d2e0*/  LDGSTS.E [R10+0x2c000], desc[UR8][R150.64], !P5 ;  /* 0x2c000000960a7fae */ /* 0x0003e2000e921848 */
[----:B------:R-:W-:Y:S02]  /*1d2f0*/  ISETP.GE.U32.AND P5, PT, R146, 0x7ffffeae, PT ;  /* 0x7ffffeae9200780c */ /* 0x000fe40003fa6070 */
[----:B------:R-:W-:Y:S01]  /*1d300*/  IADD3 R146, R152, -0xf1, RZ ;  /* 0xffffff0f98927810 */ /* 0x000fe20007ffe0ff */
[----:B------:R-:W4:Y:S04]  /*1d310*/  LDL.LU.64 R250, [R1+0xd8] ;  /* 0x0000d80001fa7983 */ /* 0x000f280000300a00 */
[----:B------:R-:W4:Y:S04]  /*1d320*/  LDL.LU.64 R238, [R1+0xd0] ;  /* 0x0000d00001ee7983 */ /* 0x000f280000300a00 */
[----:B------:R-:W-:Y:S01]  /*1d330*/  STL.64 [R1+0xe60], R160 ;  /* 0x000e60a001007387 */ /* 0x000fe20000100a00 */
[----:B-1----:R-:W1:Y:S01]  /*1d340*/  LDC R150, c[0x0][0x230] ;  /* 0x00008c00ff967b82 */ /* 0x002e620000000800 */
[----:B------:R-:W-:-:S02]  /*1d350*/  IMAD.WIDE R156, R229, 0x4, R242 ;  /* 0x00000004e59c7825 */ /* 0x000fc400078e02f2 */
[----:B------:R-:W-:Y:S02]  /*1d360*/  STL.64 [R1+0xe58], R158 ;  /* 0x000e589e01007387 */ /* 0x000fe40000100a00 */
[----:B------:R-:W-:Y:S02]  /*1d370*/  IMAD.WIDE R152, R229, 0x4, R246 ;  /* 0x00000004e5987825 */ /* 0x000fe400078e02f6 */
[----:B------:R-:W4:Y:S01]  /*1d380*/  LDL.LU.64 R248, [R1+0xc8] ;  /* 0x0000c80001f87983 */ /* 0x000f220000300a00 */
[----:B------:R-:W1:Y:S03]  /*1d390*/  LDC R151, c[0x0][0x230] ;  /* 0x00008c00ff977b82 */ /* 0x000e660000000800 */
[----:B------:R-:W4:Y:S04]  /*1d3a0*/  LDL.LU.64 R240, [R1+0xc0] ;  /* 0x0000c00001f07983 */ /* 0x000f280000300a00 */
[----:B------:R-:W-:Y:S04]  /*1d3b0*/  STL.64 [R1+0xe50], R156 ;  /* 0x000e509c01007387 */ /* 0x000fe80000100a00 */
[----:B------:R2:W-:Y:S04]  /*1d3c0*/  STL.64 [R1+0xe48], R152 ;  /* 0x000e489801007387 */ /* 0x0005e80000100a00 */
[----:B------:R-:W4:Y:S04]  /*1d3d0*/  LDL.LU.64 R242, [R1+0xb8] ;  /* 0x0000b80001f27983 */ /* 0x000f280000300a00 */
[----:B------:R-:W4:Y:S01]  /*1d3e0*/  LDL.LU.64 R246, [R1+0xb0] ;  /* 0x0000b00001f67983 */ /* 0x000f220000300a00 */
        /* <DEDUP_REMOVED lines=9> */
[----:B--2---:R-:W-:Y:S01]  /*1d480*/  IADD3 R146, R154, -0xf3, RZ ;  /* 0xffffff0d9a927810 */ /* 0x004fe20007ffe0ff */
[C---:B------:R-:W-:Y:S01]  /*1d490*/  IMAD.WIDE R162, R229.reuse, 0x4, R184 ;  /* 0x00000004e5a27825 */ /* 0x040fe200078e02b8 */
[----:B-1----:R-:W1:Y:S08]  /*1d4a0*/  LDC R153, c[0x0][0x230] ;  /* 0x00008c00ff997b82 */ /* 0x002e700000000800 */
[----:B------:R-:W2:Y:S01]  /*1d4b0*/  LDC R152, c[0x0][0x230] ;  /* 0x00008c00ff987b82 */ /* 0x000ea20000000800 */
[----:B------:R-:W-:-:S04]  /*1d4c0*/  IMAD.WIDE R160, R229, 0x4, R232 ;  /* 0x00000004e5a07825 */ /* 0x000fc800078e02e8 */
[C---:B------:R-:W-:Y:S01]  /*1d4d0*/  IMAD.WIDE R158, R229.reuse, 0x4, R230 ;  /* 0x00000004e59e7825 */ /* 0x040fe200078e02e6 */
[----:B------:R4:W-:Y:S03]  /*1d4e0*/  STL.64 [R1+0xe40], R160 ;  /* 0x000e40a001007387 */ /* 0x0009e60000100a00 */
[C---:B------:R-:W-:Y:S01]  /*1d4f0*/  IMAD.WIDE R156, R229.reuse, 0x4, R236 ;  /* 0x00000004e59c7825 */ /* 0x040fe200078e02ec */
[----:B------:R4:W-:Y:S04]  /*1d500*/  LDGSTS.E [R10+0x2800c], desc[UR8][R160.64], !P3 ;  /* 0x2800c000a00a7fae */ /* 0x0009e8000d921848 */
[----:B------:R1:W-:Y:S01]  /*1d510*/  STL.64 [R1+0xe38], R158 ;  /* 0x000e389e01007387 */ /* 0x0003e20000100a00 */
[----:B---3--:R-:W-:-:S03]  /*1d520*/  IMAD.WIDE R148, R229, 0x4, R244 ;  /* 0x00000004e5947825 */ /* 0x008fc600078e02f4 */
[----:B------:R1:W-:Y:S01]  /*1d530*/  LDGSTS.E [R10+0x2c00c], desc[UR8][R158.64], !P3 ;  /* 0x2c00c0009e0a7fae */ /* 0x0003e2000d921848 */
[----:B------:R-:W-:-:S03]  /*1d540*/  ISETP.GE.U32.AND P3, PT, R147, 0x7ffffe8f, PT ;  /* 0x7ffffe8f9300780c */ /* 0x000fc60003f66070 */
[----:B------:R3:W-:Y:S01]  /*1d550*/  LDGSTS.E [R10+0x30000], desc[UR8][R156.64], !P1 ;  /* 0x300000009c0a7fae */ /* 0x0007e2000c921848 */
[----:B----4-:R-:W-:-:S03]  /*1d560*/  IMAD.WIDE R160, R229, 0x4, R250 ;  /* 0x00000004e5a07825 */ /* 0x010fc600078e02fa */
[----:B------:R3:W-:Y:S01]  /*1d570*/  STL.64 [R1+0xe30], R156 ;  /* 0x000e309c01007387 */ /* 0x0007e20000100a00 */
[----:B-1----:R-:W-:-:S03]  /*1d580*/  IMAD.WIDE R158, R229, 0x4, R238 ;  /* 0x00000004e59e7825 */ /* 0x002fc600078e02ee */
[----:B------:R1:W-:Y:S01]  /*1d590*/  LDGSTS.E [R10+0x34000], desc[UR8][R148.64], !P1 ;  /* 0x34000000940a7fae */ /* 0x0003e2000c921848 */
[----:B------:R-:W-:Y:S01]  /*1d5a0*/  ISETP.GE.U32.AND P1, PT, R146, 0x7ffffe8e, PT ;  /* 0x7ffffe8e9200780c */ /* 0x000fe20003f26070 */
[----:B------:R-:W-:Y:S02]  /*1d5b0*/  VIADD R147, R150, 0xffffff0c ;  /* 0xffffff0c96937836 */ /* 0x000fe40000000000 */
[----:B------:R1:W-:Y:S01]  /*1d5c0*/  STL.64 [R1+0xe28], R148 ;  /* 0x000e289401007387 */ /* 0x0003e20000100a00 */
[----:B------:R-:W-:-:S03]  /*1d5d0*/  IADD3 R146, R155, -0x95, RZ ;  /* 0xffffff6b9b927810 */ /* 0x000fc60007ffe0ff */
[----:B------:R4:W-:Y:S01]  /*1d5e0*/  STL.64 [R1+0xe18], R160 ;  /* 0x000e18a001007387 */ /* 0x0009e20000100a00 */
[----:B---3--:R-:W-:-:S03]  /*1d5f0*/  IMAD.WIDE R156, R229, 0x4, R248 ;  /* 0x00000004e59c7825 */ /* 0x008fc600078e02f8 */
[----:B------:R4:W-:Y:S01]  /*1d600*/  LDGSTS.E [R10+0x30004], desc[UR8][R160.64], !P6 ;  /* 0x30004000a00a7fae */ /* 0x0009e2000f121848 */
[----:B------:R-:W-:-:S03]  /*1d610*/  IMAD.WIDE R154, R229, 0x4, R240 ;  /* 0x00000004e59a7825 */ /* 0x000fc600078e02f0 */
[----:B------:R3:W-:Y:S01]  /*1d620*/  STL.64 [R1+0xe10], R158 ;  /* 0x000e109e01007387 */ /* 0x0007e20000100a00 */
[----:B-1----:R-:W1:Y:S03]  /*1d630*/  LDC R149, c[0x0][0x230] ;  /* 0x00008c00ff957b82 */ /* 0x002e660000000800 */
[----:B------:R3:W-:Y:S01]  /*1d640*/  LDGSTS.E [R10+0x34004], desc[UR8][R158.64], !P6 ;  /* 0x340040009e0a7fae */ /* 0x0007e2000f121848 */
[----:B------:R-:W-:Y:S01]  /*1d650*/  ISETP.GE.U32.AND P6, PT, R147, 0x7ffffe8d, PT ;  /* 0x7ffffe8d9300780c */ /* 0x000fe20003fc6070 */
[----:B------:R-:W-:Y:S02]  /*1d660*/  VIADD R147, R151, 0xffffff6a ;  /* 0xffffff6a97937836 */ /* 0x000fe40000000000 */
[----:B------:R2:W-:Y:S01]  /*1d670*/  STL.64 [R1+0xe08], R156 ;  /* 0x000e089c01007387 */ /* 0x0005e20000100a00 */
[----:B------:R-:W1:Y:S01]  /*1d680*/  LDC R148, c[0x0][0x230] ;  /* 0x00008c00ff947b82 */ /* 0x000e620000000800 */
[----:B----4-:R-:W-:-:S02]  /*1d690*/  IMAD.WIDE R160, R229, 0x4, R242 ;  /* 0x00000004e5a07825 */ /* 0x010fc400078e02f2 */
[----:B------:R2:W-:Y:S02]  /*1d6a0*/  LDGSTS.E [R10+0x30008], desc[UR8][R156.64], !P5 ;  /* 0x300080009c0a7fae */ /* 0x0005e4000e921848 */
[C---:B---3--:R-:W-:Y:S02]  /*1d6b0*/  IMAD.WIDE R158, R229.reuse, 0x4, R246 ;  /* 0x00000004e59e7825 */ /* 0x048fe400078e02f6 */
[----:B------:R3:W-:Y:S02]  /*1d6c0*/  STL.64 [R1+0xe00], R154 ;  /* 0x000e009a01007387 */ /* 0x0007e40000100a00 */
[C---:B------:R-:W-:Y:S02]  /*1d6d0*/  IMAD.WIDE R150, R229.reuse, 0x4, R182 ;  /* 0x00000004e5967825 */ /* 0x040fe400078e02b6 */
[----:B------:R4:W-:Y:S02]  /*1d6e0*/  STL.64 [R1+0xdf8], R160 ;  /* 0x000df8a001007387 */ /* 0x0009e40000100a00 */
[----:B--2---:R-:W-:-:S02]  /*1d6f0*/  IMAD.WIDE R156, R229, 0x4, R180 ;  /* 0x00000004e59c7825 */ /* 0x004fc400078e02b4 */
[----:B------:R2:W-:Y:S04]  /*1d700*/  STL.64 [R1+0xdf0], R158 ;  /* 0x000df09e01007387 */ /* 0x0005e80000100a00 */
[----:B------:R-:W2:Y:S04]  /*1d710*/  LDL.LU.64 R250, [R1+0x4c0] ;  /* 0x0004c00001fa7983 */ /* 0x000ea80000300a00 */
[----:B------:R2:W-:Y:S04]  /*1d720*/  STL.64 [R1+0xde8], R156 ;  /* 0x000de89c01007387 */ /* 0x0005e80000100a00 */
[----:B------:R1:W-:Y:S04]  /*1d730*/  STL.64 [R1+0xde0], R150 ;  /* 0x000de09601007387 */ /* 0x0003e80000100a00 */
[----:B------:R-:W2:Y:S04]  /*1d740*/  LDL.LU.64 R238, [R1+0x4b8] ;  /* 0x0004b80001ee7983 */ /* 0x000ea80000300a00 */
[----:B------:R3:W-:Y:S04]  /*1d750*/  LDGSTS.E [R10+0x34008], desc[UR8][R154.64], !P5 ;  /* 0x340080009a0a7fae */ /* 0x0007e8000e921848 */
[----:B------:R4:W-:Y:S04]  /*1d760*/  LDGSTS.E [R10+0x3000c], desc[UR8][R160.64], !P0 ;  /* 0x3000c000a00a7fae */ /* 0x0009e8000c121848 */
[----:B------:R2:W-:Y:S04]  /*1d770*/  LDGSTS.E [R10+0x3400c], desc[UR8][R158.64], !P0 ;  /* 0x3400c0009e0a7fae */ /* 0x0005e8000c121848 */
[----:B------:R1:W-:Y:S01]  /*1d780*/  LDGSTS.E [R10+0x38000], desc[UR8][R156.64], !P4 ;  /* 0x380000009c0a7fae */ /* 0x0003e2000e121848 */
[----:B---3--:R-:W3:Y:S01]  /*1d790*/  LDC R155, c[0x0][0x230] ;  /* 0x00008c00ff9b7b82 */ /* 0x008ee20000000800 */
[----:B----4-:R-:W-:-:S02]  /*1d7a0*/  IMAD.WIDE R160, R229, 0x4, R186 ;  /* 0x00000004e5a07825 */ /* 0x010fc400078e02ba */
[----:B------:R-:W4:Y:S02]  /*1d7b0*/  LDL.LU.64 R248, [R1+0x4b0] ;  /* 0x0004b00001f87983 */ /* 0x000f240000300a00 */
[C---:B--2---:R-:W-:Y:S02]  /*1d7c0*/  IMAD.WIDE R158, R229.reuse, 0x4, R188 ;  /* 0x00000004e59e7825 */ /* 0x044fe400078e02bc */
[----:B------:R-:W2:Y:S01]  /*1d7d0*/  LDL.LU.64 R240, [R1+0x4a0] ;  /* 0x0004a00001f07983 */ /* 0x000ea20000300a00 */
[----:B------:R-:W4:Y:S01]  /*1d7e0*/  LDC R154, c[0x0][0x230] ;  /* 0x00008c00ff9a7b82 */ /* 0x000f220000000800 */
[----:B-1----:R-:W-:Y:S02]  /*1d7f0*/  IMAD.WIDE R156, R229, 0x4, R190 ;  /* 0x00000004e59c7825 */ /* 0x002fe400078e02be */
[----:B------:R-:W-:Y:S04]  /*1d800*/  STL.64 [R1+0xdd8], R162 ;  /* 0x000dd8a201007387 */ /* 0x000fe80000100a00 */
[----:B------:R1:W-:Y:S04]  /*1d810*/  STL.64 [R1+0xdd0], R160 ;  /* 0x000dd0a001007387 */ /* 0x0003e80000100a00 */
[----:B------:R-:W2:Y:S04]  /*1d820*/  LDL.LU.64 R242, [R1+0x490] ;  /* 0x0004900001f27983 */ /* 0x000ea80000300a00 */
[----:B------:R1:W-:Y:S04]  /*1d830*/  STL.64 [R1+0xdc8], R158 ;  /* 0x000dc89e01007387 */ /* 0x0003e80000100a00 */
[----:B------:R3:W-:Y:S04]  /*1d840*/  STL.64 [R1+0xdc0], R156 ;  /* 0x000dc09c01007387 */ /* 0x0007e80000100a00 */
[----:B------:R-:W2:Y:S01]  /*1d850*/  LDL.LU.64 R246, [R1+0x488] ;  /* 0x0004880001f67983 */ /* 0x000ea20000300a00 */
[----:B------:R-:W-:Y:S01]  /*1d860*/  ISETP.GE.U32.AND P0, PT, R147, 0x7ffffeeb, PT ;  /* 0x7ffffeeb9300780c */ /* 0x000fe20003f06070 */
[----:B------:R-:W-:-:S02]  /*1d870*/  VIADD R147, R149, 0xffffff68 ;  /* 0xffffff6895937836 */ /* 0x000fc40000000000 */
[----:B------:R1:W-:Y:S01]  /*1d880*/  LDGSTS.E [R10+0x3c000], desc[UR8][R150.64], !P4 ;  /* 0x3c000000960a7fae */ /* 0x0003e2000e121848 */
[----:B------:R-:W-:-:S03]  /*1d890*/  ISETP.GE.U32.AND P5, PT, R146, 0x7ffffeec, PT ;  /* 0x7ffffeec9200780c */ /* 0x000fc60003fa6070 */
[----:B------:R-:W-:Y:S01]  /*1d8a0*/  LDGSTS.E [R10+0x38004], desc[UR8][R162.64], !P3 ;  /* 0x38004000a20a7fae */ /* 0x000fe2000d921848 */
[----:B------:R-:W-:Y:S02]  /*1d8b0*/  IADD3 R146, R153, -0x97, RZ ;  /* 0xffffff6999927810 */ /* 0x000fe40007ffe0ff */
[----:B------:R-:W2:Y:S01]  /*1d8c0*/  LDC R153, c[0x0][0x230] ;  /* 0x00008c00ff997b82 */ /* 0x000ea20000000800 */
[----:B------:R3:W-:Y:S01]  /*1d8d0*/  LDGSTS.E [R10+0x3c004], desc[UR8][R160.64], !P3 ;  /* 0x3c004000a00a7fae */ /* 0x0007e2000d921848 */
[----:B------:R-:W-:-:S03]  /*1d8e0*/  ISETP.GE.U32.AND P3, PT, R147, 0x7ffffee9, PT ;  /* 0x7ffffee99300780c */ /* 0x000fc60003f66070 */
[----:B------:R3:W-:Y:S01]  /*1d8f0*/  LDGSTS.E [R10+0x38008], desc[UR8][R158.64], !P1 ;  /* 0x380080009e0a7fae */ /* 0x0007e2000c921848 */
[----:B------:R-:W-:Y:S01]  /*1d900*/  VIADD R147, R148, 0xffffff4a ;  /* 0xffffff4a94937836 */ /* 0x000fe20000000000 */
[----:B------:R-:W-:Y:S01]  /*1d910*/  ISETP.GE.U32.AND P4, PT, R146, 0x7ffffeea, PT ;  /* 0x7ffffeea9200780c */ /* 0x000fe20003f86070 */
[----:B-1----:R-:W1:Y:S01]  /*1d920*/  LDC R151, c[0x0][0x230] ;  /* 0x00008c00ff977b82 */ /* 0x002e620000000800 */
[----:B------:R1:W-:Y:S01]  /*1d930*/  LDGSTS.E [R10+0x3c008], desc[UR8][R156.64], !P1 ;  /* 0x3c0080009c0a7fae */ /* 0x0003e2000c921848 */
[----:B---3--:R-:W-:-:S06]  /*1d940*/  IMAD.WIDE R160, R229, 0x4, R192 ;  /* 0x00000004e5a07825 */ /* 0x008fcc00078e02c0 */
[----:B------:R-:W3:Y:S01]  /*1d950*/  LDC R150, c[0x0][0x230] ;  /* 0x00008c00ff967b82 */ /* 0x000ee20000000800 */
[----:B------:R-:W-:Y:S01]  /*1d960*/  IMAD.WIDE R158, R229, 0x4, R194 ;  /* 0x00000004e59e7825 */ /* 0x000fe200078e02c2 */
[----:B------:R4:W-:Y:S01]  /*1d970*/  STL.64 [R1+0xdb8], R160 ;  /* 0x000db8a001007387 */ /* 0x0009e20000100a00 */
[----:B------:R-:W-:-:S03]  /*1d980*/  IADD3 R146, R152, -0xb5, RZ ;  /* 0xffffff4b98927810 */ /* 0x000fc60007ffe0ff */
[----:B------:R2:W-:Y:S01]  /*1d990*/  STL.64 [R1+0xdb0], R158 ;  /* 0x000db09e01007387 */ /* 0x0005e20000100a00 */
[----:B------:R-:W-:Y:S01]  /*1d9a0*/  ISETP.GE.U32.AND P1, PT, R146, 0x7ffffecc, PT ;  /* 0x7ffffecc9200780c */ /* 0x000fe20003f26070 */
[----:B------:R-:W3:Y:S02]  /*1d9b0*/  LDC R152, c[0x0][0x230] ;  /* 0x00008c00ff987b82 */ /* 0x000ee40000000800 */
[----:B------:R-:W3:Y:S01]  /*1d9c0*/  LDL.LU.64 R236, [R1+0x480] ;  /* 0x0004800001ec7983 */ /* 0x000ee20000300a00 */
[----:B------:R-:W-:-:S03]  /*1d9d0*/  IADD3 R146, R155, -0xb7, RZ ;  /* 0xffffff499b927810 */ /* 0x000fc60007ffe0ff */
[----:B------:R-:W3:Y:S04]  /*1d9e0*/  LDL.LU.64 R244, [R1+0x470] ;  /* 0x0004700001f47983 */ /* 0x000ee80000300a00 */
[----:B------:R4:W-:Y:S04]  /*1d9f0*/  LDGSTS.E [R10+0x3800c], desc[UR8][R160.64], !P6 ;  /* 0x3800c000a00a7fae */ /* 0x0009e8000f121848 */
[----:B------:R2:W-:Y:S01]  /*1da00*/  LDGSTS.E [R10+0x3c00c], desc[UR8][R158.64], !P6 ;  /* 0x3c00c0009e0a7fae */ /* 0x0005e2000f121848 */
[----:B-1----:R-:W-:-:S05]  /*1da10*/  IMAD.WIDE R156, R229, 0x4, R250 ;  /* 0x00000004e59c7825 */ /* 0x002fca00078e02fa */
[----:B------:R-:W-:Y:S04]  /*1da20*/  STL.64 [R1+0xda8], R156 ;  /* 0x000da89c01007387 */ /* 0x000fe80000100a00 */
[----:B------:R-:W-:Y:S01]  /*1da30*/  LDGSTS.E [R11+0x20000], desc[UR8][R156.64], !P5 ;  /* 0x200000009c0b7fae */ /* 0x000fe2000e921848 */
[----:B------:R-:W-:-:S05]  /*1da40*/  IMAD.WIDE R148, R229, 0x4, R238 ;  /* 0x00000004e5947825 */ /* 0x000fca00078e02ee */
[----:B------:R1:W-:Y:S04]  /*1da50*/  STL.64 [R1+0xda0], R148 ;  /* 0x000da09401007387 */ /* 0x0003e80000100a00 */
[----:B------:R-:W3:Y:S04]  /*1da60*/  LDL.LU.64 R250, [R1+0x270] ;  /* 0x0002700001fa7983 */ /* 0x000ee80000300a00 */
[----:B------:R-:W3:Y:S04]  /*1da70*/  LDL.LU.64 R238, [R1+0x268] ;  /* 0x0002680001ee7983 */ /* 0x000ee80000300a00 */
[----:B------:R1:W-:Y:S01]  /*1da80*/  LDGSTS.E [R11+0x24000], desc[UR8][R148.64], !P5 ;  /* 0x24000000940b7fae */ /* 0x0003e2000e921848 */
[----:B------:R-:W-:Y:S01]  /*1da90*/  ISETP.GE.U32.AND P5, PT, R146, 0x7ffffeca, PT ;  /* 0x7ffffeca9200780c */ /* 0x000fe20003fa6070 */
[----:B----4-:R-:W-:Y:S01]  /*1daa0*/  IMAD.WIDE R160, R229, 0x4, R248 ;  /* 0x00000004e5a07825 */ /* 0x010fe200078e02f8 */
[----:B------:R-:W-:-:S03]  /*1dab0*/  IADD3 R146, R154, -0xd5, RZ ;  /* 0xffffff2b9a927810 */ /* 0x000fc60007ffe0ff */
[----:B--2---:R-:W-:Y:S01]  /*1dac0*/  IMAD.WIDE R158, R229, 0x4, R240 ;  /* 0x00000004e59e7825 */ /* 0x004fe200078e02f0 */
[----:B------:R-:W-:Y:S01]  /*1dad0*/  STL.64 [R1+0xd98], R160 ;  /* 0x000d98a001007387 */ /* 0x000fe20000100a00 */
[----:B------:R-:W-:Y:S01]  /*1dae0*/  ISETP.GE.U32.AND P6, PT, R147, 0x7ffffecb, PT ;  /* 0x7ffffecb9300780c */ /* 0x000fe20003fc6070 */
[----:B-1----:R-:W1:Y:S02]  /*1daf0*/  LDC R149, c[0x0][0x230] ;  /* 0x00008c00ff957b82 */ /* 0x002e640000000800 */
[----:B------:R-:W-:Y:S04]  /*1db00*/  STL.64 [R1+0xd90], R158 ;  /* 0x000d909e01007387 */ /* 0x000fe80000100a00 */
[----:B------:R-:W2:Y:S01]  /*1db10*/  LDL.LU.64 R248, [R1+0x260] ;  /* 0x0002600001f87983 */ /* 0x000ea20000300a00 */
        /* <DEDUP_REMOVED lines=13> */
[----:B---3--:R-:W-:Y:S01]  /*1dbf0*/  VIADD R147, R150, 0xffffff2a ;  /* 0xffffff2a96937836 */ /* 0x008fe20000000000 */
[----:B------:R3:W-:Y:S01]  /*1dc00*/  LDGSTS.E [R11+0x24008], desc[UR8][R154.64], !P4 ;  /* 0x240080009a0b7fae */ /* 0x0007e2000e121848 */
[----:B------:R-:W-:Y:S02]  /*1dc10*/  ISETP.GE.U32.AND P4, PT, R146, 0x7ffffeac, PT ;  /* 0x7ffffeac9200780c */ /* 0x000fe40003f86070 */
[----:B------:R-:W-:Y:S01]  /*1dc20*/  IADD3 R146, R153, -0xd7, RZ ;  /* 0xffffff2999927810 */ /* 0x000fe20007ffe0ff */
[----:B---3--:R-:W3:Y:S01]  /*1dc30*/  LDC R154, c[0x0][0x230] ;  /* 0x00008c00ff9a7b82 */ /* 0x008ee20000000800 */
[----:B------:R-:W-:-:S04]  /*1dc40*/  IMAD.WIDE R160, R229, 0x4, R236 ;  /* 0x00000004e5a07825 */ /* 0x000fc800078e02ec */
[C---:B------:R-:W-:Y:S01]  /*1dc50*/  IMAD.WIDE R158, R229.reuse, 0x4, R244 ;  /* 0x00000004e59e7825 */ /* 0x040fe200078e02f4 */
[----:B------:R2:W-:Y:S02]  /*1dc60*/  STL.64 [R1+0xd78], R160 ;  /* 0x000d78a001007387 */ /* 0x0005e40000100a00 */
[----:B------:R-:W3:Y:S02]  /*1dc70*/  LDC R155, c[0x0][0x230] ;  /* 0x00008c00ff9b7b82 */ /* 0x000ee40000000800 */
[----:B------:R4:W-:Y:S04]  /*1dc80*/  STL.64 [R1+0xd70], R158 ;  /* 0x000d709e01007387 */ /* 0x0009e80000100a00 */
[----:B------:R2:W-:Y:S04]  /*1dc90*/  LDGSTS.E [R11+0x2000c], desc[UR8][R160.64], !P3 ;  /* 0x2000c000a00b7fae */ /* 0x0005e8000d921848 */
[----:B------:R4:W-:Y:S01]  /*1dca0*/  LDGSTS.E [R11+0x2400c], desc[UR8][R158.64], !P3 ;  /* 0x2400c0009e0b7fae */ /* 0x0009e2000d921848 */
[----:B------:R-:W-:-:S04]  /*1dcb0*/  IMAD.WIDE R156, R229, 0x4, R250 ;  /* 0x00000004e59c7825 */ /* 0x000fc800078e02fa */
[C---:B------:R-:W-:Y:S01]  /*1dcc0*/  IMAD.WIDE R150, R229.reuse, 0x4, R238 ;  /* 0x00000004e5967825 */ /* 0x040fe200078e02ee */
[----:B------:R-:W-:Y:S04]  /*1dcd0*/  STL.64 [R1+0xd68], R156 ;  /* 0x000d689c01007387 */ /* 0x000fe80000100a00 */
[----:B------:R-:W3:Y:S04]  /*1dce0*/  LDL.LU.64 R232, [R1+0x240] ;  /* 0x0002400001e87983 */ /* 0x000ee80000300a00 */
[----:B------:R1:W-:Y:S04]  /*1dcf0*/  STL.64 [R1+0xd60], R150 ;  /* 0x000d609601007387 */ /* 0x0003e80000100a00 */
[----:B------:R-:W3:Y:S04]  /*1dd00*/  LDL.LU.64 R230, [R1+0x238] ;  /* 0x0002380001e67983 */ /* 0x000ee80000300a00 */
[----:B------:R-:W3:Y:S01]  /*1dd10*/  LDL.LU.64 R236, [R1+0xa8] ;  /* 0x0000a80001ec7983 */ /* 0x000ee20000300a00 */
[----:B--2---:R-:W-:-:S03]  /*1dd20*/  IMAD.WIDE R160, R229, 0x4, R248 ;  /* 0x00000004e5a07825 */ /* 0x004fc600078e02f8 */
[----:B------:R-:W-:Y:S01]  /*1dd30*/  LDGSTS.E [R11+0x28000], desc[UR8][R156.64], !P1 ;  /* 0x280000009c0b7fae */ /* 0x000fe2000c921848 */
[----:B----4-:R-:W-:-:S03]  /*1dd40*/  IMAD.WIDE R158, R229, 0x4, R240 ;  /* 0x00000004e59e7825 */ /* 0x010fc600078e02f0 */
[----:B------:R-:W2:Y:S04]  /*1dd50*/  LDL.LU.64 R244, [R1+0xa0] ;  /* 0x0000a00001f47983 */ /* 0x000ea80000300a00 */
        /* <DEDUP_REMOVED lines=26> */
[----:B---3--:R-:W-:Y:S01]  /*1df00*/  IADD3 R146, R154, -0xf7, RZ ;  /* 0xffffff099a927810 */ /* 0x008fe20007ffe0ff */
[C---:B------:R-:W-:Y:S01]  /*1df10*/  IMAD.WIDE R162, R229.reuse, 0x4, R200 ;  /* 0x00000004e5a27825 */ /* 0x040fe200078e02c8 */
[----:B-1----:R-:W1:Y:S08]  /*1df20*/  LDC R153, c[0x0][0x230] ;  /* 0x00008c00ff997b82 */ /* 0x002e700000000800 */
[----:B------:R-:W3:Y:S01]  /*1df30*/  LDC R152, c[0x0][0x230] ;  /* 0x00008c00ff987b82 */ /* 0x000ee20000000800 */
[----:B------:R-:W-:-:S04]  /*1df40*/  IMAD.WIDE R160, R229, 0x4, R232 ;  /* 0x00000004e5a07825 */ /* 0x000fc800078e02e8 */
[C---:B------:R-:W-:Y:S01]  /*1df50*/  IMAD.WIDE R158, R229.reuse, 0x4, R230 ;  /* 0x00000004e59e7825 */ /* 0x040fe200078e02e6 */
[----:B------:R4:W-:Y:S03]  /*1df60*/  STL.64 [R1+0xd38], R160 ;  /* 0x000d38a001007387 */ /* 0x0009e60000100a00 */
[C---:B------:R-:W-:Y:S01]  /*1df70*/  IMAD.WIDE R156, R229.reuse, 0x4, R236 ;  /* 0x00000004e59c7825 */ /* 0x040fe200078e02ec */
[----:B------:R4:W-:Y:S04]  /*1df80*/  LDGSTS.E [R11+0x2800c], desc[UR8][R160.64], !P0 ;  /* 0x2800c000a00b7fae */ /* 0x0009e8000c121848 */
[----:B------:R1:W-:Y:S01]  /*1df90*/  STL.64 [R1+0xd30], R158 ;  /* 0x000d309e01007387 */ /* 0x0003e20000100a00 */
[----:B--2---:R-:W-:-:S03]  /*1dfa0*/  IMAD.WIDE R148, R229, 0x4, R244 ;  /* 0x00000004e5947825 */ /* 0x004fc600078e02f4 */
        /* <DEDUP_REMOVED lines=24> */
[C---:B--2---:R-:W-:Y:S02]  /*1e130*/  IMAD.WIDE R158, R229.reuse, 0x4, R246 ;  /* 0x00000004e59e7825 */ /* 0x044fe400078e02f6 */
[----:B------:R2:W-:Y:S02]  /*1e140*/  STL.64 [R1+0xcf8], R154 ;  /* 0x000cf89a01007387 */ /* 0x0005e40000100a00 */
[C---:B------:R-:W-:Y:S02]  /*1e150*/  IMAD.WIDE R150, R229.reuse, 0x4, R198 ;  /* 0x00000004e5967825 */ /* 0x040fe400078e02c6 */
[----:B------:R4:W-:Y:S02]  /*1e160*/  STL.64 [R1+0xcf0], R160 ;  /* 0x000cf0a001007387 */ /* 0x0009e40000100a00 */
[----:B---3--:R-:W-:-:S02]  /*1e170*/  IMAD.WIDE R156, R229, 0x4, R196 ;  /* 0x00000004e59c7825 */ /* 0x008fc400078e02c4 */
        /* <DEDUP_REMOVED lines=12> */
[C---:B---3--:R-:W-:Y:S02]  /*1e240*/  IMAD.WIDE R158, R229.reuse, 0x4, R204 ;  /* 0x00000004e59e7825 */ /* 0x048fe400078e02cc */
[----:B------:R-:W3:Y:S01]  /*1e250*/  LDL.LU.64 R240, [R1+0x440] ;  /* 0x0004400001f07983 */ /* 0x000ee20000300a00 */
[----:B------:R-:W4:Y:S01]  /*1e260*/  LDC R154, c[0x0][0x230] ;  /* 0x00008c00ff9a7b82 */ /* 0x000f220000000800 */
[----:B-1----:R-:W-:Y:S02]  /*1e270*/  IMAD.WIDE R156, R229, 0x4, R206 ;  /* 0x00000004e59c7825 */ /* 0x002fe400078e02ce */
[----:B------:R-:W-:Y:S04]  /*1e280*/  STL.64 [R1+0xcc8], R162 ;  /* 0x000cc8a201007387 */ /* 0x000fe80000100a00 */
[----:B------:R1:W-:Y:S04]  /*1e290*/  STL.64 [R1+0xcc0], R160 ;  /* 0x000cc0a001007387 */ /* 0x0003e80000100a00 */
[----:B------:R-:W3:Y:S04]  /*1e2a0*/  LDL.LU.64 R242, [R1+0x430] ;  /* 0x0004300001f27983 */ /* 0x000ee80000300a00 */
[----:B------:R1:W-:Y:S04]  /*1e2b0*/  STL.64 [R1+0xcb8], R158 ;  /* 0x000cb89e01007387 */ /* 0x0003e80000100a00 */
[----:B------:R2:W-:Y:S04]  /*1e2c0*/  STL.64 [R1+0xcb0], R156 ;  /* 0x000cb09c01007387 */ /* 0x0005e80000100a00 */
[----:B------:R-:W3:Y:S01]  /*1e2d0*/  LDL.LU.64 R246, [R1+0x428] ;  /* 0x0004280001f67983 */ /* 0x000ee20000300a00 */
[----:B------:R-:W-:Y:S01]  /*1e2e0*/  ISETP.GE.U32.AND P6, PT, R147, 0x7ffffee7, PT ;  /* 0x7ffffee79300780c */ /* 0x000fe20003fc6070 */
[----:B------:R-:W-:-:S02]  /*1e2f0*/  VIADD R147, R149, 0xffffff64 ;  /* 0xffffff6495937836 */ /* 0x000fc40000000000 */
[----:B------:R1:W-:Y:S01]  /*1e300*/  LDGSTS.E [R11+0x3c000], desc[UR8][R150.64], !P5 ;  /* 0x3c000000960b7fae */ /* 0x0003e2000e921848 */
[----:B------:R-:W-:-:S03]  /*1e310*/  ISETP.GE.U32.AND P1, PT, R146, 0x7ffffee8, PT ;  /* 0x7ffffee89200780c */ /* 0x000fc60003f26070 */
[----:B------:R-:W-:Y:S01]  /*1e320*/  LDGSTS.E [R11+0x38004], desc[UR8][R162.64], !P0 ;  /* 0x38004000a20b7fae */ /* 0x000fe2000c121848 */
[----:B------:R-:W-:Y:S02]  /*1e330*/  IADD3 R146, R153, -0x9b, RZ ;  /* 0xffffff6599927810 */ /* 0x000fe40007ffe0ff */
[----:B------:R-:W3:Y:S01]  /*1e340*/  LDC R153, c[0x0][0x230] ;  /* 0x00008c00ff997b82 */ /* 0x000ee20000000800 */
[----:B------:R2:W-:Y:S01]  /*1e350*/  LDGSTS.E [R11+0x3c004], desc[UR8][R160.64], !P0 ;  /* 0x3c004000a00b7fae */ /* 0x0005e2000c121848 */
[----:B------:R-:W-:-:S03]  /*1e360*/  ISETP.GE.U32.AND P0, PT, R147, 0x7ffffee5, PT ;  /* 0x7ffffee59300780c */ /* 0x000fc60003f06070 */
[----:B------:R2:W-:Y:S01]  /*1e370*/  LDGSTS.E [R11+0x38008], desc[UR8][R158.64], !P4 ;  /* 0x380080009e0b7fae */ /* 0x0005e2000e121848 */
[----:B------:R-:W-:Y:S01]  /*1e380*/  VIADD R147, R148, 0xffffff46 ;  /* 0xffffff4694937836 */ /* 0x000fe20000000000 */
[----:B------:R-:W-:Y:S01]  /*1e390*/  ISETP.GE.U32.AND P5, PT, R146, 0x7ffffee6, PT ;  /* 0x7ffffee69200780c */ /* 0x000fe20003fa6070 */
[----:B-1----:R-:W1:Y:S01]  /*1e3a0*/  LDC R151, c[0x0][0x230] ;  /* 0x00008c00ff977b82 */ /* 0x002e620000000800 */
[----:B------:R1:W-:Y:S01]  /*1e3b0*/  LDGSTS.E [R11+0x3c008], desc[UR8][R156.64], !P4 ;  /* 0x3c0080009c0b7fae */ /* 0x0003e2000e121848 */
[----:B--2---:R-:W-:-:S06]  /*1e3c0*/  IMAD.WIDE R160, R229, 0x4, R208 ;  /* 0x00000004e5a07825 */ /* 0x004fcc00078e02d0 */
[----:B------:R-:W2:Y:S01]  /*1e3d0*/  LDC R150, c[0x0][0x230] ;  /* 0x00008c00ff967b82 */ /* 0x000ea20000000800 */
[----:B------:R-:W-:Y:S01]  /*1e3e0*/  IMAD.WIDE R158, R229, 0x4, R210 ;  /* 0x00000004e59e7825 */ /* 0x000fe200078e02d2 */
        /* <DEDUP_REMOVED lines=10> */
[----:B-1----:R-:W-:-:S05]  /*1e490*/  IMAD.WIDE R156, R229, 0x4, R250 ;  /* 0x00000004e59c7825 */ /* 0x002fca00078e02fa */
        /* <DEDUP_REMOVED lines=10> */
[----:B---3--:R-:W-:Y:S01]  /*1e540*/  IMAD.WIDE R158, R229, 0x4, R240 ;  /* 0x00000004e59e7825 */ /* 0x008fe200078e02f0 */
[----:B------:R-:W-:Y:S01]  /*1e550*/  STL.64 [R1+0xc78], R160 ;  /* 0x000c78a001007387 */ /* 0x000fe20000100a00 */
[----:B------:R-:W-:Y:S01]  /*1e560*/  ISETP.GE.U32.AND P3, PT, R147, 0x7ffffec7, PT ;  /* 0x7ffffec79300780c */ /* 0x000fe20003f66070 */
[----:B-1----:R-:W1:Y:S02]  /*1e570*/  LDC R149, c[0x0][0x230] ;  /* 0x00008c00ff957b82 */ /* 0x002e640000000800 */
        /* <DEDUP_REMOVED lines=111> */
[----:B------:R-:W2:Y:S04]  /*1ec70*/  LDL.LU.64 R244, [R1+0x3f0] ;  /* 0x0003f00001f47983 */ /* 0x000ea80000300a00 */
[----:B------:R2:W-:Y:S01]  /*1ec80*/  LDGSTS.E [R12+0x3400c], desc[UR8][R158.64], !P3 ;  /* 0x3400c0009e0c7fae */ /* 0x0005e2000d921848 */
[----:B---3--:R-:W3:Y:S01]  /*1ec90*/  LDC R155, c[0x0][0x230] ;  /* 0x00008c00ff9b7b82 */ /* 0x008ee20000000800 */
[----:B----4-:R-:W-:-:S02]  /*1eca0*/  IMAD.WIDE R160, R229, 0x4, R218 ;  /* 0x00000004e5a07825 */ /* 0x010fc400078e02da */
[----:B------:R-:W4:Y:S04]  /*1ecb0*/  LDL.LU.64 R250, [R1+0x3e0] ;  /* 0x0003e00001fa7983 */ /* 0x000f280000300a00 */
[----:B------:R-:W-:Y:S01]  /*1ecc0*/  STL.64 [R1+0x358], R162 ;  /* 0x000358a201007387 */ /* 0x000fe20000100a00 */
[----:B------:R-:W4:Y:S01]  /*1ecd0*/  LDC R154, c[0x0][0x230] ;  /* 0x00008c00ff9a7b82 */ /* 0x000f220000000800 */
[----:B--2---:R-:W-:Y:S02]  /*1ece0*/  IMAD.WIDE R158, R229, 0x4, R220 ;  /* 0x00000004e59e7825 */ /* 0x004fe400078e02dc */
[----:B------:R1:W-:Y:S04]  /*1ecf0*/  LDGSTS.E [R12+0x38000], desc[UR8][R156.64], !P1 ;  /* 0x380000009c0c7fae */ /* 0x0003e8000c921848 */
[----:B------:R2:W-:Y:S01]  /*1ed00*/  STL.64 [R1+0x350], R160 ;  /* 0x000350a001007387 */ /* 0x0005e20000100a00 */
[----:B------:R-:W-:-:S03]  /*1ed10*/  ISETP.GE.U32.AND P3, PT, R147, 0x7ffffee3, PT ;  /* 0x7ffffee39300780c */ /* 0x000fc60003f66070 */
[----:B------:R1:W-:Y:S02]  /*1ed20*/  LDGSTS.E [R12+0x3c000], desc[UR8][R150.64], !P1 ;  /* 0x3c000000960c7fae */ /* 0x0003e4000c921848 */
[----:B-1----:R-:W-:Y:S02]  /*1ed30*/  IMAD.WIDE R156, R229, 0x4, R222 ;  /* 0x00000004e59c7825 */ /* 0x002fe400078e02de */
[----:B------:R-:W4:Y:S04]  /*1ed40*/  LDL.LU.64 R238, [R1+0x3d0] ;  /* 0x0003d00001ee7983 */ /* 0x000f280000300a00 */
[----:B------:R-:W-:Y:S01]  /*1ed50*/  LDGSTS.E [R12+0x38004], desc[UR8][R162.64], !P6 ;  /* 0x38004000a20c7fae */ /* 0x000fe2000f121848 */
[----:B------:R-:W-:Y:S01]  /*1ed60*/  VIADD R147, R149, 0xffffff60 ;  /* 0xffffff6095937836 */ /* 0x000fe20000000000 */
[----:B------:R-:W-:Y:S01]  /*1ed70*/  ISETP.GE.U32.AND P4, PT, R146, 0x7ffffee4, PT ;  /* 0x7ffffee49200780c */ /* 0x000fe20003f86070 */
[----:B------:R-:W1:Y:S01]  /*1ed80*/  LDC R151, c[0x0][0x230] ;  /* 0x00008c00ff977b82 */ /* 0x000e620000000800 */
[----:B------:R2:W-:Y:S04]  /*1ed90*/  LDGSTS.E [R12+0x3c004], desc[UR8][R160.64], !P6 ;  /* 0x3c004000a00c7fae */ /* 0x0005e8000f121848 */
[----:B------:R3:W-:Y:S03]  /*1eda0*/  STL.64 [R1+0x338], R158 ;  /* 0x0003389e01007387 */ /* 0x0007e60000100a00 */
[----:B------:R-:W1:Y:S01]  /*1edb0*/  LDC R150, c[0x0][0x230] ;  /* 0x00008c00ff967b82 */ /* 0x000e620000000800 */
[----:B------:R3:W-:Y:S01]  /*1edc0*/  LDGSTS.E [R12+0x38008], desc[UR8][R158.64], !P5 ;  /* 0x380080009e0c7fae */ /* 0x0007e2000e921848 */
[----:B--2---:R-:W-:-:S03]  /*1edd0*/  IMAD.WIDE R160, R229, 0x4, R224 ;  /* 0x00000004e5a07825 */ /* 0x004fc600078e02e0 */
[----:B------:R2:W-:Y:S01]  /*1ede0*/  STL.64 [R1+0x330], R156 ;  /* 0x0003309c01007387 */ /* 0x0005e20000100a00 */
[----:B------:R-:W-:-:S03]  /*1edf0*/  ISETP.GE.U32.AND P6, PT, R147, 0x7ffffee1, PT ;  /* 0x7ffffee19300780c */ /* 0x000fc60003fc6070 */
[----:B------:R-:W4:Y:S01]  /*1ee00*/  LDL.LU.64 R248, [R1+0x3c8] ;  /* 0x0003c80001f87983 */ /* 0x000f220000300a00 */
[----:B---3--:R-:W-:-:S03]  /*1ee10*/  IMAD.WIDE R158, R229, 0x4, R226 ;  /* 0x00000004e59e7825 */ /* 0x008fc600078e02e2 */
[----:B------:R3:W-:Y:S01]  /*1ee20*/  STL.64 [R1+0x310], R160 ;  /* 0x000310a001007387 */ /* 0x0007e20000100a00 */
[----:B------:R-:W-:-:S03]  /*1ee30*/  VIADD R147, R148, 0xffffff42 ;  /* 0xffffff4294937836 */ /* 0x000fc60000000000 */
[----:B------:R2:W-:Y:S04]  /*1ee40*/  LDGSTS.E [R12+0x3c008], desc[UR8][R156.64], !P5 ;  /* 0x3c0080009c0c7fae */ /* 0x0005e8000e921848 */
[----:B------:R4:W-:Y:S04]  /*1ee50*/  STL.64 [R1+0x2f0], R158 ;  /* 0x0002f09e01007387 */ /* 0x0009e80000100a00 */
[----:B------:R-:W4:Y:S01]  /*1ee60*/  LDL.LU.64 R240, [R1+0x3c0] ;  /* 0x0003c00001f07983 */ /* 0x000f220000300a00 */
[----:B------:R-:W-:Y:S02]  /*1ee70*/  IADD3 R146, R153, -0x9f, RZ ;  /* 0xffffff6199927810 */ /* 0x000fe40007ffe0ff */
[----:B------:R-:W1:Y:S01]  /*1ee80*/  LDC R153, c[0x0][0x230] ;  /* 0x00008c00ff997b82 */ /* 0x000e620000000800 */
[----:B------:R3:W-:Y:S01]  /*1ee90*/  LDGSTS.E [R12+0x3800c], desc[UR8][R160.64], !P0 ;  /* 0x3800c000a00c7fae */ /* 0x0007e2000c121848 */
[----:B--2---:R-:W-:-:S04]  /*1eea0*/  IMAD.WIDE R156, R229, 0x4, R242 ;  /* 0x00000004e59c7825 */ /* 0x004fc800078e02f2 */
[C---:B------:R-:W-:Y:S01]  /*1eeb0*/  IMAD.WIDE R148, R229.reuse, 0x4, R246 ;  /* 0x00000004e5947825 */ /* 0x040fe200078e02f6 */
[----:B------:R-:W2:Y:S04]  /*1eec0*/  LDL.LU.64 R242, [R1+0x3b8] ;  /* 0x0003b80001f27983 */ /* 0x000ea80000300a00 */
[----:B------:R1:W-:Y:S04]  /*1eed0*/  STL.64 [R1+0x2d0], R156 ;  /* 0x0002d09c01007387 */ /* 0x0003e80000100a00 */
[----:B------:R1:W-:Y:S04]  /*1eee0*/  STL.64 [R1+0x2b0], R148 ;  /* 0x0002b09401007387 */ /* 0x0003e80000100a00 */
[----:B------:R-:W2:Y:S01]  /*1eef0*/  LDL.LU.64 R246, [R1+0x1f0] ;  /* 0x0001f00001f67983 */ /* 0x000ea20000300a00 */
[----:B------:R-:W-:Y:S01]  /*1ef00*/  ISETP.GE.U32.AND P1, PT, R146, 0x7ffffee2, PT ;  /* 0x7ffffee29200780c */ /* 0x000fe20003f26070 */
[----:B---3--:R-:W-:Y:S01]  /*1ef10*/  IMAD.WIDE R160, R229, 0x4, R244 ;  /* 0x00000004e5a07825 */ /* 0x008fe200078e02f4 */
[----:B------:R-:W-:Y:S01]  /*1ef20*/  IADD3 R146, R152, -0xbd, RZ ;  /* 0xffffff4398927810 */ /* 0x000fe20007ffe0ff */
[----:B------:R4:W-:Y:S01]  /*1ef30*/  LDGSTS.E [R12+0x3c00c], desc[UR8][R158.64], !P0 ;  /* 0x3c00c0009e0c7fae */ /* 0x0009e2000c121848 */
[----:B------:R-:W3:Y:S02]  /*1ef40*/  LDC R152, c[0x0][0x230] ;  /* 0x00008c00ff987b82 */ /* 0x000ee40000000800 */
[----:B------:R-:W-:Y:S01]  /*1ef50*/  ISETP.GE.U32.AND P5, PT, R146, 0x7ffffec4, PT ;  /* 0x7ffffec49200780c */ /* 0x000fe20003fa6070 */
[----:B------:R1:W-:Y:S01]  /*1ef60*/  LDGSTS.E [R13+0x20000], desc[UR8][R156.64], !P4 ;  /* 0x200000009c0d7fae */ /* 0x0003e2000e121848 */
[----:B------:R-:W-:-:S03]  /*1ef70*/  IADD3 R146, R155, -0xbf, RZ ;  /* 0xffffff419b927810 */ /* 0x000fc60007ffe0ff */
[----:B------:R-:W3:Y:S01]  /*1ef80*/  LDL.LU.64 R230, [R1+0x6a8] ;  /* 0x0006a80001e67983 */ /* 0x000ee20000300a00 */
[----:B----4-:R-:W-:-:S03]  /*1ef90*/  IMAD.WIDE R158, R229, 0x4, R250 ;  /* 0x00000004e59e7825 */ /* 0x010fc600078e02fa */
[----:B------:R4:W-:Y:S04]  /*1efa0*/  STL.64 [R1+0x290], R160 ;  /* 0x000290a001007387 */ /* 0x0009e80000100a00 */
[----:B------:R-:W3:Y:S04]  /*1efb0*/  LDL.LU.64 R236, [R1+0x6c0] ;  /* 0x0006c00001ec7983 */ /* 0x000ee80000300a00 */
[----:B------:R1:W-:Y:S02]  /*1efc0*/  LDGSTS.E [R13+0x24000], desc[UR8][R148.64], !P4 ;  /* 0x24000000940d7fae */ /* 0x0003e4000e121848 */
[----:B-1----:R-:W-:-:S02]  /*1efd0*/  IMAD.WIDE R156, R229, 0x4, R238 ;  /* 0x00000004e59c7825 */ /* 0x002fc400078e02ee */
[----:B------:R2:W-:Y:S01]  /*1efe0*/  STL.64 [R1+0x270], R158 ;  /* 0x0002709e01007387 */ /* 0x0005e20000100a00 */
[----:B------:R-:W-:Y:S02]  /*1eff0*/  ISETP.GE.U32.AND P4, PT, R146, 0x7ffffec2, PT ;  /* 0x7ffffec29200780c */ /* 0x000fe40003f86070 */
[----:B------:R-:W-:Y:S01]  /*1f000*/  IADD3 R146, R154, -0xdd, RZ ;  /* 0xffffff239a927810 */ /* 0x000fe20007ffe0ff */
[----:B------:R-:W3:Y:S01]  /*1f010*/  LDL.LU.64 R244, [R1+0x6e8] ;  /* 0x0006e80001f47983 */ /* 0x000ee20000300a00 */
[----:B------:R-:W1:Y:S03]  /*1f020*/  LDC R149, c[0x0][0x230] ;  /* 0x00008c00ff957b82 */ /* 0x000e660000000800 */
[----:B------:R2:W-:Y:S04]  /*1f030*/  STL.64 [R1+0x250], R156 ;  /* 0x0002509c01007387 */ /* 0x0005e80000100a00 */
[----:B------:R-:W3:Y:S01]  /*1f040*/  LDL.LU.64 R250, [R1+0x700] ;  /* 0x0007000001fa7983 */ /* 0x000ee20000300a00 */
[----:B------:R-:W1:Y:S03]  /*1f050*/  LDC R148, c[0x0][0x230] ;  /* 0x00008c00ff947b82 */ /* 0x000e660000000800 */
[----:B------:R-:W3:Y:S04]  /*1f060*/  LDL.LU.64 R238, [R1+0x718] ;  /* 0x0007180001ee7983 */ /* 0x000ee80000300a00 */
[----:B------:R4:W-:Y:S01]  /*1f070*/  LDGSTS.E [R13+0x20004], desc[UR8][R160.64], !P3 ;  /* 0x20004000a00d7fae */ /* 0x0009e2000d921848 */
[----:B------:R-:W-:-:S03]  /*1f080*/  IMAD.WIDE R154, R229, 0x4, R248 ;  /* 0x00000004e59a7825 */ /* 0x000fc600078e02f8 */
[----:B------:R2:W-:Y:S04]  /*1f090*/  LDGSTS.E [R13+0x24004], desc[UR8][R158.64], !P3 ;  /* 0x240040009e0d7fae */ /* 0x0005e8000d921848 */
[----:B------:R3:W-:Y:S04]  /*1f0a0*/  STL.64 [R1+0x230], R154 ;  /* 0x0002309a01007387 */ /* 0x0007e80000100a00 */
[----:B------:R-:W3:Y:S04]  /*1f0b0*/  LDL.LU.64 R248, [R1+0x730] ;  /* 0x0007300001f87983 */ /* 0x000ee80000300a00 */
[----:B------:R1:W-:Y:S01]  /*1f0c0*/  LDGSTS.E [R13+0x20008], desc[UR8][R156.64], !P1 ;  /* 0x200080009c0d7fae */ /* 0x0003e2000c921848 */
[----:B----4-:R-:W-:Y:S01]  /*1f0d0*/  IMAD.WIDE R160, R229, 0x4, R240 ;  /* 0x00000004e5a07825 */ /* 0x010fe200078e02f0 */
[----:B------:R-:W-:-:S02]  /*1f0e0*/  ISETP.GE.U32.AND P0, PT, R147, 0x7ffffec3, PT ;  /* 0x7ffffec39300780c */ /* 0x000fc40003f06070 */
[----:B------:R-:W4:Y:S04]  /*1f0f0*/  LDL.LU.64 R240, [R1+0x758] ;  /* 0x0007580001f07983 */ /* 0x000f280000300a00 */
[----:B------:R-:W-:Y:S01]  /*1f100*/  STL.64 [R1+0x208], R160 ;  /* 0x000208a001007387 */ /* 0x000fe20000100a00 */
[----:B--2---:R-:W-:-:S03]  /*1f110*/  IMAD.WIDE R158, R229, 0x4, R242 ;  /* 0x00000004e59e7825 */ /* 0x004fc600078e02f2 */
[----:B------:R3:W-:Y:S04]  /*1f120*/  LDGSTS.E [R13+0x24008], desc[UR8][R154.64], !P1 ;  /* 0x240080009a0d7fae */ /* 0x0007e8000c921848 */
[----:B------:R-:W2:Y:S04]  /*1f130*/  LDL.LU.64 R242, [R1+0x770] ;  /* 0x0007700001f27983 */ /* 0x000ea80000300a00 */
[----:B------:R3:W-:Y:S01]  /*1f140*/  STL.64 [R1+0x1e8], R158 ;  /* 0x0001e89e01007387 */ /* 0x0007e20000100a00 */
[----:B-1----:R-:W-:Y:S01]  /*1f150*/  IMAD.WIDE R156, R229, 0x4, R246 ;  /* 0x00000004e59c7825 */ /* 0x002fe200078e02f6 */
[----:B------:R-:W-:-:S02]  /*1f160*/  ISETP.GE.U32.AND P1, PT, R146, 0x7ffffea4, PT ;  /* 0x7ffffea49200780c */ /* 0x000fc40003f26070 */
[----:B------:R-:W2:Y:S01]  /*1f170*/  LDL.LU.64 R246, [R1+0x788] ;  /* 0x0007880001f67983 */ /* 0x000ea20000300a00 */
[----:B------:R-:W-:Y:S01]  /*1f180*/  VIADD R147, R151, 0xffffff40 ;  /* 0xffffff4097937836 */ /* 0x000fe20000000000 */
[----:B------:R-:W-:Y:S02]  /*1f190*/  IADD3 R146, R153, -0xdf, RZ ;  /* 0xffffff2199927810 */ /* 0x000fe40007ffe0ff */
[----:B------:R-:W-:Y:S01]  /*1f1a0*/  LDGSTS.E [R13+0x2000c], desc[UR8][R160.64], !P6 ;  /* 0x2000c000a00d7fae */ /* 0x000fe2000f121848 */
[----:B------:R-:W1:Y:S01]  /*1f1b0*/  LDC R151, c[0x0][0x230] ;  /* 0x00008c00ff977b82 */ /* 0x000e620000000800 */
[----:B---3--:R-:W-:Y:S02]  /*1f1c0*/  IMAD.WIDE R154, R229, 0x4, R230 ;  /* 0x00000004e59a7825 */ /* 0x008fe400078e02e6 */
[----:B------:R3:W-:Y:S01]  /*1f1d0*/  LDGSTS.E [R13+0x2400c], desc[UR8][R158.64], !P6 ;  /* 0x2400c0009e0d7fae */ /* 0x0007e2000f121848 */
[----:B------:R-:W-:Y:S01]  /*1f1e0*/  ISETP.GE.U32.AND P3, PT, R147, 0x7ffffec1, PT ;  /* 0x7ffffec19300780c */ /* 0x000fe20003f66070 */
[----:B------:R-:W-:-:S02]  /*1f1f0*/  VIADD R147, R150, 0xffffff22 ;  /* 0xffffff2296937836 */ /* 0x000fc40000000000 */
[----:B------:R3:W-:Y:S01]  /*1f200*/  STL.64 [R1+0x1d8], R156 ;  /* 0x0001d89c01007387 */ /* 0x0007e20000100a00 */
[----:B------:R-:W1:Y:S03]  /*1f210*/  LDC R150, c[0x0][0x230] ;  /* 0x00008c00ff967b82 */ /* 0x000e660000000800 */
[----:B------:R3:W-:Y:S02]  /*1f220*/  LDGSTS.E [R13+0x28000], desc[UR8][R156.64], !P5 ;  /* 0x280000009c0d7fae */ /* 0x0007e4000e921848 */
[C---:B---3--:R-:W-:Y:S02]  /*1f230*/  IMAD.WIDE R158, R229.reuse, 0x4, R236 ;  /* 0x00000004e59e7825 */ /* 0x048fe400078e02ec */
[----:B------:R3:W-:Y:S04]  /*1f240*/  STL.64 [R1+0x1d0], R154 ;  /* 0x0001d09a01007387 */ /* 0x0007e80000100a00 */
[----:B------:R3:W-:Y:S01]  /*1f250*/  LDGSTS.E [R13+0x2c000], desc[UR8][R154.64], !P5 ;  /* 0x2c0000009a0d7fae */ /* 0x0007e2000e921848 */
[----:B------:R-:W-:Y:S01]  /*1f260*/  ISETP.GE.U32.AND P5, PT, R146, 0x7ffffea2, PT ;  /* 0x7ffffea29200780c */ /* 0x000fe20003fa6070 */
[----:B------:R-:W-:Y:S01]  /*1f270*/  IMAD.WIDE R156, R229, 0x4, R244 ;  /* 0x00000004e59c7825 */ /* 0x000fe200078e02f4 */
[----:B------:R-:W-:Y:S01]  /*1f280*/  IADD3 R146, R152, -0xfd, RZ ;  /* 0xffffff0398927810 */ /* 0x000fe20007ffe0ff */
[----:B------:R1:W-:Y:S01]  /*1f290*/  STL.64 [R1+0x1c8], R158 ;  /* 0x0001c89e01007387 */ /* 0x0003e20000100a00 */
[----:B------:R-:W-:Y:S01]  /*1f2a0*/  ISETP.GE.U32.AND P6, PT, R147, 0x7ffffea3, PT ;  /* 0x7ffffea39300780c */ /* 0x000fe20003fc6070 */
[----:B---3--:R-:W-:-:S02]  /*1f2b0*/  IMAD.WIDE R154, R229, 0x4, R250 ;  /* 0x00000004e59a7825 */ /* 0x008fc400078e02fa */
[----:B------:R-:W-:Y:S02]  /*1f2c0*/  STL.64 [R1+0x1c0], R156 ;  /* 0x0001c09c01007387 */ /* 0x000fe40000100a00 */
[----:B------:R-:W-:Y:S02]  /*1f2d0*/  IMAD.WIDE R152, R229, 0x4, R238 ;  /* 0x00000004e5987825 */ /* 0x000fe400078e02ee */
[----:B------:R-:W-:Y:S02]  /*1f2e0*/  LDGSTS.E [R13+0x28004], desc[UR8][R158.64], !P0 ;  /* 0x280040009e0d7fae */ /* 0x000fe4000c121848 */
[----:B------:R-:W-:Y:S02]  /*1f2f0*/  VIADD R147, R149, 0xffffff20 ;  /* 0xffffff2095937836 */ /* 0x000fe40000000000 */
[----:B------:R-:W-:Y:S04]  /*1f300*/  LDGSTS.E [R13+0x2c004], desc[UR8][R156.64], !P0 ;  /* 0x2c0040009c0d7fae */ /* 0x000fe8000c121848 */
[----:B------:R4:W-:Y:S04]  /*1f310*/  STL.64 [R1+0x1b8], R154 ;  /* 0x0001b89a01007387 */ /* 0x0009e80000100a00 */
[----:B-1----:R-:W3:Y:S04]  /*1f320*/  LDL.LU.64 R158, [R1+0x7a0] ;  /* 0x0007a000019e7983 */ /* 0x002ee80000300a00 */
[----:B------:R4:W-:Y:S01]  /*1f330*/  LDGSTS.E [R13+0x28008], desc[UR8][R154.64], !P4 ;  /* 0x280080009a0d7fae */ /* 0x0009e2000e121848 */
[----:B------:R-:W-:-:S03]  /*1f340*/  IMAD.WIDE R164, R229, 0x4, R248 ;  /* 0x00000004e5a47825 */ /* 0x000fc600078e02f8 */
[----:B------:R2:W-:Y:S01]  /*1f350*/  STL.64 [R1+0x1b0], R152 ;  /* 0x0001b09801007387 */ /* 0x0005e20000100a00 */
[----:B------:R-:W-:-:S03]  /*1f360*/  ISETP.GE.U32.AND P0, PT, R147, 0x7ffffea1, PT ;  /* 0x7ffffea19300780c */ /* 0x000fc60003f06070 */
[----:B------:R-:W3:Y:S01]  /*1f370*/  LDL.LU.64 R162, [R1+0x7c0] ;  /* 0x0007c00001a27983 */ /* 0x000ee20000300a00 */
[----:B----4-:R-:W-:-:S03]  /*1f380*/  IMAD.WIDE R154, R229, 0x4, R240 ;  /* 0x00000004e59a7825 */ /* 0x010fc600078e02f0 */
[----:B------:R-:W4:Y:S04]  /*1f390*/  LDL.LU.64 R160, [R1+0x7d0] ;  /* 0x0007d00001a07983 */ /* 0x000f280000300a00 */
[----:B------:R2:W-:Y:S01]  /*1f3a0*/  LDGSTS.E [R13+0x2c008], desc[UR8][R152.64], !P4 ;  /* 0x2c008000980d7fae */ /* 0x0005e2000e121848 */
[----:B------:R-:W-:-:S03]  /*1f3b0*/  VIADD R147, R148, 0xffffff02 ;  /* 0xffffff0294937836 */ /* 0x000fc60000000000 */
[----:B------:R-:W4:Y:S04]  /*1f3c0*/  LDL.LU.64 R230, [R1+0x7e8] ;  /* 0x0007e80001e67983 */ /* 0x000f280000300a00 */
[----:B------:R-:W-:Y:S04]  /*1f3d0*/  STL.64 [R1+0x1a8], R164 ;  /* 0x0001a8a401007387 */ /* 0x000fe80000100a00 */
[----:B------:R1:W-:Y:S04]  /*1f3e0*/  STL.64 [R1+0x1a0], R154 ;  /* 0x0001a09a01007387 */ /* 0x0003e80000100a00 */
[----:B------:R-:W4:Y:S04]  /*1f3f0*/  LDL.LU.64 R156, [R1+0x800] ;  /* 0x00080000019c7983 */ /* 0x000f280000300a00 */
[----:B------:R-:W4:Y:S01]  /*1f400*/  LDL.LU.64 R232, [R1+0x818] ;  /* 0x0008180001e87983 */ /* 0x000f220000300a00 */
[----:B--2---:R-:W-:Y:S01]  /*1f410*/  IMAD.WIDE R152, R229, 0x4, R242 ;  /* 0x00000004e5987825 */ /* 0x004fe200078e02f2 */
[----:B------:R-:W-:-:S02]  /*1f420*/  ISETP.GE.U32.AND P4, PT, R146, 0x7ffffe84, PT ;  /* 0x7ffffe849200780c */ /* 0x000fc40003f86070 */
[----:B------:R-:W-:Y:S04]  /*1f430*/  LDGSTS.E [R13+0x2800c], desc[UR8][R164.64], !P3 ;  /* 0x2800c000a40d7fae */ /* 0x000fe8000d921848 */
[----:B------:R4:W-:Y:S01]  /*1f440*/  STL.64 [R1+0x198], R152 ;  /* 0x0001989801007387 */ /* 0x0009e20000100a00 */
[----:B------:R-:W-:-:S03]  /*1f450*/  IMAD.WIDE R148, R229, 0x4, R246 ;  /* 0x00000004e5947825 */ /* 0x000fc600078e02f6 */
[----:B------:R-:W2:Y:S04]  /*1f460*/  LDL.LU.64 R236, [R1+0x830] ;  /* 0x0008300001ec7983 */ /* 0x000ea80000300a00 */
[----:B------:R4:W-:Y:S04]  /*1f470*/  STL.64 [R1+0x190], R148 ;  /* 0x0001909401007387 */ /* 0x0009e80000100a00 */
[----:B------:R-:W2:Y:S04]  /*1f480*/  LDL.LU.64 R244, [R1+0x858] ;  /* 0x0008580001f47983 */ /* 0x000ea80000300a00 */
[----:B------:R-:W2:Y:S04]  /*1f490*/  LDL.LU.64 R250, [R1+0x870] ;  /* 0x0008700001fa7983 */ /* 0x000ea80000300a00 */
[----:B------:R-:W2:Y:S04]  /*1f4a0*/  LDL.LU.64 R238, [R1+0x888] ;  /* 0x0008880001ee7983 */ /* 0x000ea80000300a00 */
[----:B------:R-:W2:Y:S04]  /*1f4b0*/  LDL.LU.64 R248, [R1+0x8a0] ;  /* 0x0008a00001f87983 */ /* 0x000ea80000300a00 */
[----:B------:R-:W2:Y:S04]  /*1f4c0*/  LDL.LU.64 R240, [R1+0x8c8] ;  /* 0x0008c80001f07983 */ /* 0x000ea80000300a00 */
[----:B------:R-:W2:Y:S04]  /*1f4d0*/  LDL.LU.64 R242, [R1+0x8e0] ;  /* 0x0008e00001f27983 */ /* 0x000ea80000300a00 */
[----:B------:R-:W2:Y:S01]  /*1f4e0*/  LDL.LU.64 R246, [R1+0x8f8] ;  /* 0x0008f80001f67983 */ /* 0x000ea20000300a00 */
[----:B------:R-:W-:-:S03]  /*1f4f0*/  IADD3 R146, R151, -0xff, RZ ;  /* 0xffffff0197927810 */ /* 0x000fc60007ffe0ff */
[----:B------:R1:W-:Y:S04]  /*1f500*/  LDGSTS.E [R13+0x2c00c], desc[UR8][R154.64], !P3 ;  /* 0x2c00c0009a0d7fae */ /* 0x0003e8000d921848 */
[----:B------:R4:W-:Y:S01]  /*1f510*/  LDGSTS.E [R13+0x30000], desc[UR8][R152.64], !P1 ;  /* 0x30000000980d7fae */ /* 0x0009e2000c921848 */
[----:B------:R-:W-:-:S03]  /*1f520*/  ISETP.GE.U32.AND P3, PT, R147, 0x7ffffe83, PT ;  /* 0x7ffffe839300780c */ /* 0x000fc60003f66070 */
[----:B------:R4:W-:Y:S01]  /*1f530*/  LDGSTS.E [R13+0x34000], desc[UR8][R148.64], !P1 ;  /* 0x34000000940d7fae */ /* 0x0009e2000c921848 */
[----:B------:R-:W-:Y:S01]  /*1f540*/  ISETP.GE.U32.AND P1, PT, R146, 0x7ffffe82, PT ;  /* 0x7ffffe829200780c */ /* 0x000fe20003f26070 */
[----:B------:R-:W-:Y:S01]  /*1f550*/  VIADD R146, R150, 0xffffff00 ;  /* 0xffffff0096927836 */ /* 0x000fe20000000000 */
[----:B------:R-:W4:Y:S01]  /*1f560*/  S2R R252, SR_TID.X ;  /* 0x0000000000fc7919 */ /* 0x000f220000002100 */
[----:B---3--:R-:W-:Y:S01]  /*1f570*/  IMAD.WIDE R158, R229, 0x4, R158 ;  /* 0x00000004e59e7825 */ /* 0x008fe200078e029e */
[----:B------:R-:W-:-:S04]  /*1f580*/  USHF.L.U32 UR11, UR11, 0x7, URZ ;  /* 0x000000070b0b7899 */ /* 0x000fc8000800063f */
[----:B------:R3:W-:Y:S01]  /*1f590*/  LDGSTS.E [R13+0x30004], desc[UR8][R158.64], !P6 ;  /* 0x300040009e0d7fae */ /* 0x0007e2000f121848 */
[----:B-1----:R-:W-:-:S03]  /*1f5a0*/  IMAD.WIDE R154, R229, 0x4, R162 ;  /* 0x00000004e59a7825 */ /* 0x002fc600078e02a2 */
[----:B------:R3:W-:Y:S01]  /*1f5b0*/  STL.64 [R1+0x188], R158 ;  /* 0x0001889e01007387 */ /* 0x0007e20000100a00 */
[----:B----4-:R-:W-:-:S03]  /*1f5c0*/  IMAD.WIDE R152, R229, 0x4, R160 ;  /* 0x00000004e5987825 */ /* 0x010fc600078e02a0 */
[----:B------:R1:W-:Y:S01]  /*1f5d0*/  LDGSTS.E [R13+0x34004], desc[UR8][R154.64], !P6 ;  /* 0x340040009a0d7fae */ /* 0x0003e2000f121848 */
[----:B------:R-:W-:-:S03]  /*1f5e0*/  ISETP.GE.U32.AND P6, PT, R146, 0x7ffffe81, PT ;  /* 0x7ffffe819200780c */ /* 0x000fc60003fc6070 */
[----:B------:R1:W-:Y:S01]  /*1f5f0*/  STL.64 [R1+0x180], R154 ;  /* 0x0001809a01007387 */ /* 0x0003e20000100a00 */
[----:B------:R-:W-:-:S03]  /*1f600*/  IMAD.WIDE R148, R229, 0x4, R230 ;  /* 0x00000004e5947825 */ /* 0x000fc600078e02e6 */
[----:B------:R4:W-:Y:S04]  /*1f610*/  STL.64 [R1+0x178], R152 ;  /* 0x0001789801007387 */ /* 0x0009e80000100a00 */
[----:B------:R4:W-:Y:S01]  /*1f620*/  LDGSTS.E [R13+0x30008], desc[UR8][R152.64], !P5 ;  /* 0x30008000980d7fae */ /* 0x0009e2000e921848 */
[----:B------:R-:W-:-:S03]  /*1f630*/  IMAD.WIDE R166, R229, 0x4, R156 ;  /* 0x00000004e5a67825 */ /* 0x000fc600078e029c */
[----:B------:R4:W-:Y:S01]  /*1f640*/  STL.64 [R1+0x170], R148 ;  /* 0x0001709401007387 */ /* 0x0009e20000100a00 */
[----:B------:R-:W-:-:S03]  /*1f650*/  IMAD.WIDE R164, R229, 0x4, R232 ;  /* 0x00000004e5a47825 */ /* 0x000fc600078e02e8 */
[----:B------:R4:W-:Y:S01]  /*1f660*/  LDGSTS.E [R13+0x34008], desc[UR8][R148.64], !P5 ;  /* 0x34008000940d7fae */ /* 0x0009e2000e921848 */
[----:B------:R-:W-:-:S03]  /*1f670*/  MOV R231, UR11 ;  /* 0x0000000b00e77c02 */ /* 0x000fc60008000f00 */
[----:B------:R-:W-:Y:S04]  /*1f680*/  STL.64 [R1+0x168], R166 ;  /* 0x000168a601007387 */ /* 0x000fe80000100a00 */
[----:B------:R-:W-:Y:S04]  /*1f690*/  LDGSTS.E [R13+0x3000c], desc[UR8][R166.64], !P0 ;  /* 0x3000c000a60d7fae */ /* 0x000fe8000c121848 */
[----:B------:R-:W-:Y:S04]  /*1f6a0*/  STL.64 [R1+0x160], R164 ;  /* 0x000160a401007387 */ /* 0x000fe80000100a00 */
[----:B------:R-:W-:Y:S01]  /*1f6b0*/  LDGSTS.E [R13+0x3400c], desc[UR8][R164.64], !P0 ;  /* 0x3400c000a40d7fae */ /* 0x000fe2000c121848 */
[----:B------:R-:W-:-:S04]  /*1f6c0*/  IMAD.WIDE R138, R231, 0x4, R138 ;  /* 0x00000004e78a7825 */ /* 0x000fc800078e028a */
[----:B------:R-:W-:-:S04]  /*1f6d0*/  IMAD.WIDE R140, R231, 0x4, R140 ;  /* 0x00000004e78c7825 */ /* 0x000fc800078e028c */
[----:B------:R-:W-:Y:S01]  /*1f6e0*/  IMAD.WIDE R144, R231, 0x4, R144 ;  /* 0x00000004e7907825 */ /* 0x000fe200078e0290 */
[----:B------:R-:W-:-:S03]  /*1f6f0*/  LOP3.LUT R252, R252, 0x7f, RZ, 0xc0, !PT ;  /* 0x0000007ffcfc7812 */ /* 0x000fc600078ec0ff */
[----:B------:R-:W-:Y:S01]  /*1f700*/  VIADD R147, R14, 0x100000 ;  /* 0x001000000e937836 */ /* 0x000fe20000000000 */
[----:B------:R-:W-:Y:S02]  /*1f710*/  ISETP.GE.AND P5, PT, R252, R146, PT ;  /* 0x00000092fc00720c */ /* 0x000fe40003fa6270 */
[----:B------:R-:W-:Y:S01]  /*1f720*/  IADD3 R146, R14, 0x100000, RZ ;  /* 0x001000000e927810 */ /* 0x000fe20007ffe0ff */
[----:B------:R-:W-:Y:S01]  /*1f730*/  UISETP.GE.AND UP0, UPT, UR6, 0x80, UPT ;  /* 0x000000800600788c */ /* 0x000fe2000bf06270 */
[----:B--2---:R-:W-:-:S04]  /*1f740*/  IMAD.WIDE R162, R229, 0x4, R236 ;  /* 0x00000004e5a27825 */ /* 0x004fc800078e02ec */
[C---:B------:R-:W-:Y:S01]  /*1f750*/  IMAD.WIDE R160, R229.reuse, 0x4, R244 ;  /* 0x00000004e5a07825 */ /* 0x040fe200078e02f4 */
[----:B------:R-:W-:Y:S03]  /*1f760*/  STL.64 [R1+0x158], R162 ;  /* 0x000158a201007387 */ /* 0x000fe60000100a00 */
[C---:B---3--:R-:W-:Y:S01]  /*1f770*/  IMAD.WIDE R158, R229.reuse, 0x4, R250 ;  /* 0x00000004e59e7825 */ /* 0x048fe200078e02fa */
[----:B------:R-:W-:Y:S03]  /*1f780*/  LDGSTS.E [R13+0x38000], desc[UR8][R162.64], !P4 ;  /* 0x38000000a20d7fae */ /* 0x000fe6000e121848 */
[C---:B------:R-:W-:Y:S01]  /*1f790*/  IMAD.WIDE R156, R229.reuse, 0x4, R238 ;  /* 0x00000004e59c7825 */ /* 0x040fe200078e02ee */
[----:B------:R-:W-:Y:S03]  /*1f7a0*/  STL.64 [R1+0x150], R160 ;  /* 0x000150a001007387 */ /* 0x000fe60000100a00 */
[C---:B-1----:R-:W-:Y:S01]  /*1f7b0*/  IMAD.WIDE R154, R229.reuse, 0x4, R248 ;  /* 0x00000004e59a7825 */ /* 0x042fe200078e02f8 */
[----:B------:R-:W-:Y:S03]  /*1f7c0*/  LDGSTS.E [R13+0x3c000], desc[UR8][R160.64], !P4 ;  /* 0x3c000000a00d7fae */ /* 0x000fe6000e121848 */
[C---:B----4-:R-:W-:Y:S01]  /*1f7d0*/  IMAD.WIDE R152, R229.reuse, 0x4, R240 ;  /* 0x00000004e5987825 */ /* 0x050fe200078e02f0 */
[----:B------:R-:W-:Y:S03]  /*1f7e0*/  STL.64 [R1+0x148], R158 ;  /* 0x0001489e01007387 */ /* 0x000fe60000100a00 */
[C---:B------:R-:W-:Y:S01]  /*1f7f0*/  IMAD.WIDE R150, R229.reuse, 0x4, R242 ;  /* 0x00000004e5967825 */ /* 0x040fe200078e02f2 */
[----:B------:R-:W-:Y:S03]  /*1f800*/  LDGSTS.E [R13+0x38004], desc[UR8][R158.64], !P3 ;  /* 0x380040009e0d7fae */ /* 0x000fe6000d921848 */
[----:B------:R-:W-:Y:S01]  /*1f810*/  IMAD.WIDE R148, R229, 0x4, R246 ;  /* 0x00000004e5947825 */ /* 0x000fe200078e02f6 */
[----:B------:R-:W-:Y:S04]  /*1f820*/  STL.64 [R1+0x140], R156 ;  /* 0x0001409c01007387 */ /* 0x000fe80000100a00 */
[----:B------:R-:W-:Y:S04]  /*1f830*/  LDGSTS.E [R13+0x3c004], desc[UR8][R156.64], !P3 ;  /* 0x3c0040009c0d7fae */ /* 0x000fe8000d921848 */
[----:B------:R-:W-:Y:S04]  /*1f840*/  STL.64 [R1+0x138], R154 ;  /* 0x0001389a01007387 */ /* 0x000fe80000100a00 */
[----:B------:R-:W-:Y:S04]  /*1f850*/  LDGSTS.E [R13+0x38008], desc[UR8][R154.64], !P1 ;  /* 0x380080009a0d7fae */ /* 0x000fe8000c921848 */
[----:B------:R-:W-:Y:S04]  /*1f860*/  STL.64 [R1+0x130], R152 ;  /* 0x0001309801007387 */ /* 0x000fe80000100a00 */
[----:B------:R-:W-:Y:S04]  /*1f870*/  LDGSTS.E [R13+0x3c008], desc[UR8][R152.64], !P1 ;  /* 0x3c008000980d7fae */ /* 0x000fe8000c921848 */
[----:B------:R-:W-:Y:S04]  /*1f880*/  STL.64 [R1+0x128], R150 ;  /* 0x0001289601007387 */ /* 0x000fe80000100a00 */
[----:B------:R-:W-:Y:S04]  /*1f890*/  LDGSTS.E [R13+0x3800c], desc[UR8][R150.64], !P6 ;  /* 0x3800c000960d7fae */ /* 0x000fe8000f121848 */
[----:B------:R1:W-:Y:S04]  /*1f8a0*/  STL.64 [R1+0x120], R148 ;  /* 0x0001209401007387 */ /* 0x0003e80000100a00 */
[----:B------:R1:W-:Y:S04]  /*1f8b0*/  LDGSTS.E [R13+0x3c00c], desc[UR8][R148.64], !P6 ;  /* 0x3c00c000940d7fae */ /* 0x0003e8000f121848 */
[----:B------:R2:W-:Y:S04]  /*1f8c0*/  STL.64 [R1+0x118], R138 ;  /* 0x0001188a01007387 */ /* 0x0005e80000100a00 */
[----:B------:R3:W-:Y:S01]  /*1f8d0*/  STL.64 [R1+0x110], R140 ;  /* 0x0001108c01007387 */ /* 0x0007e20000100a00 */
[----:B-1----:R-:W-:-:S03]  /*1f8e0*/  IMAD.WIDE R148, R231, 0x4, R142 ;  /* 0x00000004e7947825 */ /* 0x002fc600078e028e */
[----:B------:R-:W-:Y:S04]  /*1f8f0*/  STL.64 [R1+0x100], R144 ;  /* 0x0001009001007387 */ /* 0x000fe80000100a00 */
[----:B------:R-:W-:Y:S04]  /*1f900*/  STL.64 [R1+0x108], R148 ;  /* 0x0001089401007387 */ /* 0x000fe80000100a00 */
[----:B------:R-:W0:Y:S04]  /*1f910*/  LDGDEPBAR ;  /* 0x00000000000079af */ /* 0x000e280000000000 */
[----:B------:R2:W-:Y:S04]  /*1f920*/  LDGSTS.E [R147+0x20000], desc[UR8][R138.64], P2 ;  /* 0x200000008a937fae */ /* 0x0005e80009121848 */
[----:B------:R3:W-:Y:S01]  /*1f930*/  LDGSTS.E [R146+0x20400], desc[UR8][R140.64], P2 ;  /* 0x204000008c927fae */ /* 0x0007e20009121848 */
[C---:B--2---:R-:W-:Y:S01]  /*1f940*/  IADD3 R139, R14.reuse, 0x100000, RZ ;  /* 0x001000000e8b7810 */ /* 0x044fe20007ffe0ff */
[----:B---3--:R-:W-:Y:S01]  /*1f950*/  VIADD R140, R14, 0x100000 ;  /* 0x001000000e8c7836 */ /* 0x008fe20000000000 */
[----:B------:R-:W-:-:S04]  /*1f960*/  UISETP.GT.AND UP1, UPT, UR6, 0x17f, UPT ;  /* 0x0000017f0600788c */ /* 0x000fc8000bf24270 */
[----:B------:R-:W-:Y:S01]  /*1f970*/  LDGSTS.E [R140+0x20800], desc[UR8][R148.64], P2 ;  /* 0x20800000948c7fae */ /* 0x000fe20009121848 */
[----:B------:R-:W-:Y:S02]  /*1f980*/  VIADD R138, R14, 0x100000 ;  /* 0x001000000e8a7836 */ /* 0x000fe40000000000 */
[C---:B------:R-:W-:Y:S01]  /*1f990*/  IMAD.WIDE R142, R231.reuse, 0x4, R30 ;  /* 0x00000004e78e7825 */ /* 0x040fe200078e021e */
[----:B------:R1:W-:Y:S01]  /*1f9a0*/  LDGSTS.E [R139+0x20c00], desc[UR8][R144.64], P2 ;  /* 0x20c00000908b7fae */ /* 0x0003e20009121848 */
[----:B------:R-:W-:Y:S02]  /*1f9b0*/  SEL R30, RZ, 0x4, P5 ;  /* 0x00000004ff1e7807 */ /* 0x000fe40002800000 */
[C---:B------:R-:W-:Y:S01]  /*1f9c0*/  IMAD.WIDE R34, R231.reuse, 0x4, R34 ;  /* 0x00000004e7227825 */ /* 0x040fe200078e0222 */
[----:B------:R2:W-:Y:S01]  /*1f9d0*/  STL [R1+0x1750], R3 ;  /* 0x0017500301007387 */ /* 0x0005e20000100800 */
[----:B------:R-:W-:Y:S02]  /*1f9e0*/  PLOP3.LUT P0, PT, PT, PT, UP1, 0x80, 0x0 ;  /* 0x000000000000781c */ /* 0x000fe40003f0f018 */
[----:B------:R-:W-:Y:S01]  /*1f9f0*/  IMAD.WIDE R38, R231, 0x4, R38 ;  /* 0x00000004e7267825 */ /* 0x000fe200078e0226 */
[----:B------:R-:W-:Y:S01]  /*1fa00*/  STL [R1+0x16a8], R0 ;  /* 0x0016a80001007387 */ /* 0x000fe20000100800 */
[----:B------:R-:W-:-:S02]  /*1fa10*/  SEL R30, R30, RZ, P0 ;  /* 0x000000ff1e1e7207 */ /* 0x000fc40000000000 */
[C---:B------:R-:W-:Y:S01]  /*1fa20*/  VIADD R31, R14.reuse, 0x100000 ;  /* 0x001000000e1f7836 */ /* 0x040fe20000000000 */
[----:B-1----:R-:W-:Y:S01]  /*1fa30*/  IADD3 R139, R14, 0x100000, RZ ;  /* 0x001000000e8b7810 */ /* 0x002fe20007ffe0ff */
[----:B------:R1:W-:Y:S01]  /*1fa40*/  STL.64 [R1+0x1680], R4 ;  /* 0x0016800401007387 */ /* 0x0003e20000100a00 */
[C---:B------:R-:W-:Y:S01]  /*1fa50*/  IMAD.WIDE R46, R231.reuse, 0x4, R46 ;  /* 0x00000004e72e7825 */ /* 0x040fe200078e022e */
[----:B------:R-:W-:Y:S01]  /*1fa60*/  ISETP.NE.U32.AND P0, PT, R30, RZ, PT ;  /* 0x000000ff1e00720c */ /* 0x000fe20003f05070 */
[----:B--2---:R-:W2:Y:S01]  /*1fa70*/  LDC R3, c[0x0][0x230] ;  /* 0x00008c00ff037b82 */ /* 0x004ea20000000800 */
[----:B------:R-:W-:Y:S01]  /*1fa80*/  STL.64 [R1+0xf8], R142 ;  /* 0x0000f88e01007387 */ /* 0x000fe20000100a00 */
[----:B------:R-:W-:Y:S01]  /*1fa90*/  IADD3 R30, R14, 0x100000, RZ ;  /* 0x001000000e1e7810 */ /* 0x000fe20007ffe0ff */
[C---:B------:R-:W-:Y:S02]  /*1faa0*/  IMAD.WIDE R24, R231.reuse, 0x4, R24 ;  /* 0x00000004e7187825 */ /* 0x040fe400078e0218 */
[----:B------:R-:W-:Y:S02]  /*1fab0*/  LDGSTS.E [R138+0x21000], desc[UR8][R142.64], P2 ;  /* 0x210000008e8a7fae */ /* 0x000fe40009121848 */
[----:B------:R-:W-:-:S02]  /*1fac0*/  IMAD.WIDE R26, R231, 0x4, R26 ;  /* 0x00000004e71a7825 */ /* 0x000fc400078e021a */
[----:B------:R3:W-:Y:S02]  /*1fad0*/  STL.64 [R1+0xf0], R34 ;  /* 0x0000f02201007387 */ /* 0x0007e40000100a00 */
[C---:B-1----:R-:W-:Y:S02]  /*1fae0*/  IMAD.WIDE R4, R231.reuse, 0x4, R42 ;  /* 0x00000004e7047825 */ /* 0x042fe400078e022a */
[----:B------:R3:W-:Y:S02]  /*1faf0*/  LDGSTS.E [R139+0x21400], desc[UR8][R34.64], P2 ;  /* 0x21400000228b7fae */ /* 0x0007e40009121848 */
[----:B------:R-:W-:Y:S02]  /*1fb00*/  IMAD.WIDE R42, R231, 0x4, R50 ;  /* 0x00000004e72a7825 */ /* 0x000fe400078e0232 */
[----:B------:R1:W-:Y:S04]  /*1fb10*/  STL.64 [R1+0xe8], R38 ;  /* 0x0000e82601007387 */ /* 0x0003e80000100a00 */
[----:B------:R1:W-:Y:S01]  /*1fb20*/  LDGSTS.E [R138+0x21800], desc[UR8][R38.64], P2 ;  /* 0x21800000268a7fae */ /* 0x0003e20009121848 */
[C---:B---3--:R-:W-:Y:S01]  /*1fb30*/  IADD3 R35, R14.reuse, 0x100000, RZ ;  /* 0x001000000e237810 */ /* 0x048fe20007ffe0ff */
[----:B------:R-:W-:-:S02]  /*1fb40*/  VIADD R34, R14, 0x100000 ;  /* 0x001000000e227836 */ /* 0x000fc40000000000 */
[----:B------:R3:W-:Y:S04]  /*1fb50*/  STL.64 [R1+0xe0], R4 ;  /* 0x0000e00401007387 */ /* 0x0007e80000100a00 */
[----:B------:R3:W-:Y:S01]  /*1fb60*/  LDGSTS.E [R31+0x21c00], desc[UR8][R4.64], P2 ;  /* 0x21c00000041f7fae */ /* 0x0007e20009121848 */
[----:B-1----:R-:W-:-:S03]  /*1fb70*/  IMAD.WIDE R38, R231, 0x4, R54 ;  /* 0x00000004e7267825 */ /* 0x002fc600078e0236 */
[----:B------:R1:W-:Y:S04]  /*1fb80*/  STL.64 [R1+0xd8], R46 ;  /* 0x0000d82e01007387 */ /* 0x0003e80000100a00 */
[----:B------:R1:W-:Y:S01]  /*1fb90*/  LDGSTS.E [R35+0x22000], desc[UR8][R46.64], P2 ;  /* 0x220000002e237fae */ /* 0x0003e20009121848 */
[----:B---3--:R-:W-:-:S03]  /*1fba0*/  IMAD.WIDE R4, R231, 0x4, R58 ;  /* 0x00000004e7047825 */ /* 0x008fc600078e023a */
        /* <DEDUP_REMOVED lines=57> */
[----:B------:R-:W-:Y:S04]  /*1ff40*/  STL.64 [R1+0x38], R46 ;  /* 0x0000382e01007387 */ /* 0x000fe80000100a00 */
[----:B------:R-:W-:Y:S01]  /*1ff50*/  LDGSTS.E [R35+0x27000], desc[UR8][R46.64], P2 ;  /* 0x270000002e237fae */ /* 0x000fe20009121848 */
[----:B---3--:R-:W-:-:S03]  /*1ff60*/  IMAD.WIDE R4, R231, 0x4, R136 ;  /* 0x00000004e7047825 */ /* 0x008fc600078e0288 */
[----:B------:R-:W-:Y:S04]  /*1ff70*/  STL.64 [R1+0x30], R42 ;  /* 0x0000302a01007387 */ /* 0x000fe80000100a00 */
[----:B------:R1:W-:Y:S04]  /*1ff80*/  LDGSTS.E [R34+0x27400], desc[UR8][R42.64], P2 ;  /* 0x274000002a227fae */ /* 0x0003e80009121848 */
[----:B------:R3:W-:Y:S04]  /*1ff90*/  STL.64 [R1+0x28], R38 ;  /* 0x0000282601007387 */ /* 0x0007e80000100a00 */
[----:B------:R3:W-:Y:S04]  /*1ffa0*/  LDGSTS.E [R31+0x27800], desc[UR8][R38.64], P2 ;  /* 0x27800000261f7fae */ /* 0x0007e80009121848 */
[----:B------:R4:W-:Y:S01]  /*1ffb0*/  STL.64 [R1+0x20], R4 ;  /* 0x0000200401007387 */ /* 0x0009e20000100a00 */
[----:B-1----:R-:W-:-:S03]  /*1ffc0*/  VIADD R34, R15, 0x100000 ;  /* 0x001000000f227836 */ /* 0x002fc60000000000 */
[----:B------:R4:W-:Y:S01]  /*1ffd0*/  LDGSTS.E [R30+0x27c00], desc[UR8][R4.64], P2 ;  /* 0x27c00000041e7fae */ /* 0x0009e20009121848 */
[----:B---3--:R-:W-:Y:S01]  /*1ffe0*/  IMAD.WIDE R38, R231, 0x4, R22 ;  /* 0x00000004e7267825 */ /* 0x008fe200078e0216 */
[C---:B------:R-:W-:Y:S02]  /*1fff0*/  IADD3 R31, R15.reuse, 0x100000, RZ ;  /* 0x001000000f1f7810 */ /* 0x040fe40007ffe0ff */
[----:B------:R-:W-:Y:S02]  /*20000*/  IADD3 R22, R15, 0x100000, RZ ;  /* 0x001000000f167810 */ /* 0x000fe40007ffe0ff */
[----:B------:R-:W-:Y:S01]  /*20010*/  STL.64 [R1+0x18], R38 ;  /* 0x0000182601007387 */ /* 0x000fe20000100a00 */
[----:B----4-:R-:W-:-:S03]  /*20020*/  IMAD.WIDE R4, R231, 0x4, R28 ;  /* 0x00000004e7047825 */ /* 0x010fc600078e021c */
[----:B------:R1:W-:Y:S01]  /*20030*/  STL.64 [R1+0x10], R24 ;  /* 0x0000101801007387 */ /* 0x0003e20000100a00 */
[----:B------:R-:W-:-:S03]  /*20040*/  VIADD R30, R15, 0x100000 ;  /* 0x001000000f1e7836 */ /* 0x000fc60000000000 */
[----:B------:R3:W-:Y:S04]  /*20050*/  STL.64 [R1+0x8], R26 ;  /* 0x0000081a01007387 */ /* 0x0007e80000100a00 */
[----:B------:R-:W-:Y:S04]  /*20060*/  STL.64 [R1], R4 ;  /* 0x0000000401007387 */ /* 0x000fe80000100a00 */
[----:B------:R-:W4:Y:S01]  /*20070*/  LDL.LU.64 R170, [R1+0x3d8] ;  /* 0x0003d80001aa7983 */ /* 0x000f220000300a00 */
[----:B------:R-:W-:-:S03]  /*20080*/  IMAD.WIDE R250, R231, 0x4, R32 ;  /* 0x00000004e7fa7825 */ /* 0x000fc600078e0220 */
[----:B------:R-:W-:Y:S01]  /*20090*/  LDGSTS.E [R34+0x20080], desc[UR8][R38.64], P2 ;  /* 0x2008000026227fae */ /* 0x000fe20009121848 */
[----:B------:R-:W-:-:S03]  /*200a0*/  IMAD.WIDE R248, R231, 0x4, R36 ;  /* 0x00000004e7f87825 */ /* 0x000fc600078e0224 */
[----:B------:R1:W-:Y:S01]  /*200b0*/  LDGSTS.E [R31+0x20480], desc[UR8][R24.64], P2 ;  /* 0x20480000181f7fae */ /* 0x0003e20009121848 */
[----:B------:R-:W-:Y:S02]  /*200c0*/  VIADD R23, R15, 0x100000 ;  /* 0x001000000f177836 */ /* 0x000fe40000000000 */
[C---:B------:R-:W-:Y:S01]  /*200d0*/  IMAD.WIDE R246, R231.reuse, 0x4, R40 ;  /* 0x00000004e7f67825 */ /* 0x040fe200078e0228 */
[----:B------:R-:W-:Y:S03]  /*200e0*/  LDGSTS.E [R30+0x20880], desc[UR8][R26.64], P2 ;  /* 0x208800001a1e7fae */ /* 0x000fe60009121848 */
[----:B------:R-:W-:Y:S01]  /*200f0*/  IMAD.WIDE R244, R231, 0x4, R44 ;  /* 0x00000004e7f47825 */ /* 0x000fe200078e022c */
[----:B------:R-:W-:Y:S03]  /*20100*/  LDGSTS.E [R22+0x20c80], desc[UR8][R4.64], P2 ;  /* 0x20c8000004167fae */ /* 0x000fe60009121848 */
[C---:B-1----:R-:W-:Y:S01]  /*20110*/  VIADD R25, R15.reuse, 0x100000 ;  /* 0x001000000f197836 */ /* 0x042fe20000000000 */
[----:B------:R-:W-:Y:S01]  /*20120*/  IADD3 R24, R15, 0x100000, RZ ;  /* 0x001000000f187810 */ /* 0x000fe20007ffe0ff */
[C---:B------:R-:W-:Y:S01]  /*20130*/  IMAD.WIDE R242, R231.reuse, 0x4, R48 ;  /* 0x00000004e7f27825 */ /* 0x040fe200078e0230 */
[----:B------:R-:W2:Y:S03]  /*20140*/  LDL.LU.64 R156, [R1+0x3e8] ;  /* 0x0003e800019c7983 */ /* 0x000ea60000300a00 */
[C---:B------:R-:W-:Y:S01]  /*20150*/  IMAD.WIDE R240, R231.reuse, 0x4, R52 ;  /* 0x00000004e7f07825 */ /* 0x040fe200078e0234 */
[----:B------:R-:W-:Y:S03]  /*20160*/  LDGSTS.E [R25+0x21080], desc[UR8][R250.64], P2 ;  /* 0x21080000fa197fae */ /* 0x000fe60009121848 */
[C---:B------:R-:W-:Y:S01]  /*20170*/  IMAD.WIDE R238, R231.reuse, 0x4, R56 ;  /* 0x00000004e7ee7825 */ /* 0x040fe200078e0238 */
[----:B------:R-:W-:Y:S03]  /*20180*/  LDGSTS.E [R24+0x21480], desc[UR8][R248.64], P2 ;  /* 0x21480000f8187fae */ /* 0x000fe60009121848 */
[C---:B------:R-:W-:Y:S01]  /*20190*/  IMAD.WIDE R236, R231.reuse, 0x4, R60 ;  /* 0x00000004e7ec7825 */ /* 0x040fe200078e023c */
[----:B------:R-:W-:Y:S03]  /*201a0*/  LDGSTS.E [R23+0x21880], desc[UR8][R246.64], P2 ;  /* 0x21880000f6177fae */ /* 0x000fe60009121848 */
[C---:B------:R-:W-:Y:S01]  /*201b0*/  IMAD.WIDE R234, R231.reuse, 0x4, R64 ;  /* 0x00000004e7ea7825 */ /* 0x040fe200078e0240 */
[----:B------:R-:W-:Y:S03]  /*201c0*/  LDGSTS.E [R22+0x21c80], desc[UR8][R244.64], P2 ;  /* 0x21c80000f4167fae */ /* 0x000fe60009121848 */
[C---:B------:R-:W-:Y:S01]  /*201d0*/  IMAD.WIDE R232, R231.reuse, 0x4, R68 ;  /* 0x00000004e7e87825 */ /* 0x040fe200078e0244 */
[----:B------:R-:W2:Y:S03]  /*201e0*/  LDL.LU.64 R158, [R1+0x408] ;  /* 0x00040800019e7983 */ /* 0x000ea60000300a00 */
[C---:B------:R-:W-:Y:S01]  /*201f0*/  IMAD.WIDE R226, R231.reuse, 0x4, R72 ;  /* 0x00000004e7e27825 */ /* 0x040fe200078e0248 */
[----:B------:R-:W-:Y:S03]  /*20200*/  LDGSTS.E [R25+0x22080], desc[UR8][R242.64], P2 ;  /* 0x22080000f2197fae */ /* 0x000fe60009121848 */
[C---:B------:R-:W-:Y:S01]  /*20210*/  IMAD.WIDE R76, R231.reuse, 0x4, R76 ;  /* 0x00000004e74c7825 */ /* 0x040fe200078e024c */
[----:B------:R-:W2:Y:S04]  /*20220*/  LDL.LU.64 R160, [R1+0x418] ;  /* 0x0004180001a07983 */ /* 0x000ea80000300a00 */
[----:B------:R-:W-:Y:S01]  /*20230*/  LDGSTS.E [R24+0x22480], desc[UR8][R240.64], P2 ;  /* 0x22480000f0187fae */ /* 0x000fe20009121848 */
[----:B------:R-:W-:-:S03]  /*20240*/  IMAD.WIDE R80, R231, 0x4, R80 ;  /* 0x00000004e7507825 */ /* 0x000fc600078e0250 */
[----:B------:R-:W2:Y:S01]  /*20250*/  LDL.LU.64 R162, [R1+0x438] ;  /* 0x0004380001a27983 */ /* 0x000ea20000300a00 */
[----:B------:R-:W-:-:S03]  /*20260*/  IMAD.WIDE R84, R231, 0x4, R84 ;  /* 0x00000004e7547825 */ /* 0x000fc600078e0254 */
[----:B------:R-:W-:Y:S01]  /*20270*/  LDGSTS.E [R23+0x22880], desc[UR8][R238.64], P2 ;  /* 0x22880000ee177fae */ /* 0x000fe20009121848 */
[----:B------:R-:W-:-:S03]  /*20280*/  IMAD.WIDE R88, R231, 0x4, R88 ;  /* 0x00000004e7587825 */ /* 0x000fc600078e0258 */
[----:B------:R-:W2:Y:S01]  /*20290*/  LDL.LU.64 R164, [R1+0x448] ;  /* 0x0004480001a47983 */ /* 0x000ea20000300a00 */
[----:B------:R-:W-:-:S03]  /*202a0*/  IMAD.WIDE R92, R231, 0x4, R92 ;  /* 0x00000004e75c7825 */ /* 0x000fc600078e025c */
[----:B------:R-:W-:Y:S01]  /*202b0*/  LDGSTS.E [R22+0x22c80], desc[UR8][R236.64], P2 ;  /* 0x22c80000ec167fae */ /* 0x000fe20009121848 */
[----:B------:R-:W-:-:S03]  /*202c0*/  IMAD.WIDE R96, R231, 0x4, R96 ;  /* 0x00000004e7607825 */ /* 0x000fc600078e0260 */
[----:B------:R-:W2:Y:S04]  /*202d0*/  LDL.LU.64 R166, [R1+0x468] ;  /* 0x0004680001a67983 */ /* 0x000ea80000300a00 */
[----:B------:R-:W-:Y:S01]  /*202e0*/  LDGSTS.E [R25+0x23080], desc[UR8][R234.64], P2 ;  /* 0x23080000ea197fae */ /* 0x000fe20009121848 */
[----:B------:R-:W-:-:S03]  /*202f0*/  IMAD.WIDE R100, R231, 0x4, R100 ;  /* 0x00000004e7647825 */ /* 0x000fc600078e0264 */
[----:B------:R-:W2:Y:S04]  /*20300*/  LDL.LU.64 R168, [R1+0x478] ;  /* 0x0004780001a87983 */ /* 0x000ea80000300a00 */
[----:B------:R-:W-:Y:S01]  /*20310*/  LDGSTS.E [R24+0x23480], desc[UR8][R232.64], P2 ;  /* 0x23480000e8187fae */ /* 0x000fe20009121848 */
[----:B------:R-:W-:-:S03]  /*20320*/  IMAD.WIDE R104, R231, 0x4, R104 ;  /* 0x00000004e7687825 */ /* 0x000fc600078e0268 */
[----:B------:R-:W-:Y:S04]  /*20330*/  STL.64 [R1+0x1740], R250 ;  /* 0x001740fa01007387 */ /* 0x000fe80000100a00 */
[----:B------:R-:W-:Y:S01]  /*20340*/  LDGSTS.E [R23+0x23880], desc[UR8][R226.64], P2 ;  /* 0x23880000e2177fae */ /* 0x000fe20009121848 */
[----:B------:R-:W-:-:S03]  /*20350*/  IMAD.WIDE R108, R231, 0x4, R108 ;  /* 0x00000004e76c7825 */ /* 0x000fc600078e026c */
[----:B------:R-:W-:Y:S04]  /*20360*/  STL.64 [R1+0x1738], R248 ;  /* 0x001738f801007387 */ /* 0x000fe80000100a00 */
[----:B------:R-:W-:Y:S01]  /*20370*/  LDGSTS.E [R22+0x23c80], desc[UR8][R76.64], P2 ;  /* 0x23c800004c167fae */ /* 0x000fe20009121848 */
[----:B------:R-:W-:-:S03]  /*20380*/  IMAD.WIDE R112, R231, 0x4, R112 ;  /* 0x00000004e7707825 */ /* 0x000fc600078e0270 */
[----:B------:R1:W-:Y:S04]  /*20390*/  STL.64 [R1+0x1748], R246 ;  /* 0x001748f601007387 */ /* 0x0003e80000100a00 */
        /* <DEDUP_REMOVED lines=9> */
[----:B------:R-:W-:Y:S04]  /*20430*/  LDGSTS.E [R22+0x24c80], desc[UR8][R92.64], P2 ;  /* 0x24c800005c167fae */ /* 0x000fe80009121848 */
[----:B------:R1:W-:Y:S04]  /*20440*/  STL.64 [R1+0x1760], R238 ;  /* 0x001760ee01007387 */ /* 0x0003e80000100a00 */
[----:B------:R-:W-:Y:S04]  /*20450*/  LDGSTS.E [R25+0x25080], desc[UR8][R96.64], P2 ;  /* 0x2508000060197fae */ /* 0x000fe80009121848 */
[----:B------:R-:W-:Y:S04]  /*20460*/  STL.64 [R1+0x1720], R236 ;  /* 0x001720ec01007387 */ /* 0x000fe80000100a00 */
        /* <DEDUP_REMOVED lines=11> */
[----:B------:R1:W-:Y:S04]  /*20520*/  STL.64 [R1+0x1790], R84 ;  /* 0x0017905401007387 */ /* 0x0003e80000100a00 */
[----:B------:R4:W-:Y:S04]  /*20530*/  LDGSTS.E [R22+0x26c80], desc[UR8][R124.64], P2 ;  /* 0x26c800007c167fae */ /* 0x0009e80009121848 */
[----:B------:R1:W-:Y:S01]  /*20540*/  STL.64 [R1+0x1798], R88 ;  /* 0x0017985801007387 */ /* 0x0003e20000100a00 */
[----:B----4-:R-:W-:-:S03]  /*20550*/  IMAD.WIDE R22, R231, 0x4, R170 ;  /* 0x00000004e7167825 */ /* 0x010fc600078e02aa */
[----:B------:R-:W4:Y:S01]  /*20560*/  LDL.LU.64 R170, [R1+0x498] ;  /* 0x0004980001aa7983 */ /* 0x000f220000300a00 */
[----:B------:R-:W-:Y:S01]  /*20570*/  IADD3 R29, R15, 0x100000, RZ ;  /* 0x001000000f1d7810 */ /* 0x000fe20007ffe0ff */
[----:B------:R-:W-:Y:S01]  /*20580*/  IMAD.WIDE R128, R231, 0x4, R128 ;  /* 0x00000004e7807825 */ /* 0x000fe200078e0280 */
[----:B---3--:R-:W-:-:S03]  /*20590*/  IADD3 R27, R15, 0x100000, RZ ;  /* 0x001000000f1b7810 */ /* 0x008fc60007ffe0ff */
[----:B------:R-:W-:Y:S01]  /*205a0*/  VIADD R28, R15, 0x100000 ;  /* 0x001000000f1c7836 */ /* 0x000fe20000000000 */
[----:B------:R-:W-:Y:S01]  /*205b0*/  LDGSTS.E [R29+0x27080], desc[UR8][R128.64], P2 ;  /* 0x27080000801d7fae */ /* 0x000fe20009121848 */
[----:B------:R-:W-:-:S04]  /*205c0*/  IMAD.WIDE R132, R231, 0x4, R132 ;  /* 0x00000004e7847825 */ /* 0x000fc800078e0284 */
[----:B------:R-:W-:Y:S01]  /*205d0*/  VIADD R26, R15, 0x100000 ;  /* 0x001000000f1a7836 */ /* 0x000fe20000000000 */
[----:B------:R-:W-:Y:S04]  /*205e0*/  LDGSTS.E [R28+0x27480], desc[UR8][R132.64], P2 ;  /* 0x27480000841c7fae */ /* 0x000fe80009121848 */
[----:B------:R-:W-:Y:S01]  /*205f0*/  LDGSTS.E [R27+0x27880], desc[UR8][R22.64], P2 ;  /* 0x27880000161b7fae */ /* 0x000fe20009121848 */
[----:B--2---:R-:W-:-:S03]  /*20600*/  IMAD.WIDE R24, R231, 0x4, R156 ;  /* 0x00000004e7187825 */ /* 0x004fc600078e029c */
[----:B------:R-:W2:Y:S04]  /*20610*/  LDL.LU.64 R156, [R1+0x4a8] ;  /* 0x0004a800019c7983 */ /* 0x000ea80000300a00 */
[----:B------:R3:W-:Y:S02]  /*20620*/  LDGSTS.E [R26+0x27c80], desc[UR8][R24.64], P2 ;  /* 0x27c80000181a7fae */ /* 0x0007e40009121848 */
[C---:B---3--:R-:W-:Y:S02]  /*20630*/  IMAD.WIDE R26, R231.reuse, 0x4, R158 ;  /* 0x00000004e71a7825 */ /* 0x048fe400078e029e */
[----:B------:R-:W3:Y:S02]  /*20640*/  LDL.LU.64 R158, [R1+0x4c8] ;  /* 0x0004c800019e7983 */ /* 0x000ee40000300a00 */
[----:B------:R-:W-:-:S02]  /*20650*/  IMAD.WIDE R30, R231, 0x4, R160 ;  /* 0x00000004e71e7825 */ /* 0x000fc400078e02a0 */
[----:B------:R-:W3:Y:S02]  /*20660*/  LDL.LU.64 R160, [R1+0x4d8] ;  /* 0x0004d80001a07983 */ /* 0x000ee40000300a00 */
[C---:B------:R-:W-:Y:S02]  /*20670*/  IMAD.WIDE R32, R231.reuse, 0x4, R162 ;  /* 0x00000004e7207825 */ /* 0x040fe400078e02a2 */
[----:B------:R-:W3:Y:S02]  /*20680*/  LDL.LU.64 R162, [R1+0x4f8] ;  /* 0x0004f80001a27983 */ /* 0x000ee40000300a00 */
[C---:B------:R-:W-:Y:S02]  /*20690*/  IMAD.WIDE R34, R231.reuse, 0x4, R164 ;  /* 0x00000004e7227825 */ /* 0x040fe400078e02a4 */
[----:B------:R-:W3:Y:S02]  /*206a0*/  LDL.LU.64 R164, [R1+0x508] ;  /* 0x0005080001a47983 */ /* 0x000ee40000300a00 */
[----:B------:R-:W-:-:S02]  /*206b0*/  IMAD.WIDE R40, R231, 0x4, R166 ;  /* 0x00000004e7287825 */ /* 0x000fc400078e02a6 */
[----:B------:R-:W3:Y:S02]  /*206c0*/  LDL.LU.64 R166, [R1+0x528] ;  /* 0x0005280001a67983 */ /* 0x000ee40000300a00 */
[C---:B------:R-:W-:Y:S02]  /*206d0*/  IMAD.WIDE R42, R231.reuse, 0x4, R168 ;  /* 0x00000004e72a7825 */ /* 0x040fe400078e02a8 */
[----:B------:R-:W3:Y:S02]  /*206e0*/  LDL.LU.64 R168, [R1+0x538] ;  /* 0x0005380001a87983 */ /* 0x000ee40000300a00 */
[C---:B----4-:R-:W-:Y:S02]  /*206f0*/  IMAD.WIDE R44, R231.reuse, 0x4, R170 ;  /* 0x00000004e72c7825 */ /* 0x050fe400078e02aa */
[----:B------:R-:W4:Y:S02]  /*20700*/  LDL.LU.64 R170, [R1+0x558] ;  /* 0x0005580001aa7983 */ /* 0x000f240000300a00 */
[----:B--2---:R-:W-:-:S02]  /*20710*/  IMAD.WIDE R46, R231, 0x4, R156 ;  /* 0x00000004e72e7825 */ /* 0x004fc400078e029c */
[----:B------:R-:W2:Y:S02]  /*20720*/  LDL.LU.64 R156, [R1+0x568] ;  /* 0x00056800019c7983 */ /* 0x000ea40000300a00 */
[C---:B---3--:R-:W-:Y:S02]  /*20730*/  IMAD.WIDE R48, R231.reuse, 0x4, R158 ;  /* 0x00000004e7307825 */ /* 0x048fe400078e029e */
[----:B------:R-:W3:Y:S02]  /*20740*/  LDL.LU.64 R158, [R1+0x588] ;  /* 0x00058800019e7983 */ /* 0x000ee40000300a00 */
[C---:B------:R-:W-:Y:S02]  /*20750*/  IMAD.WIDE R50, R231.reuse, 0x4, R160 ;  /* 0x00000004e7327825 */ /* 0x040fe400078e02a0 */
        /* <DEDUP_REMOVED lines=9> */
[C---:B----4-:R-:W-:Y:S02]  /*207f0*/  IMAD.WIDE R60, R231.reuse, 0x4, R170 ;  /* 0x00000004e73c7825 */ /* 0x050fe400078e02aa */
[----:B------:R-:W4:Y:S02]  /*20800*/  LDL.LU.64 R170, [R1+0x618] ;  /* 0x0006180001aa7983 */ /* 0x000f240000300a00 */
[C---:B--2---:R-:W-:Y:S02]  /*20810*/  IMAD.WIDE R62, R231.reuse, 0x4, R156 ;  /* 0x00000004e73e7825 */ /* 0x044fe400078e029c */
[----:B------:R-:W2:Y:S02]  /*20820*/  LDL.LU.64 R156, [R1+0x628] ;  /* 0x00062800019c7983 */ /* 0x000ea40000300a00 */
[----:B---3--:R-:W-:-:S02]  /*20830*/  IMAD.WIDE R64, R231, 0x4, R158 ;  /* 0x00000004e7407825 */ /* 0x008fc400078e029e */
        /* <DEDUP_REMOVED lines=11> */
[----:B----4-:R-:W-:-:S02]  /*208f0*/  IMAD.WIDE R78, R231, 0x4, R170 ;  /* 0x00000004e74e7825 */ /* 0x010fc400078e02aa */
[----:B------:R-:W4:Y:S02]  /*20900*/  LDL.LU.64 R170, [R1+0x6b0] ;  /* 0x0006b00001aa7983 */ /* 0x000f240000300a00 */
[C---:B--2---:R-:W-:Y:S02]  /*20910*/  IMAD.WIDE R82, R231.reuse, 0x4, R156 ;  /* 0x00000004e7527825 */ /* 0x044fe400078e029c */
[----:B------:R-:W2:Y:S02]  /*20920*/  LDL.LU.64 R156, [R1+0x6b8] ;  /* 0x0006b800019c7983 */ /* 0x000ea40000300a00 */
        /* <DEDUP_REMOVED lines=45> */
[----:B------:R-:W4:Y:S04]  /*20c00*/  LDL.LU.64 R170, [R1+0x7b8] ;  /* 0x0007b80001aa7983 */ /* 0x000f280000300a00 */
        /* <DEDUP_REMOVED lines=27> */
[----:B-1----:R-:W4:Y:S04]  /*20dc0*/  LDL.LU.64 R246, [R1+0x900] ;  /* 0x0009000001f67983 */ /* 0x002f280000300a00 */
[----:B------:R-:W4:Y:S04]  /*20dd0*/  LDL.LU.64 R38, [R1+0x908] ;  /* 0x0009080001267983 */ /* 0x000f280000300a00 */
[----:B------:R-:W4:Y:S04]  /*20de0*/  LDL.LU.64 R248, [R1+0x910] ;  /* 0x0009100001f87983 */ /* 0x000f280000300a00 */
[----:B------:R-:W4:Y:S04]  /*20df0*/  LDL.LU.64 R240, [R1+0x918] ;  /* 0x0009180001f07983 */ /* 0x000f280000300a00 */
[----:B------:R-:W4:Y:S04]  /*20e00*/  LDL.LU.64 R242, [R1+0x920] ;  /* 0x0009200001f27983 */ /* 0x000f280000300a00 */
[----:B------:R-:W4:Y:S01]  /*20e10*/  LDL.LU.64 R250, [R1+0x928] ;  /* 0x0009280001fa7983 */ /* 0x000f220000300a00 */
[C---:B------:R-:W-:Y:S01]  /*20e20*/  IADD3 R37, R16.reuse, 0x100000, RZ ;  /* 0x0010000010257810 */ /* 0x040fe20007ffe0ff */
[C---:B------:R-:W-:Y:S01]  /*20e30*/  VIADD R36, R16.reuse, 0x100000 ;  /* 0x0010000010247836 */ /* 0x040fe20000000000 */
[C---:B------:R-:W-:Y:S01]  /*20e40*/  IADD3 R29, R16.reuse, 0x100000, RZ ;  /* 0x00100000101d7810 */ /* 0x040fe20007ffe0ff */
[----:B------:R-:W-:Y:S01]  /*20e50*/  VIADD R28, R16, 0x100000 ;  /* 0x00100000101c7836 */ /* 0x000fe20000000000 */
[----:B------:R-:W4:Y:S04]  /*20e60*/  LDL.LU.64 R4, [R1+0x930] ;  /* 0x0009300001047983 */ /* 0x000f280000300a00 */
        /* <DEDUP_REMOVED lines=29> */
[----:B------:R2:W-:Y:S04]  /*21040*/  LDGSTS.E [R36+0x27500], desc[UR8][R106.64], P2 ;  /* 0x275000006a247fae */ /* 0x0005e80009121848 */
[----:B------:R3:W-:Y:S01]  /*21050*/  LDGSTS.E [R29+0x27900], desc[UR8][R110.64], P2 ;  /* 0x279000006e1d7fae */ /* 0x0007e20009121848 */
[----:B-1----:R-:W-:-:S03]  /*21060*/  IADD3 R37, R17, 0x100000, RZ ;  /* 0x0010000011257810 */ /* 0x002fc60007ffe0ff */
[----:B------:R1:W-:Y:S01]  /*21070*/  LDGSTS.E [R28+0x27d00], desc[UR8][R114.64], P2 ;  /* 0x27d00000721c7fae */ /* 0x0003e20009121848 */
[----:B--2---:R-:W-:-:S03]  /*21080*/  VIADD R36, R17, 0x100000 ;  /* 0x0010000011247836 */ /* 0x004fc60000000000 */
[----:B------:R-:W-:Y:S01]  /*21090*/  LDGSTS.E [R37+0x20180], desc[UR8][R118.64], P2 ;  /* 0x2018000076257fae */ /* 0x000fe20009121848 */
[----:B---3--:R-:W-:-:S03]  /*210a0*/  IADD3 R29, R17, 0x100000, RZ ;  /* 0x00100000111d7810 */ /* 0x008fc60007ffe0ff */
[----:B------:R-:W-:Y:S01]  /*210b0*/  LDGSTS.E [R36+0x20580], desc[UR8][R122.64], P2 ;  /* 0x205800007a247fae */ /* 0x000fe20009121848 */
[----:B-1----:R-:W-:-:S03]  /*210c0*/  VIADD R28, R17, 0x100000 ;  /* 0x00100000111c7836 */ /* 0x002fc60000000000 */
[----:B------:R-:W-:Y:S04]  /*210d0*/  LDGSTS.E [R29+0x20980], desc[UR8][R126.64], P2 ;  /* 0x209800007e1d7fae */ /* 0x000fe80009121848 */
[----:B------:R-:W-:Y:S04]  /*210e0*/  LDGSTS.E [R28+0x20d80], desc[UR8][R130.64], P2 ;  /* 0x20d80000821c7fae */ /* 0x000fe80009121848 */
[----:B------:R-:W-:Y:S04]  /*210f0*/  LDGSTS.E [R37+0x21180], desc[UR8][R134.64], P2 ;  /* 0x2118000086257fae */ /* 0x000fe80009121848 */
[----:B------:R-:W-:Y:S04]  /*21100*/  LDGSTS.E [R36+0x21580], desc[UR8][R136.64], P2 ;  /* 0x2158000088247fae */ /* 0x000fe80009121848 */
[----:B------:R-:W-:Y:S01]  /*21110*/  LDGSTS.E [R29+0x21980], desc[UR8][R138.64], P2 ;  /* 0x219800008a1d7fae */ /* 0x000fe20009121848 */
[----:B------:R-:W-:-:S03]  /*21120*/  IMAD.WIDE R156, R231, 0x4, R156 ;  /* 0x00000004e79c7825 */ /* 0x000fc600078e029c */
        /* <DEDUP_REMOVED lines=13> */
[----:B----4-:R-:W-:-:S03]  /*21200*/  IMAD.WIDE R170, R231, 0x4, R170 ;  /* 0x00000004e7aa7825 */ /* 0x010fc600078e02aa */
        /* <DEDUP_REMOVED lines=26> */
[----:B------:R1:W-:Y:S01]  /*213b0*/  LDGSTS.E [R37+0x27180], desc[UR8][R182.64], P2 ;  /* 0x27180000b6257fae */ /* 0x0003e20009121848 */
[----:B------:R-:W-:-:S03]  /*213c0*/  IMAD.WIDE R196, R231, 0x4, R196 ;  /* 0x00000004e7c47825 */ /* 0x000fc600078e02c4 */
[----:B------:R2:W-:Y:S01]  /*213d0*/  LDGSTS.E [R36+0x27580], desc[UR8][R184.64], P2 ;  /* 0x27580000b8247fae */ /* 0x0005e20009121848 */
[----:B------:R-:W-:-:S03]  /*213e0*/  IMAD.WIDE R198, R231, 0x4, R198 ;  /* 0x00000004e7c67825 */ /* 0x000fc600078e02c6 */
[----:B------:R3:W-:Y:S01]  /*213f0*/  LDGSTS.E [R29+0x27980], desc[UR8][R186.64], P2 ;  /* 0x27980000ba1d7fae */ /* 0x0007e20009121848 */
[----:B-1----:R-:W-:-:S03]  /*21400*/  IADD3 R37, R18, 0x100000, RZ ;  /* 0x0010000012257810 */ /* 0x002fc60007ffe0ff */
[----:B------:R1:W-:Y:S01]  /*21410*/  LDGSTS.E [R28+0x27d80], desc[UR8][R188.64], P2 ;  /* 0x27d80000bc1c7fae */ /* 0x0003e20009121848 */
[----:B--2---:R-:W-:-:S03]  /*21420*/  VIADD R36, R18, 0x100000 ;  /* 0x0010000012247836 */ /* 0x004fc60000000000 */
[----:B------:R-:W-:Y:S01]  /*21430*/  LDGSTS.E [R37+0x20200], desc[UR8][R190.64], P2 ;  /* 0x20200000be257fae */ /* 0x000fe20009121848 */
[C---:B---3--:R-:W-:Y:S01]  /*21440*/  IADD3 R29, R18.reuse, 0x100000, RZ ;  /* 0x00100000121d7810 */ /* 0x048fe20007ffe0ff */
[C---:B------:R-:W-:Y:S02]  /*21450*/  IMAD.WIDE R200, R231.reuse, 0x4, R200 ;  /* 0x00000004e7c87825 */ /* 0x040fe400078e02c8 */
[----:B------:R-:W-:Y:S02]  /*21460*/  LDGSTS.E [R36+0x20600], desc[UR8][R192.64], P2 ;  /* 0x20600000c0247fae */ /* 0x000fe40009121848 */
[----:B-1----:R-:W-:Y:S02]  /*21470*/  VIADD R28, R18, 0x100000 ;  /* 0x00100000121c7836 */ /* 0x002fe40000000000 */
        /* <DEDUP_REMOVED lines=18> */
[----:B------:R-:W2:Y:S01]  /*215a0*/  LDL.LU.64 R244, [R1+0x938] ;  /* 0x0009380001f47983 */ /* 0x000ea20000300a00 */
[----:B------:R-:W-:-:S03]  /*215b0*/  IMAD.WIDE R220, R231, 0x4, R220 ;  /* 0x00000004e7dc7825 */ /* 0x000fc600078e02dc */
[----:B------:R-:W-:Y:S01]  /*215c0*/  LDGSTS.E [R28+0x22e00], desc[UR8][R212.64], P2 ;  /* 0x22e00000d41c7fae */ /* 0x000fe20009121848 */
[----:B------:R-:W-:-:S03]  /*215d0*/  IADD3 R230, R18, 0x100000, RZ ;  /* 0x0010000012e67810 */ /* 0x000fc60007ffe0ff */
[----:B------:R-:W-:Y:S01]  /*215e0*/  LDGSTS.E [R37+0x23200], desc[UR8][R214.64], P2 ;  /* 0x23200000d6257fae */ /* 0x000fe20009121848 */
[----:B------:R-:W-:-:S03]  /*215f0*/  IMAD.WIDE R222, R231, 0x4, R222 ;  /* 0x00000004e7de7825 */ /* 0x000fc600078e02de */
[----:B------:R-:W3:Y:S01]  /*21600*/  LDL.LU.64 R238, [R1+0x940] ;  /* 0x0009400001ee7983 */ /* 0x000ee20000300a00 */
[----:B------:R-:W-:-:S03]  /*21610*/  VIADD R228, R18, 0x100000 ;  /* 0x0010000012e47836 */ /* 0x000fc60000000000 */
[----:B------:R-:W-:Y:S01]  /*21620*/  LDGSTS.E [R36+0x23600], desc[UR8][R216.64], P2 ;  /* 0x23600000d8247fae */ /* 0x000fe20009121848 */
[----:B------:R-:W-:-:S03]  /*21630*/  IMAD.WIDE R224, R231, 0x4, R224 ;  /* 0x00000004e7e07825 */ /* 0x000fc600078e02e0 */
[----:B------:R-:W-:Y:S01]  /*21640*/  LDGSTS.E [R29+0x23a00], desc[UR8][R218.64], P2 ;  /* 0x23a00000da1d7fae */ /* 0x000fe20009121848 */
[----:B------:R-:W-:-:S03]  /*21650*/  IMAD.WIDE R38, R231, 0x4, R38 ;  /* 0x00000004e7267825 */ /* 0x000fc600078e0226 */
[----:B------:R1:W-:Y:S04]  /*21660*/  LDGSTS.E [R28+0x23e00], desc[UR8][R220.64], P2 ;  /* 0x23e00000dc1c7fae */ /* 0x0003e80009121848 */
[----:B------:R-:W-:Y:S04]  /*21670*/  LDGSTS.E [R230+0x24200], desc[UR8][R222.64], P2 ;  /* 0x24200000dee67fae */ /* 0x000fe80009121848 */
[----:B------:R-:W-:Y:S01]  /*21680*/  LDGSTS.E [R228+0x24600], desc[UR8][R224.64], P2 ;  /* 0x24600000e0e47fae */ /* 0x000fe20009121848 */
[----:B-1----:R-:W-:-:S03]  /*21690*/  IMAD.WIDE R28, R231, 0x4, R246 ;  /* 0x00000004e71c7825 */ /* 0x002fc600078e02f6 */
[----:B------:R-:W4:Y:S04]  /*216a0*/  LDL.LU.64 R246, [R1+0x948] ;  /* 0x0009480001f67983 */ /* 0x000f280000300a00 */
[----:B------:R-:W-:Y:S04]  /*216b0*/  LDGSTS.E [R37+0x24a00], desc[UR8][R28.64], P2 ;  /* 0x24a000001c257fae */ /* 0x000fe80009121848 */
[----:B------:R1:W-:Y:S01]  /*216c0*/  LDGSTS.E [R36+0x24e00], desc[UR8][R38.64], P2 ;  /* 0x24e0000026247fae */ /* 0x0003e20009121848 */
[----:B------:R-:W-:-:S04]  /*216d0*/  IMAD.WIDE R84, R231, 0x4, R240 ;  /* 0x00000004e7547825 */ /* 0x000fc800078e02f0 */
[----:B------:R-:W-:-:S04]  /*216e0*/  IMAD.WIDE R80, R231, 0x4, R242 ;  /* 0x00000004e7507825 */ /* 0x000fc800078e02f2 */
[C---:B-1----:R-:W-:Y:S02]  /*216f0*/  IMAD.WIDE R36, R231.reuse, 0x4, R248 ;  /* 0x00000004e7247825 */ /* 0x042fe400078e02f8 */
[----:B------:R-:W4:Y:S04]  /*21700*/  LDL.LU.64 R248, [R1+0x950] ;  /* 0x0009500001f87983 */ /* 0x000f280000300a00 */
[----:B------:R-:W4:Y:S04]  /*21710*/  LDL.LU.64 R240, [R1+0x958] ;  /* 0x0009580001f07983 */ /* 0x000f280000300a00 */
[----:B------:R-:W4:Y:S01]  /*21720*/  LDL.LU.64 R242, [R1+0x960] ;  /* 0x0009600001f27983 */ /* 0x000f220000300a00 */
[----:B------:R-:W-:-:S03]  /*21730*/  IMAD.WIDE R76, R231, 0x4, R250 ;  /* 0x00000004e74c7825 */ /* 0x000fc600078e02fa */
[----:B------:R2:W-:Y:S04]  /*21740*/  STL.64 [R1+0x1e0], R84 ;  /* 0x0001e05401007387 */ /* 0x0005e80000100a00 */
[----:B------:R3:W-:Y:S04]  /*21750*/  STL.64 [R1+0x1f0], R80 ;  /* 0x0001f05001007387 */ /* 0x0007e80000100a00 */
[----:B------:R-:W4:Y:S01]  /*21760*/  LDL.LU.64 R250, [R1+0x968] ;  /* 0x0009680001fa7983 */ /* 0x000f220000300a00 */
[C---:B------:R-:W-:Y:S01]  /*21770*/  IADD3 R0, R18.reuse, 0x100000, RZ ;  /* 0x0010000012007810 */ /* 0x040fe20007ffe0ff */
[----:B------:R-:W-:-:S02]  /*21780*/  VIADD R252, R18, 0x100000 ;  /* 0x0010000012fc7836 */ /* 0x000fc40000000000 */
[C---:B------:R-:W-:Y:S01]  /*21790*/  IMAD.WIDE R88, R231.reuse, 0x4, R4 ;  /* 0x00000004e7587825 */ /* 0x040fe200078e0204 */
[----:B------:R4:W-:Y:S04]  /*217a0*/  STL.64 [R1+0x1f8], R76 ;  /* 0x0001f84c01007387 */ /* 0x0009e80000100a00 */
[----:B------:R-:W-:Y:S04]  /*217b0*/  LDGSTS.E [R0+0x25200], desc[UR8][R36.64], P2 ;  /* 0x2520000024007fae */ /* 0x000fe80009121848 */
[----:B------:R2:W-:Y:S04]  /*217c0*/  LDGSTS.E [R252+0x25600], desc[UR8][R84.64], P2 ;  /* 0x2560000054fc7fae */ /* 0x0005e80009121848 */
[----:B------:R-:W4:Y:S04]  /*217d0*/  LDL.LU.64 R4, [R1+0x970] ;  /* 0x0009700001047983 */ /* 0x000f280000300a00 */
[----:B------:R3:W-:Y:S04]  /*217e0*/  LDGSTS.E [R230+0x25a00], desc[UR8][R80.64], P2 ;  /* 0x25a0000050e67fae */ /* 0x0007e80009121848 */
[----:B------:R4:W-:Y:S04]  /*217f0*/  LDGSTS.E [R228+0x25e00], desc[UR8][R76.64], P2 ;  /* 0x25e000004ce47fae */ /* 0x0009e80009121848 */
[----:B------:R1:W-:Y:S01]  /*21800*/  LDGSTS.E [R0+0x26200], desc[UR8][R88.64], P2 ;  /* 0x2620000058007fae */ /* 0x0003e20009121848 */
[----:B--2---:R-:W-:-:S03]  /*21810*/  IMAD.WIDE R84, R231, 0x4, R244 ;  /* 0x00000004e7547825 */ /* 0x004fc600078e02f4 */
[----:B------:R-:W2:Y:S04]  /*21820*/  LDL.LU.64 R244, [R1+0x978] ;  /* 0x0009780001f47983 */ /* 0x000ea80000300a00 */
[----:B------:R1:W-:Y:S04]  /*21830*/  STL.64 [R1+0x200], R88 ;  /* 0x0002005801007387 */ /* 0x0003e80000100a00 */
[----:B------:R-:W2:Y:S01]  /*21840*/  LDL.LU.64 R236, [R1+0x980] ;  /* 0x0009800001ec7983 */ /* 0x000ea20000300a00 */
[----:B---3--:R-:W-:-:S03]  /*21850*/  IMAD.WIDE R80, R231, 0x4, R238 ;  /* 0x00000004e7507825 */ /* 0x008fc600078e02ee */
[----:B------:R3:W-:Y:S04]  /*21860*/  STL.64 [R1+0x210], R84 ;  /* 0x0002105401007387 */ /* 0x0007e80000100a00 */
[----:B------:R3:W-:Y:S04]  /*21870*/  STL.64 [R1+0x218], R80 ;  /* 0x0002185001007387 */ /* 0x0007e80000100a00 */
[----:B------:R3:W-:Y:S04]  /*21880*/  LDGSTS.E [R252+0x26600], desc[UR8][R84.64], P2 ;  /* 0x2660000054fc7fae */ /* 0x0007e80009121848 */
[----:B------:R3:W-:Y:S01]  /*21890*/  LDGSTS.E [R230+0x26a00], desc[UR8][R80.64], P2 ;  /* 0x26a0000050e67fae */ /* 0x0007e20009121848 */
[----:B----4-:R-:W-:-:S03]  /*218a0*/  IMAD.WIDE R76, R231, 0x4, R246 ;  /* 0x00000004e74c7825 */ /* 0x010fc600078e02f6 */
[----:B------:R-:W4:Y:S04]  /*218b0*/  LDL.LU.64 R246, [R1+0x988] ;  /* 0x0009880001f67983 */ /* 0x000f280000300a00 */
[----:B------:R3:W-:Y:S04]  /*218c0*/  STL.64 [R1+0x220], R76 ;  /* 0x0002204c01007387 */ /* 0x0007e80000100a00 */
[----:B------:R3:W-:Y:S01]  /*218d0*/  LDGSTS.E [R228+0x26e00], desc[UR8][R76.64], P2 ;  /* 0x26e000004ce47fae */ /* 0x0007e20009121848 */
[----:B-1----:R-:W-:-:S03]  /*218e0*/  IMAD.WIDE R88, R231, 0x4, R248 ;  /* 0x00000004e7587825 */ /* 0x002fc600078e02f8 */
[----:B------:R-:W4:Y:S01]  /*218f0*/  LDL.LU.64 R248, [R1+0x990] ;  /* 0x0009900001f87983 */ /* 0x000f220000300a00 */
[----:B---3--:R-:W-:-:S03]  /*21900*/  IMAD.WIDE R84, R231, 0x4, R240 ;  /* 0x00000004e7547825 */ /* 0x008fc600078e02f0 */
[----:B------:R-:W3:Y:S01]  /*21910*/  LDL.LU.64 R238, [R1+0x998] ;  /* 0x0009980001ee7983 */ /* 0x000ee20000300a00 */
[----:B------:R-:W-:-:S03]  /*21920*/  IMAD.WIDE R80, R231, 0x4, R242 ;  /* 0x00000004e7507825 */ /* 0x000fc600078e02f2 */
[----:B------:R-:W-:Y:S04]  /*21930*/  STL.64 [R1+0x228], R88 ;  /* 0x0002285801007387 */ /* 0x000fe80000100a00 */
[----:B------:R-:W3:Y:S04]  /*21940*/  LDL.LU.64 R240, [R1+0x9a0] ;  /* 0x0009a00001f07983 */ /* 0x000ee80000300a00 */
[----:B------:R2:W-:Y:S01]  /*21950*/  STL.64 [R1+0x238], R84 ;  /* 0x0002385401007387 */ /* 0x0005e20000100a00 */
[----:B------:R-:W-:-:S03]  /*21960*/  IMAD.WIDE R76, R231, 0x4, R250 ;  /* 0x00000004e74c7825 */ /* 0x000fc600078e02fa */
[----:B------:R1:W-:Y:S04]  /*21970*/  STL.64 [R1+0x240], R80 ;  /* 0x0002405001007387 */ /* 0x0003e80000100a00 */
[----:B------:R-:W3:Y:S04]  /*21980*/  LDL.LU.64 R250, [R1+0x9a8] ;  /* 0x0009a80001fa7983 */ /* 0x000ee80000300a00 */
[----:B------:R4:W-:Y:S04]  /*21990*/  STL.64 [R1+0x248], R76 ;  /* 0x0002484c01007387 */ /* 0x0009e80000100a00 */
[----:B------:R1:W-:Y:S04]  /*219a0*/  LDGSTS.E [R0+0x27200], desc[UR8][R88.64], P2 ;  /* 0x2720000058007fae */ /* 0x0003e80009121848 */
[----:B------:R-:W3:Y:S04]  /*219b0*/  LDL.LU.64 R242, [R1+0x9b0] ;  /* 0x0009b00001f27983 */ /* 0x000ee80000300a00 */
[----:B------:R1:W-:Y:S04]  /*219c0*/  LDGSTS.E [R252+0x27600], desc[UR8][R84.64], P2 ;  /* 0x2760000054fc7fae */ /* 0x0003e80009121848 */
[----:B------:R1:W-:Y:S04]  /*219d0*/  LDGSTS.E [R230+0x27a00], desc[UR8][R80.64], P2 ;  /* 0x27a0000050e67fae */ /* 0x0003e80009121848 */
[----:B------:R1:W-:Y:S02]  /*219e0*/  LDGSTS.E [R228+0x27e00], desc[UR8][R76.64], P2 ;  /* 0x27e000004ce47fae */ /* 0x0003e40009121848 */
[----:B-1----:R-:W-:Y:S01]  /*219f0*/  IADD3 R0, R19, 0x100000, RZ ;  /* 0x0010000013007810 */ /* 0x002fe20007ffe0ff */
[----:B------:R-:W-:-:S04]  /*21a00*/  IMAD.WIDE R4, R231, 0x4, R4 ;  /* 0x00000004e7047825 */ /* 0x000fc800078e0204 */
[C---:B------:R-:W-:Y:S01]  /*21a10*/  VIADD R252, R19.reuse, 0x100000 ;  /* 0x0010000013fc7836 */ /* 0x040fe20000000000 */
[----:B------:R-:W-:Y:S01]  /*21a20*/  LDGSTS.E [R0+0x20280], desc[UR8][R4.64], P2 ;  /* 0x2028000004007fae */ /* 0x000fe20009121848 */
[C---:B------:R-:W-:Y:S01]  /*21a30*/  IADD3 R230, R19.reuse, 0x100000, RZ ;  /* 0x0010000013e67810 */ /* 0x040fe20007ffe0ff */
[----:B------:R-:W-:Y:S02]  /*21a40*/  VIADD R228, R19, 0x100000 ;  /* 0x0010000013e47836 */ /* 0x000fe40000000000 */
[C---:B--2---:R-:W-:Y:S02]  /*21a50*/  IMAD.WIDE R84, R231.reuse, 0x4, R244 ;  /* 0x00000004e7547825 */ /* 0x044fe400078e02f4 */
[----:B------:R-:W2:Y:S04]  /*21a60*/  LDL.LU.64 R244, [R1+0x9b8] ;  /* 0x0009b80001f47983 */ /* 0x000ea80000300a00 */
[----:B------:R3:W-:Y:S01]  /*21a70*/  LDGSTS.E [R252+0x20680], desc[UR8][R84.64], P2 ;  /* 0x2068000054fc7fae */ /* 0x0007e20009121848 */
[----:B------:R-:W-:-:S03]  /*21a80*/  IMAD.WIDE R80, R231, 0x4, R236 ;  /* 0x00000004e7507825 */ /* 0x000fc600078e02ec */
[----:B------:R-:W2:Y:S04]  /*21a90*/  LDL.LU.64 R236, [R1+0x9c0] ;  /* 0x0009c00001ec7983 */ /* 0x000ea80000300a00 */
[----:B------:R3:W-:Y:S04]  /*21aa0*/  STL.64 [R1+0x260], R84 ;  /* 0x0002605401007387 */ /* 0x0007e80000100a00 */
[----:B------:R1:W-:Y:S04]  /*21ab0*/  STL.64 [R1+0x268], R80 ;  /* 0x0002685001007387 */ /* 0x0003e80000100a00 */
[----:B------:R1:W-:Y:S01]  /*21ac0*/  LDGSTS.E [R230+0x20a80], desc[UR8][R80.64], P2 ;  /* 0x20a8000050e67fae */ /* 0x0003e20009121848 */
[----:B----4-:R-:W-:-:S03]  /*21ad0*/  IMAD.WIDE R76, R231, 0x4, R246 ;  /* 0x00000004e74c7825 */ /* 0x010fc600078e02f6 */
[----:B------:R-:W4:Y:S04]  /*21ae0*/  LDL.LU.64 R246, [R1+0x9c8] ;  /* 0x0009c80001f67983 */ /* 0x000f280000300a00 */
[----:B------:R1:W-:Y:S04]  /*21af0*/  STL.64 [R1+0x278], R76 ;  /* 0x0002784c01007387 */ /* 0x0003e80000100a00 */
[----:B------:R1:W-:Y:S01]  /*21b00*/  LDGSTS.E [R228+0x20e80], desc[UR8][R76.64], P2 ;  /* 0x20e800004ce47fae */ /* 0x0003e20009121848 */
[----:B------:R-:W-:-:S03]  /*21b10*/  IMAD.WIDE R88, R231, 0x4, R248 ;  /* 0x00000004e7587825 */ /* 0x000fc600078e02f8 */
[----:B------:R-:W4:Y:S01]  /*21b20*/  LDL.LU.64 R248, [R1+0x9d0] ;  /* 0x0009d00001f87983 */ /* 0x000f220000300a00 */
[----:B---3--:R-:W-:-:S03]  /*21b30*/  IMAD.WIDE R84, R231, 0x4, R238 ;  /* 0x00000004e7547825 */ /* 0x008fc600078e02ee */
[----:B------:R-:W3:Y:S04]  /*21b40*/  LDL.LU.64 R238, [R1+0x9d8] ;  /* 0x0009d80001ee7983 */ /* 0x000ee80000300a00 */
[----:B------:R1:W-:Y:S02]  /*21b50*/  STL.64 [R1+0x280], R88 ;  /* 0x0002805801007387 */ /* 0x0003e40000100a00 */
[C---:B-1----:R-:W-:Y:S02]  /*21b60*/  IMAD.WIDE R80, R231.reuse, 0x4, R240 ;  /* 0x00000004e7507825 */ /* 0x042fe400078e02f0 */
[----:B------:R-:W3:Y:S04]  /*21b70*/  LDL.LU.64 R240, [R1+0x9e0] ;  /* 0x0009e00001f07983 */ /* 0x000ee80000300a00 */
[----:B------:R2:W-:Y:S04]  /*21b80*/  STL.64 [R1+0x288], R84 ;  /* 0x0002885401007387 */ /* 0x0005e80000100a00 */
[----:B------:R1:W-:Y:S01]  /*21b90*/  STL.64 [R1+0x298], R80 ;  /* 0x0002985001007387 */ /* 0x0003e20000100a00 */
[----:B------:R-:W-:-:S03]  /*21ba0*/  IMAD.WIDE R76, R231, 0x4, R250 ;  /* 0x00000004e74c7825 */ /* 0x000fc600078e02fa */
[----:B------:R-:W3:Y:S04]  /*21bb0*/  LDL.LU.64 R250, [R1+0x9e8] ;  /* 0x0009e80001fa7983 */ /* 0x000ee80000300a00 */
[----:B------:R1:W-:Y:S04]  /*21bc0*/  LDGSTS.E [R0+0x21280], desc[UR8][R88.64], P2 ;  /* 0x2128000058007fae */ /* 0x0003e80009121848 */
[----:B------:R4:W-:Y:S04]  /*21bd0*/  STL.64 [R1+0x2a0], R76 ;  /* 0x0002a04c01007387 */ /* 0x0009e80000100a00 */
[----:B------:R2:W-:Y:S01]  /*21be0*/  LDGSTS.E [R252+0x21680], desc[UR8][R84.64], P2 ;  /* 0x2168000054fc7fae */ /* 0x0005e20009121848 */
[----:B-1----:R-:W-:-:S03]  /*21bf0*/  IMAD.WIDE R88, R231, 0x4, R242 ;  /* 0x00000004e7587825 */ /* 0x002fc600078e02f2 */
[----:B------:R1:W-:Y:S04]  /*21c00*/  LDGSTS.E [R230+0x21a80], desc[UR8][R80.64], P2 ;  /* 0x21a8000050e67fae */ /* 0x0003e80009121848 */
[----:B------:R-:W3:Y:S04]  /*21c10*/  LDL.LU.64 R242, [R1+0x9f0] ;  /* 0x0009f00001f27983 */ /* 0x000ee80000300a00 */
[----:B------:R4:W-:Y:S04]  /*21c20*/  LDGSTS.E [R228+0x21e80], desc[UR8][R76.64], P2 ;  /* 0x21e800004ce47fae */ /* 0x0009e80009121848 */
[----:B------:R4:W-:Y:S01]  /*21c30*/  LDGSTS.E [R0+0x22280], desc[UR8][R88.64], P2 ;  /* 0x2228000058007fae */ /* 0x0009e20009121848 */
[----:B--2---:R-:W-:-:S03]  /*21c40*/  IMAD.WIDE R84, R231, 0x4, R244 ;  /* 0x00000004e7547825 */ /* 0x004fc600078e02f4 */
[----:B------:R-:W2:Y:S04]  /*21c50*/  LDL.LU.64 R244, [R1+0x9f8] ;  /* 0x0009f80001f47983 */ /* 0x000ea80000300a00 */
[----:B------:R4:W-:Y:S01]  /*21c60*/  STL.64 [R1+0x2a8], R88 ;  /* 0x0002a85801007387 */ /* 0x0009e20000100a00 */
[----:B-1----:R-:W-:-:S03]  /*21c70*/  IMAD.WIDE R80, R231, 0x4, R236 ;  /* 0x00000004e7507825 */ /* 0x002fc600078e02ec */
[----:B------:R-:W2:Y:S04]  /*21c80*/  LDL.LU.64 R236, [R1+0xa00] ;  /* 0x000a000001ec7983 */ /* 0x000ea80000300a00 */
        /* <DEDUP_REMOVED lines=21> */
[----:B------:R2:W-:Y:S04]  /*21de0*/  LDGSTS.E [R252+0x23680], desc[UR8][R84.64], P2 ;  /* 0x2368000054fc7fae */ /* 0x0005e80009121848 */
[----:B------:R2:W-:Y:S01]  /*21df0*/  LDGSTS.E [R230+0x23a80], desc[UR8][R80.64], P2 ;  /* 0x23a8000050e67fae */ /* 0x0005e20009121848 */
[----:B-1----:R-:W-:-:S03]  /*21e00*/  IMAD.WIDE R88, R231, 0x4, R242 ;  /* 0x00000004e7587825 */ /* 0x002fc600078e02f2 */
[----:B------:R4:W-:Y:S04]  /*21e10*/  LDGSTS.E [R228+0x23e80], desc[UR8][R76.64], P2 ;  /* 0x23e800004ce47fae */ /* 0x0009e80009121848 */
[----:B------:R-:W3:Y:S04]  /*21e20*/  LDL.LU.64 R242, [R1+0xa30] ;  /* 0x000a300001f27983 */ /* 0x000ee80000300a00 */
[----:B------:R1:W-:Y:S01]  /*21e30*/  LDGSTS.E [R0+0x24280], desc[UR8][R88.64], P2 ;  /* 0x2428000058007fae */ /* 0x0003e20009121848 */
[----:B--2---:R-:W-:-:S03]  /*21e40*/  IMAD.WIDE R84, R231, 0x4, R244 ;  /* 0x00000004e7547825 */ /* 0x004fc600078e02f4 */
[----:B------:R-:W2:Y:S04]  /*21e50*/  LDL.LU.64 R244, [R1+0xa38] ;  /* 0x000a380001f47983 */ /* 0x000ea80000300a00 */
[----:B------:R1:W-:Y:S01]  /*21e60*/  STL.64 [R1+0x300], R88 ;  /* 0x0003005801007387 */ /* 0x0003e20000100a00 */
[----:B------:R-:W-:-:S03]  /*21e70*/  IMAD.WIDE R80, R231, 0x4, R236 ;  /* 0x00000004e7507825 */ /* 0x000fc600078e02ec */
        /* <DEDUP_REMOVED lines=12> */
[----:B------:R-:W3:Y:S04]  /*21f40*/  LDL.LU.64 R238, [R1+0xa58] ;  /* 0x000a580001ee7983 */ /* 0x000ee80000300a00 */
[----:B------:R1:W-:Y:S01]  /*21f50*/  STL.64 [R1+0x328], R88 ;  /* 0x0003285801007387 */ /* 0x0003e20000100a00 */
[----:B------:R-:W-:-:S03]  /*21f60*/  IMAD.WIDE R80, R231, 0x4, R240 ;  /* 0x00000004e7507825 */ /* 0x000fc600078e02f0 */
        /* <DEDUP_REMOVED lines=8> */
[----:B------:R2:W-:Y:S04]  /*21ff0*/  LDGSTS.E [R230+0x25a80], desc[UR8][R80.64], P2 ;  /* 0x25a8000050e67fae */ /* 0x0005e80009121848 */
[----:B------:R4:W-:Y:S01]  /*22000*/  LDGSTS.E [R228+0x25e80], desc[UR8][R76.64], P2 ;  /* 0x25e800004ce47fae */ /* 0x0009e20009121848 */
[----:B-1----:R-:W-:-:S03]  /*22010*/  IMAD.WIDE R88, R231, 0x4, R242 ;  /* 0x00000004e7587825 */ /* 0x002fc600078e02f2 */
        /* <DEDUP_REMOVED lines=27> */
[----:B------:R1:W-:Y:S04]  /*221d0*/  LDGSTS.E [R252+0x27680], desc[UR8][R84.64], P2 ;  /* 0x2768000054fc7fae */ /* 0x0003e80009121848 */
[----:B------:R4:W-:Y:S04]  /*221e0*/  STL.64 [R1+0x3e0], R76 ;  /* 0x0003e04c01007387 */ /* 0x0009e80000100a00 */
[----:B------:R1:W-:Y:S02]  /*221f0*/  LDGSTS.E [R230+0x27a80], desc[UR8][R80.64], P2 ;  /* 0x27a8000050e67fae */ /* 0x0003e40009121848 */
[----:B-1----:R-:W-:-:S02]  /*22200*/  IADD3 R0, R20, 0x100000, RZ ;  /* 0x0010000014007810 */ /* 0x002fc40007ffe0ff */
[----:B------:R1:W-:Y:S01]  /*22210*/  LDGSTS.E [R228+0x27e80], desc[UR8][R76.64], P2 ;  /* 0x27e800004ce47fae */ /* 0x0003e20009121848 */
[----:B------:R-:W-:-:S03]  /*22220*/  IMAD.WIDE R88, R231, 0x4, R242 ;  /* 0x00000004e7587825 */ /* 0x000fc600078e02f2 */
[----:B------:R-:W3:Y:S01]  /*22230*/  LDL.LU.64 R242, [R1+0xa98] ;  /* 0x000a980001f27983 */ /* 0x000ee20000300a00 */
[C---:B------:R-:W-:Y:S01]  /*22240*/  VIADD R252, R20.reuse, 0x100000 ;  /* 0x0010000014fc7836 */ /* 0x040fe20000000000 */
[C---:B------:R-:W-:Y:S02]  /*22250*/  IADD3 R230, R20.reuse, 0x100000, RZ ;  /* 0x0010000014e67810 */ /* 0x040fe40007ffe0ff */
[----:B------:R4:W-:Y:S01]  /*22260*/  LDGSTS.E [R0+0x20300], desc[UR8][R88.64], P2 ;  /* 0x2030000058007fae */ /* 0x0009e20009121848 */
[----:B-1----:R-:W-:Y:S02]  /*22270*/  VIADD R228, R20, 0x100000 ;  /* 0x0010000014e47836 */ /* 0x002fe40000000000 */
[C---:B--2---:R-:W-:Y:S02]  /*22280*/  IMAD.WIDE R84, R231.reuse, 0x4, R244 ;  /* 0x00000004e7547825 */ /* 0x044fe400078e02f4 */
        /* <DEDUP_REMOVED lines=67> */
[----:B------:R3:W-:Y:S04]  /*226c0*/  STL.64 [R1+0x4b8], R84 ;  /* 0x0004b85401007387 */ /* 0x0007e80000100a00 */
[----:B------:R3:W-:Y:S04]  /*226d0*/  LDGSTS.E [R252+0x24700], desc[UR8][R84.64], P2 ;  /* 0x2470000054fc7fae */ /* 0x0007e80009121848 */
[----:B------:R3:W-:Y:S01]  /*226e0*/  LDGSTS.E [R230+0x24b00], desc[UR8][R80.64], P2 ;  /* 0x24b0000050e67fae */ /* 0x0007e20009121848 */
[----:B----4-:R-:W-:-:S03]  /*226f0*/  IMAD.WIDE R76, R231, 0x4, R246 ;  /* 0x00000004e74c7825 */ /* 0x010fc600078e02f6 */
[----:B------:R-:W4:Y:S04]  /*22700*/  LDL.LU.64 R246, [R1+0xb28] ;  /* 0x000b280001f67983 */ /* 0x000f280000300a00 */
[----:B------:R3:W-:Y:S04]  /*22710*/  STL.64 [R1+0x4c0], R80 ;  /* 0x0004c05001007387 */ /* 0x0007e80000100a00 */
[----:B------:R3:W-:Y:S04]  /*22720*/  STL.64 [R1+0x4c8], R76 ;  /* 0x0004c84c01007387 */ /* 0x0007e80000100a00 */
[----:B------:R-:W4:Y:S04]  /*22730*/  LDL.LU.64 R236, [R1+0xb30] ;  /* 0x000b300001ec7983 */ /* 0x000f280000300a00 */
[----:B------:R3:W-:Y:S01]  /*22740*/  LDGSTS.E [R228+0x24f00], desc[UR8][R76.64], P2 ;  /* 0x24f000004ce47fae */ /* 0x0007e20009121848 */
[----:B-1----:R-:W-:-:S03]  /*22750*/  IMAD.WIDE R88, R231, 0x4, R248 ;  /* 0x00000004e7587825 */ /* 0x002fc600078e02f8 */
[----:B------:R-:W4:Y:S01]  /*22760*/  LDL.LU.64 R248, [R1+0xb38] ;  /* 0x000b380001f87983 */ /* 0x000f220000300a00 */
[----:B---3--:R-:W-:-:S03]  /*22770*/  IMAD.WIDE R84, R231, 0x4, R238 ;  /* 0x00000004e7547825 */ /* 0x008fc600078e02ee */
[----:B------:R-:W3:Y:S04]  /*22780*/  LDL.LU.64 R238, [R1+0xb40] ;  /* 0x000b400001ee7983 */ /* 0x000ee80000300a00 */
[----:B------:R1:W-:Y:S04]  /*22790*/  STL.64 [R1+0x4d8], R88 ;  /* 0x0004d85801007387 */ /* 0x0003e80000100a00 */
[----:B------:R2:W-:Y:S01]  /*227a0*/  STL.64 [R1+0x4e0], R84 ;  /* 0x0004e05401007387 */ /* 0x0005e20000100a00 */
[----:B------:R-:W-:-:S03]  /*227b0*/  IMAD.WIDE R80, R231, 0x4, R240 ;  /* 0x00000004e7507825 */ /* 0x000fc600078e02f0 */
[----:B------:R1:W-:Y:S04]  /*227c0*/  LDGSTS.E [R0+0x25300], desc[UR8][R88.64], P2 ;  /* 0x2530000058007fae */ /* 0x0003e80009121848 */
[----:B------:R2:W-:Y:S01]  /*227d0*/  LDGSTS.E [R252+0x25700], desc[UR8][R84.64], P2 ;  /* 0x2570000054fc7fae */ /* 0x0005e20009121848 */
[----:B------:R-:W-:-:S03]  /*227e0*/  IMAD.WIDE R76, R231, 0x4, R250 ;  /* 0x00000004e74c7825 */ /* 0x000fc600078e02fa */
[----:B------:R-:W3:Y:S04]  /*227f0*/  LDL.LU.64 R250, [R1+0xb50] ;  /* 0x000b500001fa7983 */ /* 0x000ee80000300a00 */
[----:B------:R4:W-:Y:S04]  /*22800*/  STL.64 [R1+0x4e8], R80 ;  /* 0x0004e85001007387 */ /* 0x0009e80000100a00 */
[----:B------:R4:W-:Y:S04]  /*22810*/  STL.64 [R1+0x4f0], R76 ;  /* 0x0004f04c01007387 */ /* 0x0009e80000100a00 */
[----:B------:R-:W3:Y:S04]  /*22820*/  LDL.LU.64 R234, [R1+0xb48] ;  /* 0x000b480001ea7983 */ /* 0x000ee80000300a00 */
[----:B------:R-:W3:Y:S04]  /*22830*/  LDL.LU.64 R240, [R1+0xd10] ;  /* 0x000d100001f07983 */ /* 0x000ee80000300a00 */
[----:B------:R4:W-:Y:S01]  /*22840*/  LDGSTS.E [R230+0x25b00], desc[UR8][R80.64], P2 ;  /* 0x25b0000050e67fae */ /* 0x0009e20009121848 */
[----:B-1----:R-:W-:-:S03]  /*22850*/  IMAD.WIDE R88, R231, 0x4, R242 ;  /* 0x00000004e7587825 */ /* 0x002fc600078e02f2 */
[----:B------:R-:W3:Y:S04]  /*22860*/  LDL.LU.64 R242, [R1+0xce0] ;  /* 0x000ce00001f27983 */ /* 0x000ee80000300a00 */
[----:B------:R1:W-:Y:S04]  /*22870*/  STL.64 [R1+0x4f8], R88 ;  /* 0x0004f85801007387 */ /* 0x0003e80000100a00 */
[----:B------:R1:W-:Y:S04]  /*22880*/  LDGSTS.E [R228+0x25f00], desc[UR8][R76.64], P2 ;  /* 0x25f000004ce47fae */ /* 0x0003e80009121848 */
[----:B------:R1:W-:Y:S01]  /*22890*/  LDGSTS.E [R0+0x26300], desc[UR8][R88.64], P2 ;  /* 0x2630000058007fae */ /* 0x0003e20009121848 */
[----:B--2---:R-:W-:-:S03]  /*228a0*/  IMAD.WIDE R84, R231, 0x4, R244 ;  /* 0x00000004e7547825 */ /* 0x004fc600078e02f4 */
[----:B------:R-:W2:Y:S04]  /*228b0*/  LDL.LU.64 R244, [R1+0xca8] ;  /* 0x000ca80001f47983 */ /* 0x000ea80000300a00 */
[----:B------:R3:W-:Y:S04]  /*228c0*/  STL.64 [R1+0x500], R84 ;  /* 0x0005005401007387 */ /* 0x0007e80000100a00 */
[----:B------:R3:W-:Y:S01]  /*228d0*/  LDGSTS.E [R252+0x26700], desc[UR8][R84.64], P2 ;  /* 0x2670000054fc7fae */ /* 0x0007e20009121848 */
[----:B----4-:R-:W-:-:S03]  /*228e0*/  IMAD.WIDE R80, R231, 0x4, R246 ;  /* 0x00000004e7507825 */ /* 0x010fc600078e02f6 */
[----:B------:R-:W4:Y:S04]  /*228f0*/  LDL.LU.64 R246, [R1+0xc80] ;  /* 0x000c800001f67983 */ /* 0x000f280000300a00 */
[----:B------:R3:W-:Y:S04]  /*22900*/  STL.64 [R1+0x508], R80 ;  /* 0x0005085001007387 */ /* 0x0007e80000100a00 */
[----:B------:R3:W-:Y:S01]  /*22910*/  LDGSTS.E [R230+0x26b00], desc[UR8][R80.64], P2 ;  /* 0x26b0000050e67fae */ /* 0x0007e20009121848 */
[----:B-1----:R-:W-:-:S05]  /*22920*/  IMAD.WIDE R76, R231, 0x4, R236 ;  /* 0x00000004e74c7825 */ /* 0x002fca00078e02ec */
[----:B------:R1:W-:Y:S04]  /*22930*/  STL.64 [R1+0x510], R76 ;  /* 0x0005104c01007387 */ /* 0x0003e80000100a00 */
[----:B------:R1:W-:Y:S01]  /*22940*/  LDGSTS.E [R228+0x26f00], desc[UR8][R76.64], P2 ;  /* 0x26f000004ce47fae */ /* 0x0003e20009121848 */
[----:B------:R-:W-:-:S03]  /*22950*/  IMAD.WIDE R88, R231, 0x4, R248 ;  /* 0x00000004e7587825 */ /* 0x000fc600078e02f8 */
[----:B------:R-:W4:Y:S01]  /*22960*/  LDL.LU.64 R248, [R1+0xc50] ;  /* 0x000c500001f87983 */ /* 0x000f220000300a00 */
[----:B---3--:R-:W-:-:S03]  /*22970*/  IMAD.WIDE R84, R231, 0x4, R238 ;  /* 0x00000004e7547825 */ /* 0x008fc600078e02ee */
[----:B------:R-:W3:Y:S04]  /*22980*/  LDL.LU.64 R236, [R1+0xc30] ;  /* 0x000c300001ec7983 */ /* 0x000ee80000300a00 */
[----:B------:R1:W-:Y:S04]  /*22990*/  STL.64 [R1+0x518], R88 ;  /* 0x0005185801007387 */ /* 0x0003e80000100a00 */
[----:B------:R-:W3:Y:S04]  /*229a0*/  LDL.LU.64 R238, [R1+0xc20] ;  /* 0x000c200001ee7983 */ /* 0x000ee80000300a00 */
[----:B------:R1:W-:Y:S04]  /*229b0*/  STL.64 [R1+0x520], R84 ;  /* 0x0005205401007387 */ /* 0x0003e80000100a00 */
[----:B------:R1:W-:Y:S01]  /*229c0*/  LDGSTS.E [R0+0x27300], desc[UR8][R88.64], P2 ;  /* 0x2730000058007fae */ /* 0x0003e20009121848 */
[----:B------:R-:W-:-:S03]  /*229d0*/  IMAD.WIDE R80, R231, 0x4, R250 ;  /* 0x00000004e7507825 */ /* 0x000fc600078e02fa */
[----:B------:R-:W3:Y:S04]  /*229e0*/  LDL.LU.64 R250, [R1+0xb58] ;  /* 0x000b580001fa7983 */ /* 0x000ee80000300a00 */
[----:B------:R1:W-:Y:S02]  /*229f0*/  LDGSTS.E [R252+0x27700], desc[UR8][R84.64], P2 ;  /* 0x2770000054fc7fae */ /* 0x0003e40009121848 */
[C---:B-1----:R-:W-:Y:S02]  /*22a00*/  IMAD.WIDE R76, R231.reuse, 0x4, R234 ;  /* 0x00000004e74c7825 */ /* 0x042fe400078e02ea */
[----:B------:R2:W-:Y:S02]  /*22a10*/  STL.64 [R1+0x528], R80 ;  /* 0x0005285001007387 */ /* 0x0005e40000100a00 */
[----:B------:R-:W-:-:S02]  /*22a20*/  IMAD.WIDE R88, R231, 0x4, R240 ;  /* 0x00000004e7587825 */ /* 0x000fc400078e02f0 */
[----:B------:R1:W-:Y:S04]  /*22a30*/  LDGSTS.E [R230+0x27b00], desc[UR8][R80.64], P2 ;  /* 0x27b0000050e67fae */ /* 0x0003e80009121848 */
[----:B------:R4:W-:Y:S01]  /*22a40*/  STL.64 [R1+0x530], R76 ;  /* 0x0005304c01007387 */ /* 0x0009e20000100a00 */
[----:B------:R-:W-:-:S03]  /*22a50*/  IMAD.WIDE R84, R231, 0x4, R242 ;  /* 0x00000004e7547825 */ /* 0x000fc600078e02f2 */
[----:B------:R1:W-:Y:S01]  /*22a60*/  LDGSTS.E [R228+0x27f00], desc[UR8][R76.64], P2 ;  /* 0x27f000004ce47fae */ /* 0x0003e20009121848 */
[----:B------:R-:W-:-:S03]  /*22a70*/  IADD3 R0, R21, 0x100000, RZ ;  /* 0x0010000015007810 */ /* 0x000fc60007ffe0ff */
[----:B------:R-:W3:Y:S01]  /*22a80*/  LDL.LU.64 R240, [R1+0xb60] ;  /* 0x000b600001f07983 */ /* 0x000ee20000300a00 */
[----:B------:R-:W-:-:S03]  /*22a90*/  VIADD R252, R21, 0x100000 ;  /* 0x0010000015fc7836 */ /* 0x000fc60000000000 */
[----:B------:R4:W-:Y:S04]  /*22aa0*/  STL.64 [R1+0x538], R88 ;  /* 0x0005385801007387 */ /* 0x0009e80000100a00 */
[----:B------:R3:W-:Y:S01]  /*22ab0*/  STL.64 [R1+0x540], R84 ;  /* 0x0005405401007387 */ /* 0x0007e20000100a00 */
[----:B-1----:R-:W-:-:S03]  /*22ac0*/  IADD3 R230, R21, 0x100000, RZ ;  /* 0x0010000015e67810 */ /* 0x002fc60007ffe0ff */
[----:B------:R-:W3:Y:S01]  /*22ad0*/  LDL.LU.64 R242, [R1+0xb68] ;  /* 0x000b680001f27983 */ /* 0x000ee20000300a00 */
[----:B------:R-:W-:-:S03]  /*22ae0*/  VIADD R228, R21, 0x100000 ;  /* 0x0010000015e47836 */ /* 0x000fc60000000000 */
[----:B------:R1:W-:Y:S04]  /*22af0*/  LDGSTS.E [R0+0x20380], desc[UR8][R88.64], P2 ;  /* 0x2038000058007fae */ /* 0x0003e80009121848 */
[----:B------:R3:W-:Y:S01]  /*22b00*/  LDGSTS.E [R252+0x20780], desc[UR8][R84.64], P2 ;  /* 0x2078000054fc7fae */ /* 0x0007e20009121848 */
[----:B--2---:R-:W-:-:S05]  /*22b10*/  IMAD.WIDE R80, R231, 0x4, R244 ;  /* 0x00000004e7507825 */ /* 0x004fca00078e02f4 */
[----:B------:R2:W-:Y:S04]  /*22b20*/  STL.64 [R1+0x548], R80 ;  /* 0x0005485001007387 */ /* 0x0005e80000100a00 */
[----:B------:R-:W2:Y:S04]  /*22b30*/  LDL.LU.64 R244, [R1+0xb70] ;  /* 0x000b700001f47983 */ /* 0x000ea80000300a00 */
[----:B------:R2:W-:Y:S01]  /*22b40*/  LDGSTS.E [R230+0x20b80], desc[UR8][R80.64], P2 ;  /* 0x20b8000050e67fae */ /* 0x0005e20009121848 */
[----:B----4-:R-:W-:-:S05]  /*22b50*/  IMAD.WIDE R76, R231, 0x4, R246 ;  /* 0x00000004e74c7825 */ /* 0x010fca00078e02f6 */
[----:B------:R4:W-:Y:S04]  /*22b60*/  STL.64 [R1+0x550], R76 ;  /* 0x0005504c01007387 */ /* 0x0009e80000100a00 */
[----:B------:R-:W4:Y:S04]  /*22b70*/  LDL.LU.64 R246, [R1+0xb78] ;  /* 0x000b780001f67983 */ /* 0x000f280000300a00 */
[----:B------:R4:W-:Y:S01]  /*22b80*/  LDGSTS.E [R228+0x20f80], desc[UR8][R76.64], P2 ;  /* 0x20f800004ce47fae */ /* 0x0009e20009121848 */
[----:B-1----:R-:W-:-:S03]  /*22b90*/  IMAD.WIDE R88, R231, 0x4, R248 ;  /* 0x00000004e7587825 */ /* 0x002fc600078e02f8 */
[----:B------:R-:W4:Y:S01]  /*22ba0*/  LDL.LU.64 R248, [R1+0xb80] ;  /* 0x000b800001f87983 */ /* 0x000f220000300a00 */
[----:B---3--:R-:W-:-:S03]  /*22bb0*/  IMAD.WIDE R84, R231, 0x4, R236 ;  /* 0x00000004e7547825 */ /* 0x008fc600078e02ec */
[----:B------:R1:W-:Y:S01]  /*22bc0*/  STL.64 [R1+0x570], R88 ;  /* 0x0005705801007387 */ /* 0x0003e20000100a00 */
[----:B--2---:R-:W-:-:S03]  /*22bd0*/  IMAD.WIDE R80, R231, 0x4, R238 ;  /* 0x00000004e7507825 */ /* 0x004fc600078e02ee */
[----:B------:R2:W-:Y:S04]  /*22be0*/  STL.64 [R1+0x580], R84 ;  /* 0x0005805401007387 */ /* 0x0005e80000100a00 */
[----:B------:R-:W3:Y:S04]  /*22bf0*/  LDL.LU.64 R232, [R1+0xb88] ;  /* 0x000b880001e87983 */ /* 0x000ee80000300a00 */
[----:B------:R2:W-:Y:S01]  /*22c00*/  STL.64 [R1+0x590], R80 ;  /* 0x0005905001007387 */ /* 0x0005e20000100a00 */
[----:B----4-:R-:W-:-:S03]  /*22c10*/  IMAD.WIDE R76, R231, 0x4, R250 ;  /* 0x00000004e74c7825 */ /* 0x010fc600078e02fa */
[----:B------:R-:W4:Y:S04]  /*22c20*/  LDL.LU.64 R234, [R1+0xb90] ;  /* 0x000b900001ea7983 */ /* 0x000f280000300a00 */
[----:B------:R2:W-:Y:S04]  /*22c30*/  STL.64 [R1+0x5a0], R76 ;  /* 0x0005a04c01007387 */ /* 0x0005e80000100a00 */
[----:B------:R-:W4:Y:S04]  /*22c40*/  LDL.LU.64 R250, [R1+0xb98] ;  /* 0x000b980001fa7983 */ /* 0x000f280000300a00 */
[----:B------:R1:W-:Y:S04]  /*22c50*/  LDGSTS.E [R0+0x21380], desc[UR8][R88.64], P2 ;  /* 0x2138000058007fae */ /* 0x0003e80009121848 */
[----:B------:R2:W-:Y:S04]  /*22c60*/  LDGSTS.E [R252+0x21780], desc[UR8][R84.64], P2 ;  /* 0x2178000054fc7fae */ /* 0x0005e80009121848 */
[----:B------:R2:W-:Y:S04]  /*22c70*/  LDGSTS.E [R230+0x21b80], desc[UR8][R80.64], P2 ;  /* 0x21b8000050e67fae */ /* 0x0005e80009121848 */
[----:B------:R2:W-:Y:S01]  /*22c80*/  LDGSTS.E [R228+0x21f80], desc[UR8][R76.64], P2 ;  /* 0x21f800004ce47fae */ /* 0x0005e20009121848 */
[----:B-1----:R-:W-:-:S03]  /*22c90*/  IMAD.WIDE R88, R231, 0x4, R240 ;  /* 0x00000004e7587825 */ /* 0x002fc600078e02f0 */
[----:B------:R-:W4:Y:S04]  /*22ca0*/  LDL.LU.64 R236, [R1+0xba0] ;  /* 0x000ba00001ec7983 */ /* 0x000f280000300a00 */
[----:B------:R-:W4:Y:S04]  /*22cb0*/  LDL.LU.64 R238, [R1+0xba8] ;  /* 0x000ba80001ee7983 */ /* 0x000f280000300a00 */
[----:B------:R-:W4:Y:S01]  /*22cc0*/  LDL.LU.64 R240, [R1+0xbb0] ;  /* 0x000bb00001f07983 */ /* 0x000f220000300a00 */
[----:B--2---:R-:W-:-:S03]  /*22cd0*/  IMAD.WIDE R84, R231, 0x4, R242 ;  /* 0x00000004e7547825 */ /* 0x004fc600078e02f2 */
[----:B------:R1:W-:Y:S04]  /*22ce0*/  STL.64 [R1+0x5b0], R88 ;  /* 0x0005b05801007387 */ /* 0x0003e80000100a00 */
[----:B------:R3:W-:Y:S04]  /*22cf0*/  STL.64 [R1+0x5c0], R84 ;  /* 0x0005c05401007387 */ /* 0x0007e80000100a00 */
[----:B------:R1:W-:Y:S04]  /*22d00*/  LDGSTS.E [R0+0x22380], desc[UR8][R88.64], P2 ;  /* 0x2238000058007fae */ /* 0x0003e80009121848 */
[----:B------:R3:W-:Y:S01]  /*22d10*/  LDGSTS.E [R252+0x22780], desc[UR8][R84.64], P2 ;  /* 0x2278000054fc7fae */ /* 0x0007e20009121848 */
[----:B------:R-:W-:-:S05]  /*22d20*/  IMAD.WIDE R80, R231, 0x4, R244 ;  /* 0x00000004e7507825 */ /* 0x000fca00078e02f4 */
[----:B------:R4:W-:Y:S04]  /*22d30*/  STL.64 [R1+0x5d0], R80 ;  /* 0x0005d05001007387 */ /* 0x0009e80000100a00 */
[----:B------:R4:W-:Y:S01]  /*22d40*/  LDGSTS.E [R230+0x22b80], desc[UR8][R80.64], P2 ;  /* 0x22b8000050e67fae */ /* 0x0009e20009121848 */
[----:B------:R-:W-:-:S05]  /*22d50*/  IMAD.WIDE R76, R231, 0x4, R246 ;  /* 0x00000004e74c7825 */ /* 0x000fca00078e02f6 */
[----:B------:R2:W-:Y:S04]  /*22d60*/  STL.64 [R1+0x5e0], R76 ;  /* 0x0005e04c01007387 */ /* 0x0005e80000100a00 */
[----:B------:R-:W2:Y:S04]  /*22d70*/  LDL.LU.64 R244, [R1+0xbb8] ;  /* 0x000bb80001f47983 */ /* 0x000ea80000300a00 */
[----:B------:R-:W2:Y:S01]  /*22d80*/  LDL.LU.64 R242, [R1+0xbc0] ;  /* 0x000bc00001f27983 */ /* 0x000ea20000300a00 */
[----:B-1----:R-:W-:-:S03]  /*22d90*/  IMAD.WIDE R88, R231, 0x4, R248 ;  /* 0x00000004e7587825 */ /* 0x002fc600078e02f8 */
[----:B------:R-:W2:Y:S04]  /*22da0*/  LDL.LU.64 R246, [R1+0xbc8] ;  /* 0x000bc80001f67983 */ /* 0x000ea80000300a00 */
[----:B------:R-:W2:Y:S04]  /*22db0*/  LDL.LU.64 R248, [R1+0xbd0] ;  /* 0x000bd00001f87983 */ /* 0x000ea80000300a00 */
[----:B------:R1:W-:Y:S04]  /*22dc0*/  STL.64 [R1+0x5f0], R88 ;  /* 0x0005f05801007387 */ /* 0x0003e80000100a00 */
[----:B------:R2:W-:Y:S01]  /*22dd0*/  LDGSTS.E [R228+0x22f80], desc[UR8][R76.64], P2 ;  /* 0x22f800004ce47fae */ /* 0x0005e20009121848 */
[----:B---3--:R-:W-:-:S03]  /*22de0*/  IMAD.WIDE R84, R231, 0x4, R232 ;  /* 0x00000004e7547825 */ /* 0x008fc600078e02e8 */
[----:B------:R1:W-:Y:S01]  /*22df0*/  LDGSTS.E [R0+0x23380], desc[UR8][R88.64], P2 ;  /* 0x2338000058007fae */ /* 0x0003e20009121848 */
[----:B----4-:R-:W-:-:S03]  /*22e00*/  IMAD.WIDE R80, R231, 0x4, R234 ;  /* 0x00000004e7507825 */ /* 0x010fc600078e02ea */
[----:B------:R3:W-:Y:S04]  /*22e10*/  STL.64 [R1+0x600], R84 ;  /* 0x0006005401007387 */ /* 0x0007e80000100a00 */
[----:B------:R4:W-:Y:S01]  /*22e20*/  STL.64 [R1+0x610], R80 ;  /* 0x0006105001007387 */ /* 0x0009e20000100a00 */
[----:B--2---:R-:W-:-:S03]  /*22e30*/  IMAD.WIDE R76, R231, 0x4, R250 ;  /* 0x00000004e74c7825 */ /* 0x004fc600078e02fa */
[----:B------:R3:W-:Y:S04]  /*22e40*/  LDGSTS.E [R252+0x23780], desc[UR8][R84.64], P2 ;  /* 0x2378000054fc7fae */ /* 0x0007e80009121848 */
[----:B------:R-:W2:Y:S04]  /*22e50*/  LDL.LU.64 R250, [R1+0xbd8] ;  /* 0x000bd80001fa7983 */ /* 0x000ea80000300a00 */
[----:B------:R4:W-:Y:S04]  /*22e60*/  STL.64 [R1+0x620], R76 ;  /* 0x0006204c01007387 */ /* 0x0009e80000100a00 */
[----:B------:R4:W-:Y:S04]  /*22e70*/  LDGSTS.E [R230+0x23b80], desc[UR8][R80.64], P2 ;  /* 0x23b8000050e67fae */ /* 0x0009e80009121848 */
[----:B------:R4:W-:Y:S01]  /*22e80*/  LDGSTS.E [R228+0x23f80], desc[UR8][R76.64], P2 ;  /* 0x23f800004ce47fae */ /* 0x0009e20009121848 */
[----:B-1----:R-:W-:-:S03]  /*22e90*/  IMAD.WIDE R88, R231, 0x4, R236 ;  /* 0x00000004e7587825 */ /* 0x002fc600078e02ec */
[----:B------:R-:W2:Y:S01]  /*22ea0*/  LDL.LU.64 R236, [R1+0xbe0] ;  /* 0x000be00001ec7983 */ /* 0x000ea20000300a00 */
[----:B---3--:R-:W-:-:S03]  /*22eb0*/  IMAD.WIDE R84, R231, 0x4, R238 ;  /* 0x00000004e7547825 */ /* 0x008fc600078e02ee */
[----:B------:R1:W-:Y:S01]  /*22ec0*/  STL.64 [R1+0x630], R88 ;  /* 0x0006305801007387 */ /* 0x0003e20000100a00 */
[----:B----4-:R-:W-:-:S03]  /*22ed0*/  IMAD.WIDE R80, R231, 0x4, R240 ;  /* 0x00000004e7507825 */ /* 0x010fc600078e02f0 */
[----:B------:R-:W3:Y:S04]  /*22ee0*/  LDL.LU.64 R238, [R1+0xbe8] ;  /* 0x000be80001ee7983 */ /* 0x000ee80000300a00 */
[----:B------:R4:W-:Y:S04]  /*22ef0*/  STL.64 [R1+0x640], R84 ;  /* 0x0006405401007387 */ /* 0x0009e80000100a00 */
[----:B------:R1:W-:Y:S04]  /*22f00*/  LDGSTS.E [R0+0x24380], desc[UR8][R88.64], P2 ;  /* 0x2438000058007fae */ /* 0x0003e80009121848 */
[----:B------:R-:W3:Y:S04]  /*22f10*/  LDL.LU.64 R240, [R1+0xbf0] ;  /* 0x000bf00001f07983 */ /* 0x000ee80000300a00 */
[----:B------:R4:W-:Y:S04]  /*22f20*/  STL.64 [R1+0x648], R80 ;  /* 0x0006485001007387 */ /* 0x0009e80000100a00 */
[----:B------:R4:W-:Y:S04]  /*22f30*/  LDGSTS.E [R252+0x24780], desc[UR8][R84.64], P2 ;  /* 0x2478000054fc7fae */ /* 0x0009e80009121848 */
[----:B------:R4:W-:Y:S01]  /*22f40*/  LDGSTS.E [R230+0x24b80], desc[UR8][R80.64], P2 ;  /* 0x24b8000050e67fae */ /* 0x0009e20009121848 */
[----:B------:R-:W-:-:S03]  /*22f50*/  IMAD.WIDE R76, R231, 0x4, R244 ;  /* 0x00000004e74c7825 */ /* 0x000fc600078e02f4 */
[----:B------:R-:W3:Y:S01]  /*22f60*/  LDL.LU.64 R244, [R1+0xbf8] ;  /* 0x000bf80001f47983 */ /* 0x000ee20000300a00 */
[----:B-1----:R-:W-:-:S03]  /*22f70*/  IMAD.WIDE R88, R231, 0x4, R242 ;  /* 0x00000004e7587825 */ /* 0x002fc600078e02f2 */
[----:B------:R2:W-:Y:S01]  /*22f80*/  STL.64 [R1+0x650], R76 ;  /* 0x0006504c01007387 */ /* 0x0005e20000100a00 */
[----:B----4-:R-:W-:-:S03]  /*22f90*/  IMAD.WIDE R84, R231, 0x4, R246 ;  /* 0x00000004e7547825 */ /* 0x010fc600078e02f6 */
[----:B------:R-:W4:Y:S01]  /*22fa0*/  LDL.LU.64 R246, [R1+0xc00] ;  /* 0x000c000001f67983 */ /* 0x000f220000300a00 */
[----:B------:R-:W-:-:S03]  /*22fb0*/  IMAD.WIDE R80, R231, 0x4, R248 ;  /* 0x00000004e7507825 */ /* 0x000fc600078e02f8 */
[----:B------:R1:W-:Y:S04]  /*22fc0*/  STL.64 [R1+0x658], R88 ;  /* 0x0006585801007387 */ /* 0x0003e80000100a00 */
[----:B------:R-:W4:Y:S04]  /*22fd0*/  LDL.LU.64 R248, [R1+0xc08] ;  /* 0x000c080001f87983 */ /* 0x000f280000300a00 */
[----:B------:R2:W-:Y:S04]  /*22fe0*/  LDGSTS.E [R228+0x24f80], desc[UR8][R76.64], P2 ;  /* 0x24f800004ce47fae */ /* 0x0005e80009121848 */
[----:B------:R-:W-:Y:S04]  /*22ff0*/  STL.64 [R1+0x660], R84 ;  /* 0x0006605401007387 */ /* 0x000fe80000100a00 */
[----:B------:R1:W-:Y:S04]  /*23000*/  STL.64 [R1+0x668], R80 ;  /* 0x0006685001007387 */ /* 0x0003e80000100a00 */
[----:B------:R1:W-:Y:S04]  /*23010*/  LDGSTS.E [R0+0x25380], desc[UR8][R88.64], P2 ;  /* 0x2538000058007fae */ /* 0x0003e80009121848 */
[----:B------:R-:W-:Y:S04]  /*23020*/  LDGSTS.E [R252+0x25780], desc[UR8][R84.64], P2 ;  /* 0x2578000054fc7fae */ /* 0x000fe80009121848 */
[----:B------:R1:W-:Y:S01]  /*23030*/  LDGSTS.E [R230+0x25b80], desc[UR8][R80.64], P2 ;  /* 0x25b8000050e67fae */ /* 0x0003e20009121848 */
[----:B--2---:R-:W-:-:S03]  /*23040*/  IMAD.WIDE R76, R231, 0x4, R250 ;  /* 0x00000004e74c7825 */ /* 0x004fc600078e02fa */
[----:B------:R-:W2:Y:S01]  /*23050*/  LDL.LU.64 R250, [R1+0xc10] ;  /* 0x000c100001fa7983 */ /* 0x000ea20000300a00 */
[----:B-1----:R-:W1:Y:S03]  /*23060*/  LDC R88, c[0x0][0x230] ;  /* 0x00008c00ff587b82 */ /* 0x002e660000000800 */
[----:B------:R1:W-:Y:S04]  /*23070*/  STL.64 [R1+0x670], R76 ;  /* 0x0006704c01007387 */ /* 0x0003e80000100a00 */
[----:B------:R-:W-:Y:S01]  /*23080*/  LDGSTS.E [R228+0x25f80], desc[UR8][R76.64], P2 ;  /* 0x25f800004ce47fae */ /* 0x000fe20009121848 */
[----:B------:R-:W2:Y:S03]  /*23090*/  LDC R80, c[0x0][0x230] ;  /* 0x00008c00ff507b82 */ /* 0x000ea60000000800 */
[----:B------:R-:W2:Y:S01]  /*230a0*/  LDL.LU.64 R242, [R1+0xe20] ;  /* 0x000e200001f27983 */ /* 0x000ea20000300a00 */
[----:B------:R-:W-:-:S04]  /*230b0*/  IMAD.WIDE R232, R231, 0x4, R236 ;  /* 0x00000004e7e87825 */ /* 0x000fc800078e02ec */
[----:B------:R-:W2:Y:S01]  /*230c0*/  LDC R89, c[0x0][0x230] ;  /* 0x00008c00ff597b82 */ /* 0x000ea20000000800 */
[C---:B---3--:R-:W-:Y:S01]  /*230d0*/  IMAD.WIDE R226, R231.reuse, 0x4, R238 ;  /* 0x00000004e7e27825 */ /* 0x048fe200078e02ee */
[----:B------:R4:W-:Y:S06]  /*230e0*/  STL.64 [R1+0x678], R232 ;  /* 0x000678e801007387 */ /* 0x0009ec0000100a00 */
[----:B------:R-:W3:Y:S01]  /*230f0*/  LDC R81, c[0x0][0x230] ;  /* 0x00008c00ff517b82 */ /* 0x000ee20000000800 */
[----:B------:R1:W-:Y:S01]  /*23100*/  LDGSTS.E [R0+0x26380], desc[UR8][R232.64], P2 ;  /* 0x26380000e8007fae */ /* 0x0003e20009121848 */
[----:B------:R-:W-:-:S03]  /*23110*/  IMAD.WIDE R84, R231, 0x4, R240 ;  /* 0x00000004e7547825 */ /* 0x000fc600078e02f0 */
[----:B------:R-:W-:Y:S04]  /*23120*/  STL.64 [R1+0x680], R226 ;  /* 0x000680e201007387 */ /* 0x000fe80000100a00 */
[----:B------:R-:W-:Y:S01]  /*23130*/  LDGSTS.E [R252+0x26780], desc[UR8][R226.64], P2 ;  /* 0x26780000e2fc7fae */ /* 0x000fe20009121848 */
[----:B-1----:R-:W1:Y:S03]  /*23140*/  LDC R0, c[0x0][0x230] ;  /* 0x00008c00ff007b82 */ /* 0x002e660000000800 */
[----:B------:R4:W-:Y:S04]  /*23150*/  STL.64 [R1+0x688], R84 ;  /* 0x0006885401007387 */ /* 0x0009e80000100a00 */
[----:B------:R4:W-:Y:S01]  /*23160*/  LDGSTS.E [R230+0x26b80], desc[UR8][R84.64], P2 ;  /* 0x26b8000054e67fae */ /* 0x0009e20009121848 */
[----:B------:R-:W-:-:S04]  /*23170*/  IMAD.WIDE R76, R231, 0x4, R244 ;  /* 0x00000004e74c7825 */ /* 0x000fc800078e02f4 */
[C---:B----4-:R-:W-:Y:S01]  /*23180*/  IMAD.WIDE R232, R231.reuse, 0x4, R246 ;  /* 0x00000004e7e87825 */ /* 0x050fe200078e02f6 */
[----:B------:R4:W-:Y:S03]  /*23190*/  STL.64 [R1+0x690], R76 ;  /* 0x0006904c01007387 */ /* 0x0009e60000100a00 */
[C---:B------:R-:W-:Y:S01]  /*231a0*/  IMAD.WIDE R84, R231.reuse, 0x4, R248 ;  /* 0x00000004e7547825 */ /* 0x040fe200078e02f8 */
[----:B------:R-:W-:Y:S04]  /*231b0*/  STL.64 [R1+0x698], R232 ;  /* 0x000698e801007387 */ /* 0x000fe80000100a00 */
[----:B------:R1:W-:Y:S04]  /*231c0*/  STL.64 [R1+0x6a0], R84 ;  /* 0x0006a05401007387 */ /* 0x0003e80000100a00 */
[----:B------:R-:W3:Y:S04]  /*231d0*/  LDL.LU.64 R244, [R1+0x12b0] ;  /* 0x0012b00001f47983 */ /* 0x000ee80000300a00 */
[----:B------:R-:W3:Y:S04]  /*231e0*/  LDL.LU.64 R246, [R1+0x12a8] ;  /* 0x0012a80001f67983 */ /* 0x000ee80000300a00 */
[----:B------:R4:W-:Y:S04]  /*231f0*/  LDGSTS.E [R228+0x26f80], desc[UR8][R76.64], P2 ;  /* 0x26f800004ce47fae */ /* 0x0009e80009121848 */
[----:B------:R-:W-:Y:S04]  /*23200*/  LDGSTS.E [R252+0x27380], desc[UR8][R232.64], P2 ;  /* 0x27380000e8fc7fae */ /* 0x000fe80009121848 */
[----:B------:R1:W-:Y:S01]  /*23210*/  LDGSTS.E [R228+0x27780], desc[UR8][R84.64], P2 ;  /* 0x2778000054e47fae */ /* 0x0003e20009121848 */
[C---:B--2---:R-:W-:Y:S01]  /*23220*/  IMAD.WIDE R226, R231.reuse, 0x4, R250 ;  /* 0x00000004e7e27825 */ /* 0x044fe200078e02fa */
[----:B----4-:R-:W2:Y:S04]  /*23230*/  LDC R77, c[0x0][0x230] ;  /* 0x00008c00ff4d7b82 */ /* 0x010ea80000000800 */
[----:B------:R4:W-:Y:S04]  /*23240*/  STL.64 [R1+0x6a8], R226 ;  /* 0x0006a8e201007387 */ /* 0x0009e80000100a00 */
[----:B------:R-:W4:Y:S01]  /*23250*/  LDL.LU.64 R248, [R1+0x12a0] ;  /* 0x0012a00001f87983 */ /* 0x000f220000300a00 */
[----:B------:R-:W2:Y:S03]  /*23260*/  LDC R76, c[0x0][0x230] ;  /* 0x00008c00ff4c7b82 */ /* 0x000ea60000000800 */
[----:B------:R-:W4:Y:S01]  /*23270*/  LDL.LU.64 R250, [R1+0x1298] ;  /* 0x0012980001fa7983 */ /* 0x000f220000300a00 */
[----:B-1----:R-:W-:-:S03]  /*23280*/  IMAD.WIDE R84, R231, 0x4, R242 ;  /* 0x00000004e7547825 */ /* 0x002fc600078e02f2 */
[----:B------:R1:W-:Y:S04]  /*23290*/  LDGSTS.E [R230+0x27b80], desc[UR8][R226.64], P2 ;  /* 0x27b80000e2e67fae */ /* 0x0003e80009121848 */
[----:B------:R4:W-:Y:S04]  /*232a0*/  STL.64 [R1+0x6b0], R84 ;  /* 0x0006b05401007387 */ /* 0x0009e80000100a00 */
[----:B------:R1:W-:Y:S02]  /*232b0*/  LDGSTS.E [R228+0x27f80], desc[UR8][R84.64], P2 ;  /* 0x27f8000054e47fae */ /* 0x0003e40009121848 */
[----:B-1----:R-:W-:-:S02]  /*232c0*/  IADD3 R230, R88, -0x103, RZ ;  /* 0xfffffefd58e67810 */ /* 0x002fc40007ffe0ff */
[----:B------:R-:W4:Y:S02]  /*232d0*/  LDL.LU.64 R236, [R1+0x1290] ;  /* 0x0012900001ec7983 */ /* 0x000f240000300a00 */
[----:B------:R-:W-:Y:S02]  /*232e0*/  ISETP.GE.U32.AND P6, PT, R230, 0x7ffffe7e, PT ;  /* 0x7ffffe7ee600780c */ /* 0x000fe40003fc6070 */
[----:B------:R-:W4:Y:S01]  /*232f0*/  LDL.LU.64 R238, [R1+0x1288] ;  /* 0x0012880001ee7983 */ /* 0x000f220000300a00 */
[----:B------:R-:W-:Y:S01]  /*23300*/  IADD3 R230, R80, -0x121, RZ ;  /* 0xfffffedf50e67810 */ /* 0x000fe20007ffe0ff */
[----:B------:R-:W-:Y:S02]  /*23310*/  VIADD R228, R0, 0xfffffede ;  /* 0xfffffede00e47836 */ /* 0x000fe40000000000 */
[----:B------:R-:W4:Y:S01]  /*23320*/  LDL.LU.64 R240, [R1+0x1280] ;  /* 0x0012800001f07983 */ /* 0x000f220000300a00 */
[----:B------:R-:W-:Y:S01]  /*23330*/  VIADD R252, R89, 0xfffffefe ;  /* 0xfffffefe59fc7836 */ /* 0x000fe20000000000 */
[----:B------:R-:W-:Y:S01]  /*23340*/  ISETP.GE.U32.AND P2, PT, R230, 0x7ffffe60, PT ;  /* 0x7ffffe60e600780c */ /* 0x000fe20003f46070 */
[----:B------:R-:W1:Y:S01]  /*23350*/  LDC R80, c[0x0][0x230] ;  /* 0x00008c00ff507b82 */ /* 0x000e620000000800 */
[----:B------:R-:W4:Y:S01]  /*23360*/  LDL.LU.64 R242, [R1+0x1278] ;  /* 0x0012780001f27983 */ /* 0x000f220000300a00 */
[----:B------:R-:W-:Y:S01]  /*23370*/  ISETP.GE.U32.AND P3, PT, R228, 0x7ffffe5f, PT ;  /* 0x7ffffe5fe400780c */ /* 0x000fe20003f66070 */
[----:B--2---:R-:W-:Y:S01]  /*23380*/  VIADD R228, R76, 0xfffffedc ;  /* 0xfffffedc4ce47836 */ /* 0x004fe20000000000 */
[----:B------:R-:W-:Y:S01]  /*23390*/  IADD3 R230, R77, -0x123, RZ ;  /* 0xfffffedd4de67810 */ /* 0x000fe20007ffe0ff */
[----:B------:R-:W0:Y:S01]  /*233a0*/  LDGDEPBAR ;  /* 0x00000000000079af */ /* 0x000e220000000000 */
[----:B---3--:R-:W-:-:S02]  /*233b0*/  IADD3 R81, R81, -0x101, RZ ;  /* 0xfffffeff51517810 */ /* 0x008fc40007ffe0ff */
[----:B------:R-:W2:Y:S01]  /*233c0*/  LDC R0, c[0x0][0x230] ;  /* 0x00008c00ff007b82 */ /* 0x000ea20000000800 */
[----:B----4-:R-:W-:-:S04]  /*233d0*/  IMAD.WIDE R226, R229, 0x4, R244 ;  /* 0x00000004e5e27825 */ /* 0x010fc800078e02f4 */
[C---:B------:R-:W-:Y:S01]  /*233e0*/  IMAD.WIDE R88, R229.reuse, 0x4, R246 ;  /* 0x00000004e5587825 */ /* 0x040fe200078e02f6 */
[----:B------:R3:W-:Y:S04]  /*233f0*/  STL.64 [R1+0x12b0], R226 ;  /* 0x0012b0e201007387 */ /* 0x0007e80000100a00 */
[----:B------:R-:W4:Y:S04]  /*23400*/  LDL.LU.64 R244, [R1+0x1268] ;  /* 0x0012680001f47983 */ /* 0x000f280000300a00 */
[----:B------:R1:W-:Y:S04]  /*23410*/  STL.64 [R1+0x12a8], R88 ;  /* 0x0012a85801007387 */ /* 0x0003e80000100a00 */
[----:B------:R-:W2:Y:S01]  /*23420*/  LDL.LU.64 R246, [R1+0x1260] ;  /* 0x0012600001f67983 */ /* 0x000ea20000300a00 */
[----:B------:R-:W-:-:S04]  /*23430*/  IMAD.WIDE R84, R229, 0x4, R248 ;  /* 0x00000004e5547825 */ /* 0x000fc800078e02f8 */
[----:B------:R-:W-:Y:S01]  /*23440*/  IMAD.WIDE R76, R229, 0x4, R250 ;  /* 0x00000004e54c7825 */ /* 0x000fe200078e02fa */
[----:B------:R1:W-:Y:S04]  /*23450*/  STL.64 [R1+0x12a0], R84 ;  /* 0x0012a05401007387 */ /* 0x0003e80000100a00 */
[----:B------:R1:W-:Y:S04]  /*23460*/  STL.64 [R1+0x1298], R76 ;  /* 0x0012984c01007387 */ /* 0x0003e80000100a00 */
[----:B------:R-:W2:Y:S04]  /*23470*/  LDL.LU.64 R248, [R1+0x1258] ;  /* 0x0012580001f87983 */ /* 0x000ea80000300a00 */
[----:B------:R-:W2:Y:S01]  /*23480*/  LDL.LU.64 R250, [R1+0x1250] ;  /* 0x0012500001fa7983 */ /* 0x000ea20000300a00 */
[----:B------:R-:W-:Y:S01]  /*23490*/  ISETP.GE.U32.AND P5, PT, R252, 0x7ffffe7f, PT ;  /* 0x7ffffe7ffc00780c */ /* 0x000fe20003fa6070 */
[----:B------:R-:W-:-:S02]  /*234a0*/  VIADD R252, R3, 0xfffffefc ;  /* 0xfffffefc03fc7836 */ /* 0x000fc40000000000 */
[----:B------:R-:W1:Y:S01]  /*234b0*/  LDC R3, c[0x0][0x230] ;  /* 0x00008c00ff037b82 */ /* 0x000e620000000800 */
[----:B------:R-:W-:-:S07]  /*234c0*/  ISETP.GE.U32.AND P4, PT, R81, 0x7ffffe80, PT ;  /* 0x7ffffe805100780c */ /* 0x000fce0003f86070 */
[----:B------:R-:W-:Y:S01]  /*234d0*/  BAR.SYNC.DEFER_BLOCKING 0x0 ;  /* 0x0000000000007b1d */ /* 0x000fe20000010000 */
[----:B------:R-:W-:Y:S01]  /*234e0*/  ISETP.GE.U32.AND P1, PT, R252, 0x7ffffe7d, PT ;  /* 0x7ffffe7dfc00780c */ /* 0x000fe20003f26070 */
[----:B------:R-:W-:-:S06]  /*234f0*/  IMAD.WIDE R232, R229, 0x4, R236 ;  /* 0x00000004e5e87825 */ /* 0x000fcc00078e02ec */
[----:B------:R-:W2:Y:S01]  /*23500*/  LDC R252, c[0x0][0x230] ;  /* 0x00008c00fffc7b82 */ /* 0x000ea20000000800 */
[----:B------:R-:W-:Y:S04]  /*23510*/  STL.64 [R1+0x1290], R232 ;  /* 0x001290e801007387 */ /* 0x000fe80000100a00 */
[----:B------:R-:W-:Y:S01]  /*23520*/  @!PT LDS RZ, [RZ] ;  /* 0x00000000fffff984 */ /* 0x000fe20000000800 */
[----:B------:R-:W-:Y:S01]  /*23530*/  @!PT LDS RZ, [RZ] ;  /* 0x00000000fffff984 */ /* 0x000fe20000000800 */
[----:B------:R-:W-:Y:S01]  /*23540*/  @!PT LDS RZ, [RZ] ;  /* 0x00000000fffff984 */ /* 0x000fe20000000800 */
[----:B------:R3:W-:Y:S04]  /*23550*/  LDGSTS.E [R2+0x40000], desc[UR8][R226.64], !P4 ;  /* 0x40000000e2027fae */ /* 0x0007e8000e121848 */
[----:B------:R1:W-:Y:S01]  /*23560*/  LDGSTS.E [R2+0x44000], desc[UR8][R88.64], !P4 ;  /* 0x4400000058027fae */ /* 0x0003e2000e121848 */
[----:B------:R-:W-:-:S03]  /*23570*/  ISETP.GE.U32.AND P4, PT, R230, 0x7ffffe5e, PT ;  /* 0x7ffffe5ee600780c */ /* 0x000fc60003f86070 */
[----:B------:R1:W-:Y:S01]  /*23580*/  LDGSTS.E [R2+0x40004], desc[UR8][R84.64], !P5 ;  /* 0x4000400054027fae */ /* 0x0003e2000e921848 */
[----:B---3--:R-:W-:-:S03]  /*23590*/  IMAD.WIDE R226, R229, 0x4, R238 ;  /* 0x00000004e5e27825 */ /* 0x008fc600078e02ee */
[----:B------:R3:W-:Y:S01]  /*235a0*/  LDGSTS.E [R2+0x44004], desc[UR8][R76.64], !P5 ;  /* 0x440040004c027fae */ /* 0x0007e2000e921848 */
[----:B-1----:R-:W-:-:S03]  /*235b0*/  IMAD.WIDE R88, R229, 0x4, R240 ;  /* 0x00000004e5587825 */ /* 0x002fc600078e02f0 */
[----:B------:R4:W-:Y:S01]  /*235c0*/  STL.64 [R1+0x1288], R226 ;  /* 0x001288e201007387 */ /* 0x0009e20000100a00 */
[----:B------:R-:W-:-:S03]  /*235d0*/  IMAD.WIDE R84, R229, 0x4, R242 ;  /* 0x00000004e5547825 */ /* 0x000fc600078e02f2 */
[----:B------:R-:W2:Y:S01]  /*235e0*/  LDL.LU.64 R236, [R1+0x1248] ;  /* 0x0012480001ec7983 */ /* 0x000ea20000300a00 */
[----:B------:R-:W-:Y:S01]  /*235f0*/  IADD3 R230, R3, -0x141, RZ ;  /* 0xfffffebf03e67810 */ /* 0x000fe20007ffe0ff */
[----:B---3--:R-:W1:Y:S02]  /*23600*/  LDC R77, c[0x0][0x230] ;  /* 0x00008c00ff4d7b82 */ /* 0x008e640000000800 */
[----:B------:R-:W-:Y:S04]  /*23610*/  LDGSTS.E [R2+0x40008], desc[UR8][R232.64], !P6 ;  /* 0x40008000e8027fae */ /* 0x000fe8000f121848 */
[----:B------:R-:W3:Y:S02]  /*23620*/  LDL.LU.64 R238, [R1+0x1240] ;  /* 0x0012400001ee7983 */ /* 0x000ee40000300a00 */
[----:B------:R-:W1:Y:S02]  /*23630*/  LDC R76, c[0x0][0x230] ;  /* 0x00008c00ff4c7b82 */ /* 0x000e640000000800 */
[----:B------:R4:W-:Y:S01]  /*23640*/  LDGSTS.E [R2+0x44008], desc[UR8][R226.64], !P6 ;  /* 0x44008000e2027fae */ /* 0x0009e2000f121848 */
[----:B------:R-:W-:-:S03]  /*23650*/  ISETP.GE.U32.AND P6, PT, R230, 0x7ffffe40, PT ;  /* 0x7ffffe40e600780c */ /* 0x000fc60003fc6070 */
[----:B------:R2:W-:Y:S01]  /*23660*/  STL.64 [R1+0x1280], R88 ;  /* 0x0012805801007387 */ /* 0x0005e20000100a00 */
[----:B------:R-:W-:Y:S01]  /*23670*/  ISETP.GE.U32.AND P5, PT, R228, 0x7ffffe5d, PT ;  /* 0x7ffffe5de400780c */ /* 0x000fe20003fa6070 */
[----:B------:R-:W3:Y:S02]  /*23680*/  LDC R3, c[0x0][0x230] ;  /* 0x00008c00ff037b82 */ /* 0x000ee40000000800 */
[----:B------:R2:W-:Y:S01]  /*23690*/  LDGSTS.E [R2+0x4000c], desc[UR8][R88.64], !P1 ;  /* 0x4000c00058027fae */ /* 0x0005e2000c921848 */
[----:B------:R-:W-:-:S03]  /*236a0*/  IADD3 R230, R80, -0x143, RZ ;  /* 0xfffffebd50e67810 */ /* 0x000fc60007ffe0ff */
[----:B------:R1:W-:Y:S04]  /*236b0*/  STL.64 [R1+0x1278], R84 ;  /* 0x0012785401007387 */ /* 0x0003e80000100a00 */
[----:B------:R-:W3:Y:S04]  /*236c0*/  LDL.LU.64 R240, [R1+0x1238] ;  /* 0x0012380001f07983 */ /* 0x000ee80000300a00 */
[----:B------:R-:W3:Y:S04]  /*236d0*/  LDL.LU.64 R242, [R1+0x1230] ;  /* 0x0012300001f27983 */ /* 0x000ee80000300a00 */
[----:B------:R1:W-:Y:S01]  /*236e0*/  LDGSTS.E [R2+0x4400c], desc[UR8][R84.64], !P1 ;  /* 0x4400c00054027fae */ /* 0x0003e2000c921848 */
[----:B----4-:R-:W-:-:S04]  /*236f0*/  IMAD.WIDE R226, R229, 0x4, R244 ;  /* 0x00000004e5e27825 */ /* 0x010fc800078e02f4 */
[----:B--2---:R-:W-:Y:S01]  /*23700*/  IMAD.WIDE R88, R229, 0x4, R246 ;  /* 0x00000004e5587825 */ /* 0x004fe200078e02f6 */
[----:B------:R-:W-:Y:S04]  /*23710*/  STL.64 [R1+0x6b8], R226 ;  /* 0x0006b8e201007387 */ /* 0x000fe80000100a00 */
[----:B------:R-:W-:Y:S04]  /*23720*/  STL.64 [R1+0x6c0], R88 ;  /* 0x0006c05801007387 */ /* 0x000fe80000100a00 */
[----:B------:R-:W2:Y:S04]  /*23730*/  LDL.LU.64 R244, [R1+0x1228] ;  /* 0x0012280001f47983 */ /* 0x000ea80000300a00 */
[----:B------:R-:W4:Y:S01]  /*23740*/  LDL.LU.64 R246, [R1+0x1220] ;  /* 0x0012200001f67983 */ /* 0x000f220000300a00 */
[----:B------:R-:W-:-:S02]  /*23750*/  VIADD R228, R252, 0xfffffebe ;  /* 0xfffffebefce47836 */ /* 0x000fc40000000000 */
[----:B------:R-:W4:Y:S01]  /*23760*/  LDC R252, c[0x0][0x230] ;  /* 0x00008c00fffc7b82 */ /* 0x000f220000000800 */
[----:B------:R-:W-:Y:S01]  /*23770*/  LDGSTS.E [R2+0x48000], desc[UR8][R226.64], !P2 ;  /* 0x48000000e2027fae */ /* 0x000fe2000d121848 */
[----:B-1----:R-:W-:-:S04]  /*23780*/  IMAD.WIDE R84, R229, 0x4, R248 ;  /* 0x00000004e5547825 */ /* 0x002fc800078e02f8 */
[----:B------:R-:W-:Y:S01]  /*23790*/  IMAD.WIDE R80, R229, 0x4, R250 ;  /* 0x00000004e5507825 */ /* 0x000fe200078e02fa */
[----:B------:R-:W-:Y:S04]  /*237a0*/  STL.64 [R1+0x1258], R84 ;  /* 0x0012585401007387 */ /* 0x000fe80000100a00 */
[----:B------:R1:W-:Y:S04]  /*237b0*/  STL.64 [R1+0x1250], R80 ;  /* 0x0012505001007387 */ /* 0x0003e80000100a00 */
[----:B------:R-:W4:Y:S04]  /*237c0*/  LDL.LU.64 R248, [R1+0x1218] ;  /* 0x0012180001f87983 */ /* 0x000f280000300a00 */
[----:B------:R-:W4:Y:S01]  /*237d0*/  LDL.LU.64 R250, [R1+0x1210] ;  /* 0x0012100001fa7983 */ /* 0x000f220000300a00 */
[----:B------:R-:W-:Y:S01]  /*237e0*/  ISETP.GE.U32.AND P1, PT, R228, 0x7ffffe3f, PT ;  /* 0x7ffffe3fe400780c */ /* 0x000fe20003f26070 */
[----:B------:R-:W-:-:S02]  /*237f0*/  VIADD R228, R0, 0xfffffebc ;  /* 0xfffffebc00e47836 */ /* 0x000fc40000000000 */
[----:B------:R-:W-:Y:S01]  /*23800*/  LDGSTS.E [R2+0x4c000], desc[UR8][R88.64], !P2 ;  /* 0x4c00000058027fae */ /* 0x000fe2000d121848 */
[----:B------:R-:W-:Y:S01]  /*23810*/  ISETP.GE.U32.AND P2, PT, R230, 0x7ffffe3e, PT ;  /* 0x7ffffe3ee600780c */ /* 0x000fe20003f46070 */
[----:B------:R-:W4:Y:S02]  /*23820*/  LDC R0, c[0x0][0x230] ;  /* 0x00008c00ff007b82 */ /* 0x000f240000000800 */
[----:B------:R-:W-:Y:S01]  /*23830*/  LDGSTS.E [R2+0x48004], desc[UR8][R84.64], !P3 ;  /* 0x4800400054027fae */ /* 0x000fe2000d921848 */
[----:B------:R-:W-:-:S03]  /*23840*/  IADD3 R230, R77, -0x161, RZ ;  /* 0xfffffe9f4de67810 */ /* 0x000fc60007ffe0ff */
[----:B------:R1:W-:Y:S01]  /*23850*/  LDGSTS.E [R2+0x4c004], desc[UR8][R80.64], !P3 ;  /* 0x4c00400050027fae */ /* 0x0003e2000d921848 */
[----:B------:R-:W-:Y:S01]  /*23860*/  ISETP.GE.U32.AND P3, PT, R228, 0x7ffffe3d, PT ;  /* 0x7ffffe3de400780c */ /* 0x000fe20003f66070 */
[----:B------:R-:W-:Y:S01]  /*23870*/  VIADD R228, R76, 0xfffffe9e ;  /* 0xfffffe9e4ce47836 */ /* 0x000fe20000000000 */
[----:B-1----:R-:W1:Y:S01]  /*23880*/  LDC R80, c[0x0][0x230] ;  /* 0x00008c00ff507b82 */ /* 0x002e620000000800 */
[----:B------:R-:W-:-:S05]  /*23890*/  IMAD.WIDE R226, R229, 0x4, R236 ;  /* 0x00000004e5e27825 */ /* 0x000fca00078e02ec */
[----:B------:R-:W-:Y:S01]  /*238a0*/  STL.64 [R1+0x1248], R226 ;  /* 0x001248e201007387 */ /* 0x000fe20000100a00 */
[----:B---3--:R-:W-:-:S03]  /*238b0*/  IMAD.WIDE R88, R229, 0x4, R238 ;  /* 0x00000004e5587825 */ /* 0x008fc600078e02ee */
[----:B------:R-:W-:Y:S04]  /*238c0*/  LDGSTS.E [R2+0x48008], desc[UR8][R226.64], !P4 ;  /* 0x48008000e2027fae */ /* 0x000fe8000e121848 */
[----:B------:R-:W-:Y:S04]  /*238d0*/  STL.64 [R1+0x1240], R88 ;  /* 0x0012405801007387 */ /* 0x000fe80000100a00 */
[----:B------:R-:W3:Y:S04]  /*238e0*/  LDL.LU.64 R236, [R1+0x1208] ;  /* 0x0012080001ec7983 */ /* 0x000ee80000300a00 */
[----:B------:R-:W3:Y:S04]  /*238f0*/  LDL.LU.64 R238, [R1+0x1200] ;  /* 0x0012000001ee7983 */ /* 0x000ee80000300a00 */
[----:B------:R-:W-:Y:S01]  /*23900*/  LDGSTS.E [R2+0x4c008], desc[UR8][R88.64], !P4 ;  /* 0x4c00800058027fae */ /* 0x000fe2000e121848 */
[----:B------:R-:W-:-:S04]  /*23910*/  IMAD.WIDE R84, R229, 0x4, R240 ;  /* 0x00000004e5547825 */ /* 0x000fc800078e02f0 */
[C---:B------:R-:W-:Y:S01]  /*23920*/  IMAD.WIDE R76, R229.reuse, 0x4, R242 ;  /* 0x00000004e54c7825 */ /* 0x040fe200078e02f2 */
[----:B------:R-:W-:Y:S04]  /*23930*/  STL.64 [R1+0x1238], R84 ;  /* 0x0012385401007387 */ /* 0x000fe80000100a00 */
[----:B------:R1:W-:Y:S04]  /*23940*/  STL.64 [R1+0x1230], R76 ;  /* 0x0012304c01007387 */ /* 0x0003e80000100a00 */
[----:B------:R-:W3:Y:S04]  /*23950*/  LDL.LU.64 R240, [R1+0x11f8] ;  /* 0x0011f80001f07983 */ /* 0x000ee80000300a00 */
[----:B------:R-:W3:Y:S04]  /*23960*/  LDL.LU.64 R242, [R1+0x11f0] ;  /* 0x0011f00001f27983 */ /* 0x000ee80000300a00 */
[----:B------:R-:W-:Y:S04]  /*23970*/  LDGSTS.E [R2+0x4800c], desc[UR8][R84.64], !P5 ;  /* 0x4800c00054027fae */ /* 0x000fe8000e921848 */
[----:B------:R1:W-:Y:S01]  /*23980*/  LDGSTS.E [R2+0x4c00c], desc[UR8][R76.64], !P5 ;  /* 0x4c00c0004c027fae */ /* 0x0003e2000e921848 */
[C---:B--2---:R-:W-:Y:S01]  /*23990*/  IMAD.WIDE R232, R229.reuse, 0x4, R244 ;  /* 0x00000004e5e87825 */ /* 0x044fe200078e02f4 */
[----:B-1----:R-:W1:Y:S03]  /*239a0*/  LDC R77, c[0x0][0x230] ;  /* 0x00008c00ff4d7b82 */ /* 0x002e660000000800 */
[C---:B----4-:R-:W-:Y:S01]  /*239b0*/  IMAD.WIDE R226, R229.reuse, 0x4, R246 ;  /* 0x00000004e5e27825 */ /* 0x050fe200078e02f6 */
[----:B------:R-:W-:Y:S04]  /*239c0*/  STL.64 [R1+0x1228], R232 ;  /* 0x001228e801007387 */ /* 0x000fe80000100a00 */
[----:B------:R3:W-:Y:S01]  /*239d0*/  STL.64 [R1+0x1220], R226 ;  /* 0x001220e201007387 */ /* 0x0007e20000100a00 */
[----:B------:R-:W2:Y:S03]  /*239e0*/  LDC R76, c[0x0][0x230] ;  /* 0x00008c00ff4c7b82 */ /* 0x000ea60000000800 */
[----:B------:R-:W4:Y:S04]  /*239f0*/  LDL.LU.64 R244, [R1+0x11e8] ;  /* 0x0011e80001f47983 */ /* 0x000f280000300a00 */
[----:B------:R-:W4:Y:S01]  /*23a00*/  LDL.LU.64 R246, [R1+0x11e0] ;  /* 0x0011e00001f67983 */ /* 0x000f220000300a00 */
[----:B------:R-:W-:Y:S01]  /*23a10*/  IMAD.WIDE R88, R229, 0x4, R248 ;  /* 0x00000004e5587825 */ /* 0x000fe200078e02f8 */
[----:B------:R-:W-:-:S02]  /*23a20*/  ISETP.GE.U32.AND P4, PT, R230, 0x7ffffe20, PT ;  /* 0x7ffffe20e600780c */ /* 0x000fc40003f86070 */
[----:B------:R-:W-:Y:S01]  /*23a30*/  LDGSTS.E [R2+0x50000], desc[UR8][R232.64], !P6 ;  /* 0x50000000e8027fae */ /* 0x000fe2000f121848 */
[----:B------:R-:W-:-:S03]  /*23a40*/  IMAD.WIDE R84, R229, 0x4, R250 ;  /* 0x00000004e5547825 */ /* 0x000fc600078e02fa */
[----:B------:R1:W-:Y:S04]  /*23a50*/  STL.64 [R1+0x1218], R88 ;  /* 0x0012185801007387 */ /* 0x0003e80000100a00 */
[----:B------:R2:W-:Y:S04]  /*23a60*/  STL.64 [R1+0x1210], R84 ;  /* 0x0012105401007387 */ /* 0x0005e80000100a00 */
[----:B------:R-:W4:Y:S04]  /*23a70*/  LDL.LU.64 R248, [R1+0x11d8] ;  /* 0x0011d80001f87983 */ /* 0x000f280000300a00 */
[----:B------:R-:W4:Y:S01]  /*23a80*/  LDL.LU.64 R250, [R1+0x11d0] ;  /* 0x0011d00001fa7983 */ /* 0x000f220000300a00 */
[----:B------:R-:W-:-:S02]  /*23a90*/  IADD3 R230, R252, -0x163, RZ ;  /* 0xfffffe9dfce67810 */ /* 0x000fc40007ffe0ff */
[----:B------:R-:W-:Y:S01]  /*23aa0*/  ISETP.GE.U32.AND P5, PT, R228, 0x7ffffe1f, PT ;  /* 0x7ffffe1fe400780c */ /* 0x000fe20003fa6070 */
[----:B------:R3:W-:Y:S01]  /*23ab0*/  LDGSTS.E [R2+0x54000], desc[UR8][R226.64], !P6 ;  /* 0x54000000e2027fae */ /* 0x0007e2000f121848 */
[----:B------:R-:W-:Y:S01]  /*23ac0*/  VIADD R228, R3, 0xfffffe9c ;  /* 0xfffffe9c03e47836 */ /* 0x000fe20000000000 */
[----:B------:R-:W-:Y:S01]  /*23ad0*/  ISETP.GE.U32.AND P6, PT, R230, 0x7ffffe1e, PT ;  /* 0x7ffffe1ee600780c */ /* 0x000fe20003fc6070 */
[----:B------:R-:W4:Y:S01]  /*23ae0*/  LDC R252, c[0x0][0x230] ;  /* 0x00008c00fffc7b82 */ /* 0x000f220000000800 */
[----:B------:R1:W-:Y:S01]  /*23af0*/  LDGSTS.E [R2+0x50004], desc[UR8][R88.64], !P1 ;  /* 0x5000400058027fae */ /* 0x0003e2000c921848 */
[----:B------:R-:W-:-:S03]  /*23b00*/  IADD3 R230, R80, -0x105, RZ ;  /* 0xfffffefb50e67810 */ /* 0x000fc60007ffe0ff */
[----:B------:R2:W-:Y:S01]  /*23b10*/  LDGSTS.E [R2+0x54004], desc[UR8][R84.64], !P1 ;  /* 0x5400400054027fae */ /* 0x0005e2000c921848 */
[----:B------:R-:W-:Y:S01]  /*23b20*/  ISETP.GE.U32.AND P1, PT, R228, 0x7ffffe1d, PT ;  /* 0x7ffffe1de400780c */ /* 0x000fe20003f26070 */
[----:B------:R-:W-:Y:S01]  /*23b30*/  VIADD R228, R0, 0xfffffefa ;  /* 0xfffffefa00e47836 */ /* 0x000fe20000000000 */
[----:B------:R-:W4:Y:S08]  /*23b40*/  LDC R3, c[0x0][0x230] ;  /* 0x00008c00ff037b82 */ /* 0x000f300000000800 */
[----:B------:R-:W4:Y:S01]  /*23b50*/  LDC R0, c[0x0][0x230] ;  /* 0x00008c00ff007b82 */ /* 0x000f220000000800 */
[----:B---3--:R-:W-:-:S04]  /*23b60*/  IMAD.WIDE R226, R229, 0x4, R236 ;  /* 0x00000004e5e27825 */ /* 0x008fc800078e02ec */
[C---:B-1----:R-:W-:Y:S01]  /*23b70*/  IMAD.WIDE R88, R229.reuse, 0x4, R238 ;  /* 0x00000004e5587825 */ /* 0x042fe200078e02ee */
[----:B------:R-:W-:Y:S04]  /*23b80*/  STL.64 [R1+0x1208], R226 ;  /* 0x001208e201007387 */ /* 0x000fe80000100a00 */
[----:B------:R-:W-:Y:S04]  /*23b90*/  STL.64 [R1+0x1200], R88 ;  /* 0x0012005801007387 */ /* 0x000fe80000100a00 */
[----:B------:R-:W3:Y:S04]  /*23ba0*/  LDL.LU.64 R236, [R1+0x11c8] ;  /* 0x0011c80001ec7983 */ /* 0x000ee80000300a00 */
[----:B------:R-:W3:Y:S04]  /*23bb0*/  LDL.LU.64 R238, [R1+0x11c0] ;  /* 0x0011c00001ee7983 */ /* 0x000ee80000300a00 */
[----:B------:R-:W-:Y:S01]  /*23bc0*/  LDGSTS.E [R2+0x50008], desc[UR8][R226.64], !P2 ;  /* 0x50008000e2027fae */ /* 0x000fe2000d121848 */
[----:B--2---:R-:W-:-:S03]  /*23bd0*/  IMAD.WIDE R84, R229, 0x4, R240 ;  /* 0x00000004e5547825 */ /* 0x004fc600078e02f0 */
[----:B------:R-:W-:Y:S01]  /*23be0*/  LDGSTS.E [R2+0x54008], desc[UR8][R88.64], !P2 ;  /* 0x5400800058027fae */ /* 0x000fe2000d121848 */
[----:B------:R-:W-:-:S03]  /*23bf0*/  IMAD.WIDE R80, R229, 0x4, R242 ;  /* 0x00000004e5507825 */ /* 0x000fc600078e02f2 */
[----:B------:R-:W-:Y:S01]  /*23c00*/  STL.64 [R1+0x11f8], R84 ;  /* 0x0011f85401007387 */ /* 0x000fe20000100a00 */
[----:B------:R-:W-:-:S03]  /*23c10*/  ISETP.GE.U32.AND P2, PT, R230, 0x7ffffe7c, PT ;  /* 0x7ffffe7ce600780c */ /* 0x000fc60003f46070 */
[----:B------:R1:W-:Y:S01]  /*23c20*/  STL.64 [R1+0x11f0], R80 ;  /* 0x0011f05001007387 */ /* 0x0003e20000100a00 */
[----:B------:R-:W-:-:S03]  /*23c30*/  IADD3 R230, R77, -0x107, RZ ;  /* 0xfffffef94de67810 */ /* 0x000fc60007ffe0ff */
[----:B------:R-:W-:Y:S04]  /*23c40*/  LDGSTS.E [R2+0x5000c], desc[UR8][R84.64], !P3 ;  /* 0x5000c00054027fae */ /* 0x000fe8000d921848 */
[----:B------:R-:W2:Y:S04]  /*23c50*/  LDL.LU.64 R240, [R1+0x11b8] ;  /* 0x0011b80001f07983 */ /* 0x000ea80000300a00 */
[----:B------:R1:W-:Y:S01]  /*23c60*/  LDGSTS.E [R2+0x5400c], desc[UR8][R80.64], !P3 ;  /* 0x5400c00050027fae */ /* 0x0003e2000d921848 */
[----:B------:R-:W-:Y:S01]  /*23c70*/  ISETP.GE.U32.AND P3, PT, R228, 0x7ffffe7b, PT ;  /* 0x7ffffe7be400780c */ /* 0x000fe20003f66070 */
[----:B------:R-:W-:-:S02]  /*23c80*/  VIADD R228, R76, 0xfffffef8 ;  /* 0xfffffef84ce47836 */ /* 0x000fc40000000000 */
[----:B------:R-:W2:Y:S01]  /*23c90*/  LDL.LU.64 R242, [R1+0x11b0] ;  /* 0x0011b00001f27983 */ /* 0x000ea20000300a00 */
[----:B-1----:R-:W1:Y:S08]  /*23ca0*/  LDC R81, c[0x0][0x230] ;  /* 0x00008c00ff517b82 */ /* 0x002e700000000800 */
[----:B------:R-:W1:Y:S01]  /*23cb0*/  LDC R80, c[0x0][0x230] ;  /* 0x00008c00ff507b82 */ /* 0x000e620000000800 */
[----:B----4-:R-:W-:-:S04]  /*23cc0*/  IMAD.WIDE R226, R229, 0x4, R244 ;  /* 0x00000004e5e27825 */ /* 0x010fc800078e02f4 */
[C---:B------:R-:W-:Y:S01]  /*23cd0*/  IMAD.WIDE R88, R229.reuse, 0x4, R246 ;  /* 0x00000004e5587825 */ /* 0x040fe200078e02f6 */
[----:B------:R4:W-:Y:S04]  /*23ce0*/  STL.64 [R1+0x11e8], R226 ;  /* 0x0011e8e201007387 */ /* 0x0009e80000100a00 */
[----:B------:R2:W-:Y:S04]  /*23cf0*/  STL.64 [R1+0x11e0], R88 ;  /* 0x0011e05801007387 */ /* 0x0005e80000100a00 */
[----:B------:R-:W2:Y:S04]  /*23d00*/  LDL.LU.64 R244, [R1+0x1270] ;  /* 0x0012700001f47983 */ /* 0x000ea80000300a00 */
[----:B------:R-:W2:Y:S04]  /*23d10*/  LDL.LU.64 R246, [R1+0x11a8] ;  /* 0x0011a80001f67983 */ /* 0x000ea80000300a00 */
[----:B------:R4:W-:Y:S04]  /*23d20*/  LDGSTS.E [R2+0x58000], desc[UR8][R226.64], !P4 ;  /* 0x58000000e2027fae */ /* 0x0009e8000e121848 */
[----:B------:R2:W-:Y:S01]  /*23d30*/  LDGSTS.E [R2+0x5c000], desc[UR8][R88.64], !P4 ;  /* 0x5c00000058027fae */ /* 0x0005e2000e121848 */
[----:B------:R-:W-:-:S04]  /*23d40*/  IMAD.WIDE R84, R229, 0x4, R248 ;  /* 0x00000004e5547825 */ /* 0x000fc800078e02f8 */
[C---:B------:R-:W-:Y:S01]  /*23d50*/  IMAD.WIDE R76, R229.reuse, 0x4, R250 ;  /* 0x00000004e54c7825 */ /* 0x040fe200078e02fa */
[----:B------:R-:W-:Y:S04]  /*23d60*/  STL.64 [R1+0x11d8], R84 ;  /* 0x0011d85401007387 */ /* 0x000fe80000100a00 */
[----:B------:R1:W-:Y:S04]  /*23d70*/  STL.64 [R1+0x11d0], R76 ;  /* 0x0011d04c01007387 */ /* 0x0003e80000100a00 */
[----:B------:R-:W2:Y:S04]  /*23d80*/  LDL.LU.64 R248, [R1+0x11a0] ;  /* 0x0011a00001f87983 */ /* 0x000ea80000300a00 */
[----:B------:R-:W2:Y:S04]  /*23d90*/  LDL.LU.64 R250, [R1+0x1198] ;  /* 0x0011980001fa7983 */ /* 0x000ea80000300a00 */
[----:B------:R-:W-:Y:S04]  /*23da0*/  LDGSTS.E [R2+0x58004], desc[UR8][R84.64], !P5 ;  /* 0x5800400054027fae */ /* 0x000fe8000e921848 */
[----:B------:R1:W-:Y:S01]  /*23db0*/  LDGSTS.E [R2+0x5c004], desc[UR8][R76.64], !P5 ;  /* 0x5c0040004c027fae */ /* 0x0003e2000e921848 */
[----:B---3--:R-:W-:-:S04]  /*23dc0*/  IMAD.WIDE R232, R229, 0x4, R236 ;  /* 0x00000004e5e87825 */ /* 0x008fc800078e02ec */
[C---:B----4-:R-:W-:Y:S01]  /*23dd0*/  IMAD.WIDE R226, R229.reuse, 0x4, R238 ;  /* 0x00000004e5e27825 */ /* 0x050fe200078e02ee */
[----:B------:R3:W-:Y:S03]  /*23de0*/  STL.64 [R1+0x11c8], R232 ;  /* 0x0011c8e801007387 */ /* 0x0007e60000100a00 */
[C---:B--2---:R-:W-:Y:S01]  /*23df0*/  IMAD.WIDE R88, R229.reuse, 0x4, R240 ;  /* 0x00000004e5587825 */ /* 0x044fe200078e02f0 */
[----:B------:R2:W-:Y:S01]  /*23e00*/  STL.64 [R1+0x11c0], R226 ;  /* 0x0011c0e201007387 */ /* 0x0005e20000100a00 */
[----:B------:R-:W-:Y:S01]  /*23e10*/  ISETP.GE.U32.AND P4, PT, R230, 0x7ffffe7a, PT ;  /* 0x7ffffe7ae600780c */ /* 0x000fe20003f86070 */
[----:B-1----:R-:W1:Y:S02]  /*23e20*/  LDC R76, c[0x0][0x230] ;  /* 0x00008c00ff4c7b82 */ /* 0x002e640000000800 */
[----:B------:R-:W4:Y:S01]  /*23e30*/  LDL.LU.64 R236, [R1+0x1190] ;  /* 0x0011900001ec7983 */ /* 0x000f220000300a00 */
[----:B------:R-:W-:-:S03]  /*23e40*/  IMAD.WIDE R84, R229, 0x4, R242 ;  /* 0x00000004e5547825 */ /* 0x000fc600078e02f2 */
[----:B------:R-:W4:Y:S02]  /*23e50*/  LDL.LU.64 R238, [R1+0x1188] ;  /* 0x0011880001ee7983 */ /* 0x000f240000300a00 */
[----:B------:R-:W1:Y:S02]  /*23e60*/  LDC R77, c[0x0][0x230] ;  /* 0x00008c00ff4d7b82 */ /* 0x000e640000000800 */
[----:B------:R3:W-:Y:S04]  /*23e70*/  LDGSTS.E [R2+0x58008], desc[UR8][R232.64], !P6 ;  /* 0x58008000e8027fae */ /* 0x0007e8000f121848 */
[----:B------:R2:W-:Y:S04]  /*23e80*/  STL.64 [R1+0x11b8], R88 ;  /* 0x0011b85801007387 */ /* 0x0005e80000100a00 */
[----:B------:R2:W-:Y:S04]  /*23e90*/  LDGSTS.E [R2+0x5c008], desc[UR8][R226.64], !P6 ;  /* 0x5c008000e2027fae */ /* 0x0005e8000f121848 */
[----:B------:R1:W-:Y:S04]  /*23ea0*/  STL.64 [R1+0x11b0], R84 ;  /* 0x0011b05401007387 */ /* 0x0003e80000100a00 */
[----:B------:R-:W4:Y:S04]  /*23eb0*/  LDL.LU.64 R240, [R1+0x1180] ;  /* 0x0011800001f07983 */ /* 0x000f280000300a00 */
[----:B------:R-:W4:Y:S04]  /*23ec0*/  LDL.LU.64 R242, [R1+0x1178] ;  /* 0x0011780001f27983 */ /* 0x000f280000300a00 */
[----:B------:R1:W-:Y:S04]  /*23ed0*/  LDGSTS.E [R2+0x5800c], desc[UR8][R88.64], !P1 ;  /* 0x5800c00058027fae */ /* 0x0003e8000c921848 */
[----:B------:R1:W-:Y:S01]  /*23ee0*/  LDGSTS.E [R2+0x5c00c], desc[UR8][R84.64], !P1 ;  /* 0x5c00c00054027fae */ /* 0x0003e2000c921848 */
[----:B---3--:R-:W-:-:S04]  /*23ef0*/  IMAD.WIDE R232, R229, 0x4, R244 ;  /* 0x00000004e5e87825 */ /* 0x008fc800078e02f4 */
[----:B--2---:R-:W-:Y:S01]  /*23f00*/  IMAD.WIDE R226, R229, 0x4, R246 ;  /* 0x00000004e5e27825 */ /* 0x004fe200078e02f6 */
[----:B------:R-:W-:Y:S04]  /*23f10*/  STL.64 [R1+0x1260], R232 ;  /* 0x001260e801007387 */ /* 0x000fe80000100a00 */
[----:B------:R4:W-:Y:S04]  /*23f20*/  STL.64 [R1+0x11a8], R226 ;  /* 0x0011a8e201007387 */ /* 0x0009e80000100a00 */
[----:B------:R-:W2:Y:S04]  /*23f30*/  LDL.LU.64 R244, [R1+0x1170] ;  /* 0x0011700001f47983 */ /* 0x000ea80000300a00 */
[----:B------:R-:W3:Y:S01]  /*23f40*/  LDL.LU.64 R246, [R1+0x1168] ;  /* 0x0011680001f67983 */ /* 0x000ee20000300a00 */
[----:B------:R-:W-:-:S02]  /*23f50*/  IADD3 R230, R252, -0x125, RZ ;  /* 0xfffffedbfce67810 */ /* 0x000fc40007ffe0ff */
[----:B------:R-:W-:Y:S01]  /*23f60*/  ISETP.GE.U32.AND P5, PT, R228, 0x7ffffe79, PT ;  /* 0x7ffffe79e400780c */ /* 0x000fe20003fa6070 */
[----:B------:R-:W-:Y:S01]  /*23f70*/  LDGSTS.E [R7+0x40000], desc[UR8][R232.64], !P2 ;  /* 0x40000000e8077fae */ /* 0x000fe2000d121848 */
[----:B-1----:R-:W-:-:S04]  /*23f80*/  IMAD.WIDE R88, R229, 0x4, R248 ;  /* 0x00000004e5587825 */ /* 0x002fc800078e02f8 */
[----:B------:R-:W-:Y:S01]  /*23f90*/  IMAD.WIDE R84, R229, 0x4, R250 ;  /* 0x00000004e5547825 */ /* 0x000fe200078e02fa */
[----:B------:R1:W-:Y:S01]  /*23fa0*/  STL.64 [R1+0x11a0], R88 ;  /* 0x0011a05801007387 */ /* 0x0003e20000100a00 */
[----:B------:R-:W3:Y:S03]  /*23fb0*/  LDC R252, c[0x0][0x230] ;  /* 0x00008c00fffc7b82 */ /* 0x000ee60000000800 */
[----:B------:R1:W-:Y:S04]  /*23fc0*/  STL.64 [R1+0x1198], R84 ;  /* 0x0011985401007387 */ /* 0x0003e80000100a00 */
[----:B------:R-:W3:Y:S04]  /*23fd0*/  LDL.LU.64 R248, [R1+0x1160] ;  /* 0x0011600001f87983 */ /* 0x000ee80000300a00 */
[----:B------:R-:W3:Y:S01]  /*23fe0*/  LDL.LU.64 R250, [R1+0x1158] ;  /* 0x0011580001fa7983 */ /* 0x000ee20000300a00 */
[----:B------:R-:W-:-:S02]  /*23ff0*/  ISETP.GE.U32.AND P6, PT, R230, 0x7ffffe5c, PT ;  /* 0x7ffffe5ce600780c */ /* 0x000fc40003fc6070 */
[----:B------:R-:W-:Y:S01]  /*24000*/  IADD3 R230, R81, -0x127, RZ ;  /* 0xfffffed951e67810 */ /* 0x000fe20007ffe0ff */
[----:B------:R4:W-:Y:S04]  /*24010*/  LDGSTS.E [R7+0x44000], desc[UR8][R226.64], !P2 ;  /* 0x44000000e2077fae */ /* 0x0009e8000d121848 */
[----:B------:R1:W-:Y:S01]  /*24020*/  LDGSTS.E [R7+0x40004], desc[UR8][R88.64], !P3 ;  /* 0x4000400058077fae */ /* 0x0003e2000d921848 */
[----:B------:R-:W-:Y:S02]  /*24030*/  ISETP.GE.U32.AND P2, PT, R230, 0x7ffffe5a, PT ;  /* 0x7ffffe5ae600780c */ /* 0x000fe40003f46070 */
[----:B------:R-:W-:Y:S01]  /*24040*/  IADD3 R230, R80, -0x145, RZ ;  /* 0xfffffebb50e67810 */ /* 0x000fe20007ffe0ff */
[----:B------:R1:W-:Y:S01]  /*24050*/  LDGSTS.E [R7+0x44004], desc[UR8][R84.64], !P3 ;  /* 0x4400400054077fae */ /* 0x0003e2000d921848 */
[----:B----4-:R-:W-:-:S04]  /*24060*/  IMAD.WIDE R226, R229, 0x4, R236 ;  /* 0x00000004e5e27825 */ /* 0x010fc800078e02ec */
[C---:B-1----:R-:W-:Y:S01]  /*24070*/  IMAD.WIDE R88, R229.reuse, 0x4, R238 ;  /* 0x00000004e5587825 */ /* 0x042fe200078e02ee */
[----:B------:R3:W-:Y:S04]  /*24080*/  STL.64 [R1+0x1190], R226 ;  /* 0x001190e201007387 */ /* 0x0007e80000100a00 */
[----:B------:R1:W-:Y:S04]  /*24090*/  STL.64 [R1+0x1188], R88 ;  /* 0x0011885801007387 */ /* 0x0003e80000100a00 */
[----:B------:R-:W4:Y:S04]  /*240a0*/  LDL.LU.64 R236, [R1+0x1150] ;  /* 0x0011500001ec7983 */ /* 0x000f280000300a00 */
[----:B------:R-:W4:Y:S04]  /*240b0*/  LDL.LU.64 R238, [R1+0x1148] ;  /* 0x0011480001ee7983 */ /* 0x000f280000300a00 */
[----:B------:R3:W-:Y:S01]  /*240c0*/  LDGSTS.E [R7+0x40008], desc[UR8][R226.64], !P4 ;  /* 0x40008000e2077fae */ /* 0x0007e2000e121848 */
[----:B------:R-:W-:-:S03]  /*240d0*/  IMAD.WIDE R84, R229, 0x4, R240 ;  /* 0x00000004e5547825 */ /* 0x000fc600078e02f0 */
[----:B------:R1:W-:Y:S01]  /*240e0*/  LDGSTS.E [R7+0x44008], desc[UR8][R88.64], !P4 ;  /* 0x4400800058077fae */ /* 0x0003e2000e121848 */
[----:B------:R-:W-:-:S03]  /*240f0*/  IMAD.WIDE R80, R229, 0x4, R242 ;  /* 0x00000004e5507825 */ /* 0x000fc600078e02f2 */
[----:B------:R1:W-:Y:S04]  /*24100*/  STL.64 [R1+0x1180], R84 ;  /* 0x0011805401007387 */ /* 0x0003e80000100a00 */
[----:B------:R1:W-:Y:S04]  /*24110*/  STL.64 [R1+0x1178], R80 ;  /* 0x0011785001007387 */ /* 0x0003e80000100a00 */
[----:B------:R-:W4:Y:S04]  /*24120*/  LDL.LU.64 R240, [R1+0x1140] ;  /* 0x0011400001f07983 */ /* 0x000f280000300a00 */
[----:B------:R-:W4:Y:S04]  /*24130*/  LDL.LU.64 R242, [R1+0x1138] ;  /* 0x0011380001f27983 */ /* 0x000f280000300a00 */
[----:B------:R1:W-:Y:S01]  /*24140*/  LDGSTS.E [R7+0x4000c], desc[UR8][R84.64], !P5 ;  /* 0x4000c00054077fae */ /* 0x0003e2000e921848 */
[----:B------:R-:W-:-:S02]  /*24150*/  VIADD R228, R3, 0xfffffeda ;  /* 0xfffffeda03e47836 */ /* 0x000fc40000000000 */
[----:B------:R-:W4:Y:S01]  /*24160*/  LDC R3, c[0x0][0x230] ;  /* 0x00008c00ff037b82 */ /* 0x000f220000000800 */
[----:B------:R1:W-:Y:S01]  /*24170*/  LDGSTS.E [R7+0x4400c], desc[UR8][R80.64], !P5 ;  /* 0x4400c00050077fae */ /* 0x0003e2000e921848 */
[----:B--2---:R-:W-:-:S04]  /*24180*/  IMAD.WIDE R232, R229, 0x4, R244 ;  /* 0x00000004e5e87825 */ /* 0x004fc800078e02f4 */
[C---:B---3--:R-:W-:Y:S01]  /*24190*/  IMAD.WIDE R226, R229.reuse, 0x4, R246 ;  /* 0x00000004e5e27825 */ /* 0x048fe200078e02f6 */
[----:B------:R4:W-:Y:S03]  /*241a0*/  STL.64 [R1+0x1170], R232 ;  /* 0x001170e801007387 */ /* 0x0009e60000100a00 */
[C---:B-1----:R-:W-:Y:S01]  /*241b0*/  IMAD.WIDE R88, R229.reuse, 0x4, R248 ;  /* 0x00000004e5587825 */ /* 0x042fe200078e02f8 */
[----:B------:R1:W-:Y:S03]  /*241c0*/  STL.64 [R1+0x1168], R226 ;  /* 0x001168e201007387 */ /* 0x0003e60000100a00 */
[----:B------:R-:W-:Y:S01]  /*241d0*/  IMAD.WIDE R84, R229, 0x4, R250 ;  /* 0x00000004e5547825 */ /* 0x000fe200078e02fa */
[----:B------:R-:W2:Y:S01]  /*241e0*/  LDL.LU.64 R244, [R1+0x1130] ;  /* 0x0011300001f47983 */ /* 0x000ea20000300a00 */
[----:B------:R-:W-:Y:S01]  /*241f0*/  ISETP.GE.U32.AND P1, PT, R228, 0x7ffffe5b, PT ;  /* 0x7ffffe5be400780c */ /* 0x000fe20003f26070 */
[----:B------:R-:W3:Y:S02]  /*24200*/  LDC R81, c[0x0][0x230] ;  /* 0x00008c00ff517b82 */ /* 0x000ee40000000800 */
[----:B------:R-:W3:Y:S04]  /*24210*/  LDL.LU.64 R246, [R1+0x1128] ;  /* 0x0011280001f67983 */ /* 0x000ee80000300a00 */
[----:B------:R1:W-:Y:S02]  /*24220*/  STL.64 [R1+0x1160], R88 ;  /* 0x0011605801007387 */ /* 0x0003e40000100a00 */
[----:B------:R-:W3:Y:S02]  /*24230*/  LDC R80, c[0x0][0x230] ;  /* 0x00008c00ff507b82 */ /* 0x000ee40000000800 */
[----:B------:R1:W-:Y:S04]  /*24240*/  STL.64 [R1+0x1158], R84 ;  /* 0x0011585401007387 */ /* 0x0003e80000100a00 */
[----:B------:R-:W3:Y:S04]  /*24250*/  LDL.LU.64 R248, [R1+0x1120] ;  /* 0x0011200001f87983 */ /* 0x000ee80000300a00 */
[----:B------:R-:W3:Y:S01]  /*24260*/  LDL.LU.64 R250, [R1+0x1118] ;  /* 0x0011180001fa7983 */ /* 0x000ee20000300a00 */
[----:B------:R-:W-:Y:S01]  /*24270*/  VIADD R228, R0, 0xfffffed8 ;  /* 0xfffffed800e47836 */ /* 0x000fe20000000000 */
[----:B------:R-:W-:Y:S01]  /*24280*/  ISETP.GE.U32.AND P4, PT, R230, 0x7ffffe3c, PT ;  /* 0x7ffffe3ce600780c */ /* 0x000fe20003f86070 */
[----:B------:R-:W3:Y:S01]  /*24290*/  LDC R0, c[0x0][0x230] ;  /* 0x00008c00ff007b82 */ /* 0x000ee20000000800 */
[----:B------:R4:W-:Y:S02]  /*242a0*/  LDGSTS.E [R7+0x48000], desc[UR8][R232.64], !P6 ;  /* 0x48000000e8077fae */ /* 0x0009e4000f121848 */
[----:B------:R-:W-:-:S02]  /*242b0*/  ISETP.GE.U32.AND P3, PT, R228, 0x7ffffe59, PT ;  /* 0x7ffffe59e400780c */ /* 0x000fc40003f66070 */
[----:B------:R1:W-:Y:S04]  /*242c0*/  LDGSTS.E [R7+0x4c000], desc[UR8][R226.64], !P6 ;  /* 0x4c000000e2077fae */ /* 0x0003e8000f121848 */
[----:B------:R1:W-:Y:S04]  /*242d0*/  LDGSTS.E [R7+0x48004], desc[UR8][R88.64], !P1 ;  /* 0x4800400058077fae */ /* 0x0003e8000c921848 */
        /* <DEDUP_REMOVED lines=15> */
[----:B------:R1:W-:Y:S04]  /*243d0*/  LDGSTS.E [R7+0x4800c], desc[UR8][R88.64], !P3 ;  /* 0x4800c00058077fae */ /* 0x0003e8000d921848 */
[----:B------:R1:W-:Y:S01]  /*243e0*/  LDGSTS.E [R7+0x4c00c], desc[UR8][R84.64], !P3 ;  /* 0x4c00c00054077fae */ /* 0x0003e2000d921848 */
[----:B--2---:R-:W-:-:S04]  /*243f0*/  IMAD.WIDE R232, R229, 0x4, R244 ;  /* 0x00000004e5e87825 */ /* 0x004fc800078e02f4 */
[C---:B---3--:R-:W-:Y:S01]  /*24400*/  IMAD.WIDE R226, R229.reuse, 0x4, R246 ;  /* 0x00000004e5e27825 */ /* 0x048fe200078e02f6 */
[----:B------:R-:W-:Y:S04]  /*24410*/  STL.64 [R1+0x1130], R232 ;  /* 0x001130e801007387 */ /* 0x000fe80000100a00 */
[----:B------:R4:W-:Y:S04]  /*24420*/  STL.64 [R1+0x1128], R226 ;  /* 0x001128e201007387 */ /* 0x0009e80000100a00 */
[----:B------:R-:W2:Y:S01]  /*24430*/  LDL.LU.64 R244, [R1+0x10f0] ;  /* 0x0010f00001f47983 */ /* 0x000ea20000300a00 */
[----:B-1----:R-:W-:-:S03]  /*24440*/  IMAD.WIDE R88, R229, 0x4, R248 ;  /* 0x00000004e5587825 */ /* 0x002fc600078e02f8 */
[----:B------:R-:W3:Y:S01]  /*24450*/  LDL.LU.64 R246, [R1+0x10e8] ;  /* 0x0010e80001f67983 */ /* 0x000ee20000300a00 */
[----:B------:R-:W-:-:S03]  /*24460*/  IMAD.WIDE R84, R229, 0x4, R250 ;  /* 0x00000004e5547825 */ /* 0x000fc600078e02fa */
[----:B------:R1:W-:Y:S04]  /*24470*/  STL.64 [R1+0x1120], R88 ;  /* 0x0011205801007387 */ /* 0x0003e80000100a00 */
[----:B------:R1:W-:Y:S04]  /*24480*/  STL.64 [R1+0x1118], R84 ;  /* 0x0011185401007387 */ /* 0x0003e80000100a00 */
[----:B------:R-:W3:Y:S04]  /*24490*/  LDL.LU.64 R248, [R1+0x10e0] ;  /* 0x0010e00001f87983 */ /* 0x000ee80000300a00 */
[----:B------:R-:W3:Y:S01]  /*244a0*/  LDL.LU.64 R250, [R1+0x10d8] ;  /* 0x0010d80001fa7983 */ /* 0x000ee20000300a00 */
[----:B------:R-:W-:Y:S01]  /*244b0*/  VIADD R228, R76, 0xfffffeba ;  /* 0xfffffeba4ce47836 */ /* 0x000fe20000000000 */
[----:B------:R-:W-:Y:S01]  /*244c0*/  IADD3 R230, R77, -0x147, RZ ;  /* 0xfffffeb94de67810 */ /* 0x000fe20007ffe0ff */
[----:B------:R-:W3:Y:S01]  /*244d0*/  LDC R76, c[0x0][0x230] ;  /* 0x00008c00ff4c7b82 */ /* 0x000ee20000000800 */
[----:B------:R-:W-:Y:S02]  /*244e0*/  LDGSTS.E [R7+0x50000], desc[UR8][R232.64], !P4 ;  /* 0x50000000e8077fae */ /* 0x000fe4000e121848 */
[----:B------:R-:W-:-:S02]  /*244f0*/  ISETP.GE.U32.AND P5, PT, R228, 0x7ffffe3b, PT ;  /* 0x7ffffe3be400780c */ /* 0x000fc40003fa6070 */
[----:B------:R-:W-:Y:S01]  /*24500*/  ISETP.GE.U32.AND P6, PT, R230, 0x7ffffe3a, PT ;  /* 0x7ffffe3ae600780c */ /* 0x000fe20003fc6070 */
[----:B------:R-:W-:Y:S01]  /*24510*/  VIADD R228, R3, 0xfffffeb8 ;  /* 0xfffffeb803e47836 */ /* 0x000fe20000000000 */
[----:B------:R-:W-:Y:S01]  /*24520*/  IADD3 R230, R252, -0x165, RZ ;  /* 0xfffffe9bfce67810 */ /* 0x000fe20007ffe0ff */
[----:B------:R4:W-:Y:S01]  /*24530*/  LDGSTS.E [R7+0x54000], desc[UR8][R226.64], !P4 ;  /* 0x54000000e2077fae */ /* 0x0009e2000e121848 */
[----:B------:R-:W3:Y:S02]  /*24540*/  LDC R3, c[0x0][0x230] ;  /* 0x00008c00ff037b82 */ /* 0x000ee40000000800 */
[----:B------:R-:W-:Y:S02]  /*24550*/  ISETP.GE.U32.AND P2, PT, R230, 0x7ffffe1c, PT ;  /* 0x7ffffe1ce600780c */ /* 0x000fe40003f46070 */
[----:B------:R-:W-:Y:S02]  /*24560*/  IADD3 R230, R81, -0x167, RZ ;  /* 0xfffffe9951e67810 */ /* 0x000fe40007ffe0ff */
[----:B------:R-:W-:Y:S01]  /*24570*/  ISETP.GE.U32.AND P1, PT, R228, 0x7ffffe39, PT ;  /* 0x7ffffe39e400780c */ /* 0x000fe20003f26070 */
[----:B------:R1:W-:Y:S01]  /*24580*/  LDGSTS.E [R7+0x50004], desc[UR8][R88.64], !P5 ;  /* 0x5000400058077fae */ /* 0x0003e2000e921848 */
[----:B------:R-:W-:Y:S01]  /*24590*/  ISETP.GE.U32.AND P4, PT, R230, 0x7ffffe1a, PT ;  /* 0x7ffffe1ae600780c */ /* 0x000fe20003f86070 */
[----:B------:R-:W3:Y:S01]  /*245a0*/  LDC R77, c[0x0][0x230] ;  /* 0x00008c00ff4d7b82 */ /* 0x000ee20000000800 */
[----:B------:R-:W-:Y:S01]  /*245b0*/  IADD3 R230, R80, -0x109, RZ ;  /* 0xfffffef750e67810 */ /* 0x000fe20007ffe0ff */
[----:B------:R1:W-:Y:S06]  /*245c0*/  LDGSTS.E [R7+0x54004], desc[UR8][R84.64], !P5 ;  /* 0x5400400054077fae */ /* 0x0003ec000e921848 */
[----:B------:R-:W3:Y:S01]  /*245d0*/  LDC R252, c[0x0][0x230] ;  /* 0x00008c00fffc7b82 */ /* 0x000ee20000000800 */
        /* <DEDUP_REMOVED lines=15> */
[----:B--2---:R-:W-:-:S03]  /*246d0*/  IMAD.WIDE R232, R229, 0x4, R244 ;  /* 0x00000004e5e87825 */ /* 0x004fc600078e02f4 */
[----:B------:R2:W-:Y:S01]  /*246e0*/  LDGSTS.E [R7+0x5400c], desc[UR8][R80.64], !P1 ;  /* 0x5400c00050077fae */ /* 0x0005e2000c921848 */
[----:B---3--:R-:W-:-:S03]  /*246f0*/  IMAD.WIDE R226, R229, 0x4, R246 ;  /* 0x00000004e5e27825 */ /* 0x008fc600078e02f6 */
[----:B------:R-:W-:Y:S04]  /*24700*/  STL.64 [R1+0x10f0], R232 ;  /* 0x0010f0e801007387 */ /* 0x000fe80000100a00 */
[----:B------:R4:W-:Y:S04]  /*24710*/  STL.64 [R1+0x10e8], R226 ;  /* 0x0010e8e201007387 */ /* 0x0009e80000100a00 */
[----:B------:R-:W3:Y:S01]  /*24720*/  LDL.LU.64 R244, [R1+0x10b0] ;  /* 0x0010b00001f47983 */ /* 0x000ee20000300a00 */
[----:B-1----:R-:W-:-:S03]  /*24730*/  IMAD.WIDE R88, R229, 0x4, R248 ;  /* 0x00000004e5587825 */ /* 0x002fc600078e02f8 */
[----:B------:R-:W3:Y:S01]  /*24740*/  LDL.LU.64 R246, [R1+0x10a8] ;  /* 0x0010a80001f67983 */ /* 0x000ee20000300a00 */
[----:B------:R-:W-:Y:S02]  /*24750*/  VIADD R228, R0, 0xfffffe9a ;  /* 0xfffffe9a00e47836 */ /* 0x000fe40000000000 */
[----:B------:R-:W-:Y:S01]  /*24760*/  IMAD.WIDE R84, R229, 0x4, R250 ;  /* 0x00000004e5547825 */ /* 0x000fe200078e02fa */
[----:B------:R1:W-:Y:S01]  /*24770*/  STL.64 [R1+0x10e0], R88 ;  /* 0x0010e05801007387 */ /* 0x0003e20000100a00 */
[----:B------:R-:W1:Y:S03]  /*24780*/  LDC R0, c[0x0][0x230] ;  /* 0x00008c00ff007b82 */ /* 0x000e660000000800 */
[----:B------:R4:W-:Y:S04]  /*24790*/  STL.64 [R1+0x10d8], R84 ;  /* 0x0010d85401007387 */ /* 0x0009e80000100a00 */
[----:B------:R-:W3:Y:S01]  /*247a0*/  LDL.LU.64 R248, [R1+0x10a0] ;  /* 0x0010a00001f87983 */ /* 0x000ee20000300a00 */
[----:B------:R-:W-:Y:S01]  /*247b0*/  ISETP.GE.U32.AND P6, PT, R230, 0x7ffffe78, PT ;  /* 0x7ffffe78e600780c */ /* 0x000fe20003fc6070 */
[----:B--2---:R-:W2:Y:S02]  /*247c0*/  LDC R81, c[0x0][0x230] ;  /* 0x00008c00ff517b82 */ /* 0x004ea40000000800 */
[----:B------:R-:W2:Y:S01]  /*247d0*/  LDL.LU.64 R250, [R1+0x1098] ;  /* 0x0010980001fa7983 */ /* 0x000ea20000300a00 */
[----:B------:R-:W-:Y:S01]  /*247e0*/  ISETP.GE.U32.AND P3, PT, R228, 0x7ffffe1b, PT ;  /* 0x7ffffe1be400780c */ /* 0x000fe20003f66070 */
[----:B------:R-:W-:-:S02]  /*247f0*/  VIADD R228, R76, 0xfffffe98 ;  /* 0xfffffe984ce47836 */ /* 0x000fc40000000000 */
[----:B------:R-:W-:Y:S02]  /*24800*/  LDGSTS.E [R7+0x58000], desc[UR8][R232.64], !P2 ;  /* 0x58000000e8077fae */ /* 0x000fe4000d121848 */
[----:B------:R-:W4:Y:S01]  /*24810*/  LDC R76, c[0x0][0x230] ;  /* 0x00008c00ff4c7b82 */ /* 0x000f220000000800 */
[----:B------:R-:W-:Y:S01]  /*24820*/  ISETP.GE.U32.AND P5, PT, R228, 0x7ffffe19, PT ;  /* 0x7ffffe19e400780c */ /* 0x000fe20003fa6070 */
[----:B------:R-:W-:Y:S01]  /*24830*/  VIADD R228, R3, 0xfffffef6 ;  /* 0xfffffef603e47836 */ /* 0x000fe20000000000 */
[----:B------:R4:W-:Y:S04]  /*24840*/  LDGSTS.E [R7+0x5c000], desc[UR8][R226.64], !P2 ;  /* 0x5c000000e2077fae */ /* 0x0009e8000d121848 */
[----:B------:R-:W-:Y:S01]  /*24850*/  ISETP.GE.U32.AND P1, PT, R228, 0x7ffffe77, PT ;  /* 0x7ffffe77e400780c */ /* 0x000fe20003f26070 */
[----:B-1----:R-:W-:Y:S01]  /*24860*/  VIADD R228, R0, 0xfffffef4 ;  /* 0xfffffef400e47836 */ /* 0x002fe20000000000 */
[----:B------:R1:W-:Y:S01]  /*24870*/  LDGSTS.E [R7+0x58004], desc[UR8][R88.64], !P3 ;  /* 0x5800400058077fae */ /* 0x0003e2000d921848 */
[----:B------:R-:W-:Y:S01]  /*24880*/  IADD3 R230, R77, -0x10b, RZ ;  /* 0xfffffef54de67810 */ /* 0x000fe20007ffe0ff */
[----:B------:R-:W2:Y:S02]  /*24890*/  LDC R3, c[0x0][0x230] ;  /* 0x00008c00ff037b82 */ /* 0x000ea40000000800 */
[----:B------:R1:W-:Y:S01]  /*248a0*/  LDGSTS.E [R7+0x5c004], desc[UR8][R84.64], !P3 ;  /* 0x5c00400054077fae */ /* 0x0003e2000d921848 */
[----:B------:R-:W-:-:S05]  /*248b0*/  ISETP.GE.U32.AND P3, PT, R228, 0x7ffffe75, PT ;  /* 0x7ffffe75e400780c */ /* 0x000fca0003f66070 */
[----:B------:R-:W2:Y:S01]  /*248c0*/  LDC R80, c[0x0][0x230] ;  /* 0x00008c00ff507b82 */ /* 0x000ea20000000800 */
[----:B----4-:R-:W-:-:S07]  /*248d0*/  VIADD R228, R76, 0xfffffed6 ;  /* 0xfffffed64ce47836 */ /* 0x010fce0000000000 */
[----:B------:R-:W4:Y:S01]  /*248e0*/  LDC R0, c[0x0][0x230] ;  /* 0x00008c00ff007b82 */ /* 0x000f220000000800 */
[----:B------:R-:W-:-:S04]  /*248f0*/  IMAD.WIDE R226, R229, 0x4, R236 ;  /* 0x00000004e5e27825 */ /* 0x000fc800078e02ec */
[C---:B-1----:R-:W-:Y:S01]  /*24900*/  IMAD.WIDE R88, R229.reuse, 0x4, R238 ;  /* 0x00000004e5587825 */ /* 0x042fe200078e02ee */
[----:B------:R-:W-:Y:S04]  /*24910*/  STL.64 [R1+0x10d0], R226 ;  /* 0x0010d0e201007387 */ /* 0x000fe80000100a00 */
[----:B------:R-:W-:Y:S04]  /*24920*/  STL.64 [R1+0x10c8], R88 ;  /* 0x0010c85801007387 */ /* 0x000fe80000100a00 */
[----:B------:R-:W4:Y:S04]  /*24930*/  LDL.LU.64 R236, [R1+0x1090] ;  /* 0x0010900001ec7983 */ /* 0x000f280000300a00 */
[----:B------:R-:W4:Y:S04]  /*24940*/  LDL.LU.64 R238, [R1+0x1088] ;  /* 0x0010880001ee7983 */ /* 0x000f280000300a00 */
[----:B------:R-:W-:Y:S01]  /*24950*/  LDGSTS.E [R7+0x58008], desc[UR8][R226.64], !P4 ;  /* 0x58008000e2077fae */ /* 0x000fe2000e121848 */
[----:B------:R-:W-:-:S03]  /*24960*/  IMAD.WIDE R84, R229, 0x4, R240 ;  /* 0x00000004e5547825 */ /* 0x000fc600078e02f0 */
[----:B------:R-:W-:Y:S01]  /*24970*/  LDGSTS.E [R7+0x5c008], desc[UR8][R88.64], !P4 ;  /* 0x5c00800058077fae */ /* 0x000fe2000e121848 */
[----:B------:R-:W-:-:S03]  /*24980*/  IMAD.WIDE R76, R229, 0x4, R242 ;  /* 0x00000004e54c7825 */ /* 0x000fc600078e02f2 */
[----:B------:R-:W-:Y:S04]  /*24990*/  STL.64 [R1+0x10c0], R84 ;  /* 0x0010c05401007387 */ /* 0x000fe80000100a00 */
[----:B------:R1:W-:Y:S04]  /*249a0*/  STL.64 [R1+0x10b8], R76 ;  /* 0x0010b84c01007387 */ /* 0x0003e80000100a00 */
[----:B------:R-:W4:Y:S04]  /*249b0*/  LDL.LU.64 R240, [R1+0x1080] ;  /* 0x0010800001f07983 */ /* 0x000f280000300a00 */
[----:B------:R-:W4:Y:S04]  /*249c0*/  LDL.LU.64 R242, [R1+0x1078] ;  /* 0x0010780001f27983 */ /* 0x000f280000300a00 */
[----:B------:R-:W-:Y:S04]  /*249d0*/  LDGSTS.E [R7+0x5800c], desc[UR8][R84.64], !P5 ;  /* 0x5800c00054077fae */ /* 0x000fe8000e921848 */
[----:B------:R1:W-:Y:S01]  /*249e0*/  LDGSTS.E [R7+0x5c00c], desc[UR8][R76.64], !P5 ;  /* 0x5c00c0004c077fae */ /* 0x0003e2000e921848 */
[C---:B---3--:R-:W-:Y:S01]  /*249f0*/  IMAD.WIDE R232, R229.reuse, 0x4, R244 ;  /* 0x00000004e5e87825 */ /* 0x048fe200078e02f4 */
[----:B-1----:R-:W1:Y:S03]  /*24a00*/  LDC R77, c[0x0][0x230] ;  /* 0x00008c00ff4d7b82 */ /* 0x002e660000000800 */
[C---:B------:R-:W-:Y:S01]  /*24a10*/  IMAD.WIDE R226, R229.reuse, 0x4, R246 ;  /* 0x00000004e5e27825 */ /* 0x040fe200078e02f6 */
[----:B------:R-:W-:Y:S04]  /*24a20*/  STL.64 [R1+0x10b0], R232 ;  /* 0x0010b0e801007387 */ /* 0x000fe80000100a00 */
[----:B------:R3:W-:Y:S01]  /*24a30*/  STL.64 [R1+0x10a8], R226 ;  /* 0x0010a8e201007387 */ /* 0x0007e20000100a00 */
[----:B------:R-:W1:Y:S03]  /*24a40*/  LDC R76, c[0x0][0x230] ;  /* 0x00008c00ff4c7b82 */ /* 0x000e660000000800 */
[----:B------:R-:W3:Y:S04]  /*24a50*/  LDL.LU.64 R244, [R1+0x1070] ;  /* 0x0010700001f47983 */ /* 0x000ee80000300a00 */
[----:B------:R-:W3:Y:S01]  /*24a60*/  LDL.LU.64 R246, [R1+0x1068] ;  /* 0x0010680001f67983 */ /* 0x000ee20000300a00 */
[----:B------:R-:W-:-:S04]  /*24a70*/  IMAD.WIDE R88, R229, 0x4, R248 ;  /* 0x00000004e5587825 */ /* 0x000fc800078e02f8 */
[----:B--2---:R-:W-:Y:S01]  /*24a80*/  IMAD.WIDE R84, R229, 0x4, R250 ;  /* 0x00000004e5547825 */ /* 0x004fe200078e02fa */
[----:B------:R2:W-:Y:S04]  /*24a90*/  STL.64 [R1+0x10a0], R88 ;  /* 0x0010a05801007387 */ /* 0x0005e80000100a00 */
[----:B------:R1:W-:Y:S04]  /*24aa0*/  STL.64 [R1+0x1098], R84 ;  /* 0x0010985401007387 */ /* 0x0003e80000100a00 */
[----:B------:R-:W2:Y:S04]  /*24ab0*/  LDL.LU.64 R248, [R1+0x1060] ;  /* 0x0010600001f87983 */ /* 0x000ea80000300a00 */
[----:B------:R-:W2:Y:S01]  /*24ac0*/  LDL.LU.64 R250, [R1+0x1058] ;  /* 0x0010580001fa7983 */ /* 0x000ea20000300a00 */
[----:B------:R-:W-:-:S02]  /*24ad0*/  ISETP.GE.U32.AND P2, PT, R230, 0x7ffffe76, PT ;  /* 0x7ffffe76e600780c */ /* 0x000fc40003f46070 */
[----:B------:R-:W-:Y:S01]  /*24ae0*/  IADD3 R230, R252, -0x129, RZ ;  /* 0xfffffed7fce67810 */ /* 0x000fe20007ffe0ff */
[----:B------:R-:W-:Y:S01]  /*24af0*/  LDGSTS.E [R8+0x40000], desc[UR8][R232.64], !P6 ;  /* 0x40000000e8087fae */ /* 0x000fe2000f121848 */
[----:B------:R-:W-:Y:S01]  /*24b00*/  ISETP.GE.U32.AND P5, PT, R228, 0x7ffffe57, PT ;  /* 0x7ffffe57e400780c */ /* 0x000fe20003fa6070 */
[----:B------:R-:W1:Y:S01]  /*24b10*/  LDC R252, c[0x0][0x230] ;  /* 0x00008c00fffc7b82 */ /* 0x000e620000000800 */
[----:B------:R-:W-:Y:S01]  /*24b20*/  ISETP.GE.U32.AND P4, PT, R230, 0x7ffffe58, PT ;  /* 0x7ffffe58e600780c */ /* 0x000fe20003f86070 */
[----:B------:R3:W-:Y:S01]  /*24b30*/  LDGSTS.E [R8+0x44000], desc[UR8][R226.64], !P6 ;  /* 0x44000000e2087fae */ /* 0x0007e2000f121848 */
[----:B------:R-:W-:Y:S01]  /*24b40*/  IADD3 R230, R81, -0x12b, RZ ;  /* 0xfffffed551e67810 */ /* 0x000fe20007ffe0ff */
[----:B------:R-:W-:Y:S02]  /*24b50*/  VIADD R228, R3, 0xfffffed4 ;  /* 0xfffffed403e47836 */ /* 0x000fe40000000000 */
[----:B------:R2:W-:Y:S01]  /*24b60*/  LDGSTS.E [R8+0x40004], desc[UR8][R88.64], !P1 ;  /* 0x4000400058087fae */ /* 0x0005e2000c921848 */
[----:B------:R-:W-:Y:S01]  /*24b70*/  ISETP.GE.U32.AND P6, PT, R230, 0x7ffffe56, PT ;  /* 0x7ffffe56e600780c */ /* 0x000fe20003fc6070 */
[----:B------:R-:W1:Y:S01]  /*24b80*/  LDC R3, c[0x0][0x230] ;  /* 0x00008c00ff037b82 */ /* 0x000e620000000800 */
[----:B------:R-:W-:Y:S01]  /*24b90*/  IADD3 R230, R80, -0x149, RZ ;  /* 0xfffffeb750e67810 */ /* 0x000fe20007ffe0ff */
[----:B------:R1:W-:Y:S01]  /*24ba0*/  LDGSTS.E [R8+0x44004], desc[UR8][R84.64], !P1 ;  /* 0x4400400054087fae */ /* 0x0003e2000c921848 */
[----:B------:R-:W-:Y:S01]  /*24bb0*/  ISETP.GE.U32.AND P1, PT, R228, 0x7ffffe55, PT ;  /* 0x7ffffe55e400780c */ /* 0x000fe20003f26070 */
[----:B----4-:R-:W-:-:S04]  /*24bc0*/  VIADD R228, R0, 0xfffffeb6 ;  /* 0xfffffeb600e47836 */ /* 0x010fc80000000000 */
[----:B------:R-:W4:Y:S01]  /*24bd0*/  LDC R0, c[0x0][0x230] ;  /* 0x00008c00ff007b82 */ /* 0x000f220000000800 */
[----:B---3--:R-:W-:-:S04]  /*24be0*/  IMAD.WIDE R226, R229, 0x4, R236 ;  /* 0x00000004e5e27825 */ /* 0x008fc800078e02ec */
[C---:B--2---:R-:W-:Y:S01]  /*24bf0*/  IMAD.WIDE R88, R229.reuse, 0x4, R238 ;  /* 0x00000004e5587825 */ /* 0x044fe200078e02ee */
[----:B------:R-:W-:Y:S04]  /*24c00*/  STL.64 [R1+0x1090], R226 ;  /* 0x001090e201007387 */ /* 0x000fe80000100a00 */
[----:B------:R-:W-:Y:S04]  /*24c10*/  STL.64 [R1+0x1088], R88 ;  /* 0x0010885801007387 */ /* 0x000fe80000100a00 */
[----:B------:R-:W2:Y:S04]  /*24c20*/  LDL.LU.64 R236, [R1+0x1050] ;  /* 0x0010500001ec7983 */ /* 0x000ea80000300a00 */
[----:B------:R-:W3:Y:S04]  /*24c30*/  LDL.LU.64 R238, [R1+0x1048] ;  /* 0x0010480001ee7983 */ /* 0x000ee80000300a00 */
[----:B------:R-:W-:Y:S01]  /*24c40*/  LDGSTS.E [R8+0x40008], desc[UR8][R226.64], !P2 ;  /* 0x40008000e2087fae */ /* 0x000fe2000d121848 */
[----:B-1----:R-:W-:-:S03]  /*24c50*/  IMAD.WIDE R84, R229, 0x4, R240 ;  /* 0x00000004e5547825 */ /* 0x002fc600078e02f0 */
[----:B------:R-:W-:Y:S01]  /*24c60*/  LDGSTS.E [R8+0x44008], desc[UR8][R88.64], !P2 ;  /* 0x4400800058087fae */ /* 0x000fe2000d121848 */
[----:B------:R-:W-:-:S03]  /*24c70*/  IMAD.WIDE R80, R229, 0x4, R242 ;  /* 0x00000004e5507825 */ /* 0x000fc600078e02f2 */
[----:B------:R-:W-:Y:S01]  /*24c80*/  STL.64 [R1+0x1080], R84 ;  /* 0x0010805401007387 */ /* 0x000fe20000100a00 */
[----:B------:R-:W-:-:S03]  /*24c90*/  ISETP.GE.U32.AND P2, PT, R230, 0x7ffffe38, PT ;  /* 0x7ffffe38e600780c */ /* 0x000fc60003f46070 */
[----:B------:R1:W-:Y:S01]  /*24ca0*/  STL.64 [R1+0x1078], R80 ;  /* 0x0010785001007387 */ /* 0x0003e20000100a00 */
[----:B------:R-:W-:-:S03]  /*24cb0*/  IADD3 R230, R77, -0x14b, RZ ;  /* 0xfffffeb54de67810 */ /* 0x000fc60007ffe0ff */
[----:B------:R-:W-:Y:S04]  /*24cc0*/  LDGSTS.E [R8+0x4000c], desc[UR8][R84.64], !P3 ;  /* 0x4000c00054087fae */ /* 0x000fe8000d921848 */
[----:B------:R-:W4:Y:S04]  /*24cd0*/  LDL.LU.64 R240, [R1+0x1040] ;  /* 0x0010400001f07983 */ /* 0x000f280000300a00 */
[----:B------:R1:W-:Y:S01]  /*24ce0*/  LDGSTS.E [R8+0x4400c], desc[UR8][R80.64], !P3 ;  /* 0x4400c00050087fae */ /* 0x0003e2000d921848 */
[----:B------:R-:W-:Y:S01]  /*24cf0*/  ISETP.GE.U32.AND P3, PT, R228, 0x7ffffe37, PT ;  /* 0x7ffffe37e400780c */ /* 0x000fe20003f66070 */
[----:B------:R-:W-:-:S02]  /*24d00*/  VIADD R228, R76, 0xfffffeb4 ;  /* 0xfffffeb44ce47836 */ /* 0x000fc40000000000 */
[----:B------:R-:W4:Y:S01]  /*24d10*/  LDL.LU.64 R242, [R1+0x1038] ;  /* 0x0010380001f27983 */ /* 0x000f220000300a00 */
[----:B-1----:R-:W1:Y:S08]  /*24d20*/  LDC R81, c[0x0][0x230] ;  /* 0x00008c00ff517b82 */ /* 0x002e700000000800 */
[----:B------:R-:W1:Y:S01]  /*24d30*/  LDC R80, c[0x0][0x230] ;  /* 0x00008c00ff507b82 */ /* 0x000e620000000800 */
[----:B------:R-:W-:-:S04]  /*24d40*/  IMAD.WIDE R226, R229, 0x4, R244 ;  /* 0x00000004e5e27825 */ /* 0x000fc800078e02f4 */
[C---:B------:R-:W-:Y:S01]  /*24d50*/  IMAD.WIDE R88, R229.reuse, 0x4, R246 ;  /* 0x00000004e5587825 */ /* 0x040fe200078e02f6 */
[----:B------:R3:W-:Y:S04]  /*24d60*/  STL.64 [R1+0x1070], R226 ;  /* 0x001070e201007387 */ /* 0x0007e80000100a00 */
[----:B------:R4:W-:Y:S04]  /*24d70*/  STL.64 [R1+0x1068], R88 ;  /* 0x0010685801007387 */ /* 0x0009e80000100a00 */
[----:B------:R-:W4:Y:S04]  /*24d80*/  LDL.LU.64 R244, [R1+0x1030] ;  /* 0x0010300001f47983 */ /* 0x000f280000300a00 */
[----:B------:R-:W4:Y:S01]  /*24d90*/  LDL.LU.64 R246, [R1+0x1028] ;  /* 0x0010280001f67983 */ /* 0x000f220000300a00 */
[----:B------:R-:W-:-:S03]  /*24da0*/  IMAD.WIDE R84, R229, 0x4, R248 ;  /* 0x00000004e5547825 */ /* 0x000fc600078e02f8 */
[----:B------:R3:W-:Y:S01]  /*24db0*/  LDGSTS.E [R8+0x48000], desc[UR8][R226.64], !P4 ;  /* 0x48000000e2087fae */ /* 0x0007e2000e121848 */
[----:B------:R-:W-:-:S03]  /*24dc0*/  IMAD.WIDE R76, R229, 0x4, R250 ;  /* 0x00000004e54c7825 */ /* 0x000fc600078e02fa */
[----:B------:R-:W-:Y:S04]  /*24dd0*/  STL.64 [R1+0x1060], R84 ;  /* 0x0010605401007387 */ /* 0x000fe80000100a00 */
[----:B------:R1:W-:Y:S04]  /*24de0*/  STL.64 [R1+0x1058], R76 ;  /* 0x0010584c01007387 */ /* 0x0003e80000100a00 */
[----:B------:R-:W4:Y:S04]  /*24df0*/  LDL.LU.64 R248, [R1+0x1020] ;  /* 0x0010200001f87983 */ /* 0x000f280000300a00 */
[----:B------:R-:W4:Y:S04]  /*24e00*/  LDL.LU.64 R250, [R1+0x1018] ;  /* 0x0010180001fa7983 */ /* 0x000f280000300a00 */
[----:B------:R4:W-:Y:S04]  /*24e10*/  LDGSTS.E [R8+0x4c000], desc[UR8][R88.64], !P4 ;  /* 0x4c00000058087fae */ /* 0x0009e8000e121848 */
[----:B------:R-:W-:Y:S04]  /*24e20*/  LDGSTS.E [R8+0x48004], desc[UR8][R84.64], !P5 ;  /* 0x4800400054087fae */ /* 0x000fe8000e921848 */
[----:B------:R1:W-:Y:S01]  /*24e30*/  LDGSTS.E [R8+0x4c004], desc[UR8][R76.64], !P5 ;  /* 0x4c0040004c087fae */ /* 0x0003e2000e921848 */
[----:B--2---:R-:W-:-:S04]  /*24e40*/  IMAD.WIDE R232, R229, 0x4, R236 ;  /* 0x00000004e5e87825 */ /* 0x004fc800078e02ec */
[C---:B---3--:R-:W-:Y:S01]  /*24e50*/  IMAD.WIDE R226, R229.reuse, 0x4, R238 ;  /* 0x00000004e5e27825 */ /* 0x048fe200078e02ee */
[----:B------:R2:W-:Y:S03]  /*24e60*/  STL.64 [R1+0x1050], R232 ;  /* 0x001050e801007387 */ /* 0x0005e60000100a00 */
[C---:B----4-:R-:W-:Y:S01]  /*24e70*/  IMAD.WIDE R88, R229.reuse, 0x4, R240 ;  /* 0x00000004e5587825 */ /* 0x050fe200078e02f0 */
        /* <DEDUP_REMOVED lines=19> */
[----:B------:R-:W2:Y:S04]  /*24fb0*/  LDL.LU.64 R244, [R1+0xff0] ;  /* 0x000ff00001f47983 */ /* 0x000ea80000300a00 */
[----:B------:R-:W3:Y:S01]  /*24fc0*/  LDL.LU.64 R246, [R1+0xfe8] ;  /* 0x000fe80001f67983 */ /* 0x000ee20000300a00 */
[----:B-1----:R-:W-:Y:S01]  /*24fd0*/  IMAD.WIDE R88, R229, 0x4, R248 ;  /* 0x00000004e5587825 */ /* 0x002fe200078e02f8 */
[----:B------:R-:W-:-:S02]  /*24fe0*/  IADD3 R230, R252, -0x169, RZ ;  /* 0xfffffe97fce67810 */ /* 0x000fc40007ffe0ff */
[----:B------:R-:W-:Y:S01]  /*24ff0*/  LDGSTS.E [R8+0x50000], desc[UR8][R232.64], !P2 ;  /* 0x50000000e8087fae */ /* 0x000fe2000d121848 */
[----:B------:R-:W-:Y:S01]  /*25000*/  ISETP.GE.U32.AND P5, PT, R228, 0x7ffffe35, PT ;  /* 0x7ffffe35e400780c */ /* 0x000fe20003fa6070 */
[----:B------:R-:W-:Y:S02]  /*25010*/  IMAD.WIDE R84, R229, 0x4, R250 ;  /* 0x00000004e5547825 */ /* 0x000fe400078e02fa */
        /* <DEDUP_REMOVED lines=15> */
[----:B------:R-:W-:Y:S04]  /*25110*/  STL.64 [R1+0x1008], R88 ;  /* 0x0010085801007387 */ /* 0x000fe80000100a00 */
[----:B------:R-:W4:Y:S04]  /*25120*/  LDL.LU.64 R236, [R1+0xfd0] ;  /* 0x000fd00001ec7983 */ /* 0x000f280000300a00 */
[----:B------:R-:W4:Y:S04]  /*25130*/  LDL.LU.64 R238, [R1+0xfc8] ;  /* 0x000fc80001ee7983 */ /* 0x000f280000300a00 */
[----:B------:R3:W-:Y:S01]  /*25140*/  LDGSTS.E [R8+0x50008], desc[UR8][R226.64], !P4 ;  /* 0x50008000e2087fae */ /* 0x0007e2000e121848 */
[----:B------:R-:W-:-:S03]  /*25150*/  IMAD.WIDE R84, R229, 0x4, R240 ;  /* 0x00000004e5547825 */ /* 0x000fc600078e02f0 */
[----:B------:R-:W-:Y:S01]  /*25160*/  LDGSTS.E [R8+0x54008], desc[UR8][R88.64], !P4 ;  /* 0x5400800058087fae */ /* 0x000fe2000e121848 */
[----:B------:R-:W-:-:S03]  /*25170*/  IMAD.WIDE R80, R229, 0x4, R242 ;  /* 0x00000004e5507825 */ /* 0x000fc600078e02f2 */
[----:B------:R-:W-:Y:S04]  /*25180*/  STL.64 [R1+0x1000], R84 ;  /* 0x0010005401007387 */ /* 0x000fe80000100a00 */
[----:B------:R1:W-:Y:S04]  /*25190*/  STL.64 [R1+0xff8], R80 ;  /* 0x000ff85001007387 */ /* 0x0003e80000100a00 */
[----:B------:R-:W4:Y:S04]  /*251a0*/  LDL.LU.64 R240, [R1+0xfc0] ;  /* 0x000fc00001f07983 */ /* 0x000f280000300a00 */
[----:B------:R-:W4:Y:S04]  /*251b0*/  LDL.LU.64 R242, [R1+0xfb8] ;  /* 0x000fb80001f27983 */ /* 0x000f280000300a00 */
[----:B------:R-:W-:Y:S01]  /*251c0*/  LDGSTS.E [R8+0x5000c], desc[UR8][R84.64], !P5 ;  /* 0x5000c00054087fae */ /* 0x000fe2000e921848 */
[----:B--2---:R-:W-:-:S03]  /*251d0*/  IMAD.WIDE R232, R229, 0x4, R244 ;  /* 0x00000004e5e87825 */ /* 0x004fc600078e02f4 */
[----:B------:R1:W-:Y:S01]  /*251e0*/  LDGSTS.E [R8+0x5400c], desc[UR8][R80.64], !P5 ;  /* 0x5400c00050087fae */ /* 0x0003e2000e921848 */
[----:B---3--:R-:W-:-:S03]  /*251f0*/  IMAD.WIDE R226, R229, 0x4, R246 ;  /* 0x00000004e5e27825 */ /* 0x008fc600078e02f6 */
[----:B------:R4:W-:Y:S04]  /*25200*/  STL.64 [R1+0xff0], R232 ;  /* 0x000ff0e801007387 */ /* 0x0009e80000100a00 */
[----:B------:R2:W-:Y:S04]  /*25210*/  STL.64 [R1+0xfe8], R226 ;  /* 0x000fe8e201007387 */ /* 0x0005e80000100a00 */
[----:B------:R-:W3:Y:S01]  /*25220*/  LDL.LU.64 R244, [R1+0xfb0] ;  /* 0x000fb00001f47983 */ /* 0x000ee20000300a00 */
[----:B------:R-:W-:Y:S01]  /*25230*/  VIADD R228, R3, 0xfffffe96 ;  /* 0xfffffe9603e47836 */ /* 0x000fe20000000000 */
[----:B-1----:R-:W1:Y:S02]  /*25240*/  LDC R81, c[0x0][0x230] ;  /* 0x00008c00ff517b82 */ /* 0x002e640000000800 */
[----:B------:R-:W3:Y:S01]  /*25250*/  LDL.LU.64 R246, [R1+0xfa8] ;  /* 0x000fa80001f67983 */ /* 0x000ee20000300a00 */
[----:B------:R-:W-:-:S03]  /*25260*/  IMAD.WIDE R88, R229, 0x4, R248 ;  /* 0x00000004e5587825 */ /* 0x000fc600078e02f8 */
[----:B------:R4:W-:Y:S02]  /*25270*/  LDGSTS.E [R8+0x58000], desc[UR8][R232.64], !P6 ;  /* 0x58000000e8087fae */ /* 0x0009e4000f121848 */
[----:B------:R-:W1:Y:S01]  /*25280*/  LDC R3, c[0x0][0x230] ;  /* 0x00008c00ff037b82 */ /* 0x000e620000000800 */
[----:B------:R-:W-:Y:S01]  /*25290*/  IMAD.WIDE R84, R229, 0x4, R250 ;  /* 0x00000004e5547825 */ /* 0x000fe200078e02fa */
[----:B------:R2:W-:Y:S04]  /*252a0*/  STL.64 [R1+0xfe0], R88 ;  /* 0x000fe05801007387 */ /* 0x0005e80000100a00 */
[----:B------:R2:W-:Y:S02]  /*252b0*/  STL.64 [R1+0xfd8], R84 ;  /* 0x000fd85401007387 */ /* 0x0005e40000100a00 */
[----:B------:R-:W1:Y:S02]  /*252c0*/  LDC R80, c[0x0][0x230] ;  /* 0x00008c00ff507b82 */ /* 0x000e640000000800 */
[----:B------:R-:W3:Y:S04]  /*252d0*/  LDL.LU.64 R248, [R1+0xfa0] ;  /* 0x000fa00001f87983 */ /* 0x000ee80000300a00 */
[----:B------:R-:W3:Y:S01]  /*252e0*/  LDL.LU.64 R250, [R1+0xf98] ;  /* 0x000f980001fa7983 */ /* 0x000ee20000300a00 */
[----:B------:R-:W-:Y:S01]  /*252f0*/  ISETP.GE.U32.AND P1, PT, R228, 0x7ffffe17, PT ;  /* 0x7ffffe17e400780c */ /* 0x000fe20003f26070 */
[----:B------:R-:W-:-:S02]  /*25300*/  VIADD R228, R0, 0xfffffe94 ;  /* 0xfffffe9400e47836 */ /* 0x000fc40000000000 */
[----:B------:R2:W-:Y:S01]  /*25310*/  LDGSTS.E [R8+0x5c000], desc[UR8][R226.64], !P6 ;  /* 0x5c000000e2087fae */ /* 0x0005e2000f121848 */
[----:B------:R-:W-:Y:S01]  /*25320*/  ISETP.GE.U32.AND P4, PT, R230, 0x7ffffe74, PT ;  /* 0x7ffffe74e600780c */ /* 0x000fe20003f86070 */
[----:B------:R-:W1:Y:S01]  /*25330*/  LDC R0, c[0x0][0x230] ;  /* 0x00008c00ff007b82 */ /* 0x000e620000000800 */
[----:B------:R-:W-:-:S07]  /*25340*/  ISETP.GE.U32.AND P3, PT, R228, 0x7ffffe15, PT ;  /* 0x7ffffe15e400780c */ /* 0x000fce0003f66070 */
[----:B------:R2:W-:Y:S04]  /*25350*/  LDGSTS.E [R8+0x58004], desc[UR8][R88.64], !P1 ;  /* 0x5800400058087fae */ /* 0x0005e8000c921848 */
[----:B------:R1:W-:Y:S01]  /*25360*/  LDGSTS.E [R8+0x5c004], desc[UR8][R84.64], !P1 ;  /* 0x5c00400054087fae */ /* 0x0003e2000c921848 */
[----:B----4-:R-:W-:-:S04]  /*25370*/  IMAD.WIDE R232, R229, 0x4, R236 ;  /* 0x00000004e5e87825 */ /* 0x010fc800078e02ec */
[C---:B--2---:R-:W-:Y:S01]  /*25380*/  IMAD.WIDE R226, R229.reuse, 0x4, R238 ;  /* 0x00000004e5e27825 */ /* 0x044fe200078e02ee */
[----:B------:R3:W-:Y:S04]  /*25390*/  STL.64 [R1+0xfd0], R232 ;  /* 0x000fd0e801007387 */ /* 0x0007e80000100a00 */
[----:B------:R2:W-:Y:S04]  /*253a0*/  STL.64 [R1+0xfc8], R226 ;  /* 0x000fc8e201007387 */ /* 0x0005e80000100a00 */
[----:B------:R-:W4:Y:S04]  /*253b0*/  LDL.LU.64 R236, [R1+0xf90] ;  /* 0x000f900001ec7983 */ /* 0x000f280000300a00 */
[----:B------:R-:W4:Y:S04]  /*253c0*/  LDL.LU.64 R238, [R1+0xf88] ;  /* 0x000f880001ee7983 */ /* 0x000f280000300a00 */
[----:B------:R3:W-:Y:S01]  /*253d0*/  LDGSTS.E [R8+0x58008], desc[UR8][R232.64], !P2 ;  /* 0x58008000e8087fae */ /* 0x0007e2000d121848 */
[----:B------:R-:W-:-:S03]  /*253e0*/  IMAD.WIDE R88, R229, 0x4, R240 ;  /* 0x00000004e5587825 */ /* 0x000fc600078e02f0 */
[----:B------:R2:W-:Y:S01]  /*253f0*/  LDGSTS.E [R8+0x5c008], desc[UR8][R226.64], !P2 ;  /* 0x5c008000e2087fae */ /* 0x0005e2000d121848 */
[----:B-1----:R-:W-:-:S03]  /*25400*/  IMAD.WIDE R84, R229, 0x4, R242 ;  /* 0x00000004e5547825 */ /* 0x002fc600078e02f2 */
[----:B------:R1:W-:Y:S04]  /*25410*/  STL.64 [R1+0xfc0], R88 ;  /* 0x000fc05801007387 */ /* 0x0003e80000100a00 */
[----:B------:R1:W-:Y:S04]  /*25420*/  STL.64 [R1+0x6c8], R84 ;  /* 0x0006c85401007387 */ /* 0x0003e80000100a00 */
[----:B------:R-:W4:Y:S04]  /*25430*/  LDL.LU.64 R240, [R1+0xf80] ;  /* 0x000f800001f07983 */ /* 0x000f280000300a00 */
[----:B------:R-:W4:Y:S04]  /*25440*/  LDL.LU.64 R242, [R1+0xf78] ;  /* 0x000f780001f27983 */ /* 0x000f280000300a00 */
[----:B------:R1:W-:Y:S04]  /*25450*/  LDGSTS.E [R8+0x5800c], desc[UR8][R88.64], !P3 ;  /* 0x5800c00058087fae */ /* 0x0003e8000d921848 */
[----:B------:R1:W-:Y:S01]  /*25460*/  LDGSTS.E [R8+0x5c00c], desc[UR8][R84.64], !P3 ;  /* 0x5c00c00054087fae */ /* 0x0003e2000d921848 */
[----:B---3--:R-:W-:-:S04]  /*25470*/  IMAD.WIDE R232, R229, 0x4, R244 ;  /* 0x00000004e5e87825 */ /* 0x008fc800078e02f4 */
[C---:B--2---:R-:W-:Y:S01]  /*25480*/  IMAD.WIDE R226, R229.reuse, 0x4, R246 ;  /* 0x00000004e5e27825 */ /* 0x044fe200078e02f6 */
[----:B------:R-:W-:Y:S04]  /*25490*/  STL.64 [R1+0xfb0], R232 ;  /* 0x000fb0e801007387 */ /* 0x000fe80000100a00 */
[----:B------:R4:W-:Y:S04]  /*254a0*/  STL.64 [R1+0xfa8], R226 ;  /* 0x000fa8e201007387 */ /* 0x0009e80000100a00 */
[----:B------:R-:W2:Y:S04]  /*254b0*/  LDL.LU.64 R244, [R1+0xf70] ;  /* 0x000f700001f47983 */ /* 0x000ea80000300a00 */
[----:B------:R-:W3:Y:S01]  /*254c0*/  LDL.LU.64 R246, [R1+0xf68] ;  /* 0x000f680001f67983 */ /* 0x000ee20000300a00 */
[----:B-1----:R-:W-:Y:S01]  /*254d0*/  IMAD.WIDE R88, R229, 0x4, R248 ;  /* 0x00000004e5587825 */ /* 0x002fe200078e02f8 */
[----:B------:R-:W-:-:S02]  /*254e0*/  IADD3 R230, R77, -0x10f, RZ ;  /* 0xfffffef14de67810 */ /* 0x000fc40007ffe0ff */
[----:B------:R-:W-:Y:S01]  /*254f0*/  LDGSTS.E [R9+0x40000], desc[UR8][R232.64], !P4 ;  /* 0x40000000e8097fae */ /* 0x000fe2000e121848 */
[----:B------:R-:W1:Y:S01]  /*25500*/  LDC R77, c[0x0][0x230] ;  /* 0x00008c00ff4d7b82 */ /* 0x000e620000000800 */
[----:B------:R-:W-:Y:S02]  /*25510*/  IMAD.WIDE R84, R229, 0x4, R250 ;  /* 0x00000004e5547825 */ /* 0x000fe400078e02fa */
[----:B------:R4:W-:Y:S04]  /*25520*/  STL.64 [R1+0xfa0], R88 ;  /* 0x000fa05801007387 */ /* 0x0009e80000100a00 */
[----:B------:R4:W-:Y:S04]  /*25530*/  STL.64 [R1+0xf98], R84 ;  /* 0x000f985401007387 */ /* 0x0009e80000100a00 */
[----:B------:R-:W3:Y:S04]  /*25540*/  LDL.LU.64 R248, [R1+0xf60] ;  /* 0x000f600001f87983 */ /* 0x000ee80000300a00 */
[----:B------:R-:W3:Y:S01]  /*25550*/  LDL.LU.64 R250, [R1+0xf58] ;  /* 0x000f580001fa7983 */ /* 0x000ee20000300a00 */
[----:B------:R-:W-:Y:S01]  /*25560*/  VIADD R228, R76, 0xfffffef2 ;  /* 0xfffffef24ce47836 */ /* 0x000fe20000000000 */
[----:B------:R-:W-:Y:S01]  /*25570*/  ISETP.GE.U32.AND P6, PT, R230, 0x7ffffe72, PT ;  /* 0x7ffffe72e600780c */ /* 0x000fe20003fc6070 */
[----:B------:R-:W1:Y:S01]  /*25580*/  LDC R76, c[0x0][0x230] ;  /* 0x00008c00ff4c7b82 */ /* 0x000e620000000800 */
[----:B------:R4:W-:Y:S02]  /*25590*/  LDGSTS.E [R9+0x44000], desc[UR8][R226.64], !P4 ;  /* 0x44000000e2097fae */ /* 0x0009e4000e121848 */
[----:B------:R-:W-:Y:S01]  /*255a0*/  ISETP.GE.U32.AND P5, PT, R228, 0x7ffffe73, PT ;  /* 0x7ffffe73e400780c */ /* 0x000fe20003fa6070 */
[----:B------:R-:W-:Y:S01]  /*255b0*/  VIADD R228, R3, 0xfffffef0 ;  /* 0xfffffef003e47836 */ /* 0x000fe20000000000 */
[----:B------:R-:W-:-:S03]  /*255c0*/  IADD3 R230, R252, -0x12d, RZ ;  /* 0xfffffed3fce67810 */ /* 0x000fc60007ffe0ff */
[----:B------:R-:W1:Y:S01]  /*255d0*/  LDC R3, c[0x0][0x230] ;  /* 0x00008c00ff037b82 */ /* 0x000e620000000800 */
[----:B------:R-:W-:Y:S02]  /*255e0*/  ISETP.GE.U32.AND P2, PT, R230, 0x7ffffe54, PT ;  /* 0x7ffffe54e600780c */ /* 0x000fe40003f46070 */
[----:B------:R-:W-:Y:S02]  /*255f0*/  IADD3 R230, R81, -0x12f, RZ ;  /* 0xfffffed151e67810 */ /* 0x000fe40007ffe0ff */
[----:B------:R-:W-:-:S03]  /*25600*/  ISETP.GE.U32.AND P1, PT, R228, 0x7ffffe71, PT ;  /* 0x7ffffe71e400780c */ /* 0x000fc60003f26070 */
[----:B------:R4:W-:Y:S01]  /*25610*/  LDGSTS.E [R9+0x40004], desc[UR8][R88.64], !P5 ;  /* 0x4000400058097fae */ /* 0x0009e2000e921848 */
[----:B------:R-:W-:Y:S01]  /*25620*/  ISETP.GE.U32.AND P4, PT, R230, 0x7ffffe52, PT ;  /* 0x7ffffe52e600780c */ /* 0x000fe20003f86070 */
[----:B------:R-:W1:Y:S01]  /*25630*/  LDC R252, c[0x0][0x230] ;  /* 0x00008c00fffc7b82 */ /* 0x000e620000000800 */
[----:B------:R-:W-:Y:S01]  /*25640*/  IADD3 R230, R80, -0x14d, RZ ;  /* 0xfffffeb350e67810 */ /* 0x000fe20007ffe0ff */
[----:B------:R4:W-:Y:S02]  /*25650*/  LDGSTS.E [R9+0x44004], desc[UR8][R84.64], !P5 ;  /* 0x4400400054097fae */ /* 0x0009e4000e921848 */
[----:B----4-:R-:W-:-:S04]  /*25660*/  IMAD.WIDE R226, R229, 0x4, R236 ;  /* 0x00000004e5e27825 */ /* 0x010fc800078e02ec */
[C---:B------:R-:W-:Y:S01]  /*25670*/  IMAD.WIDE R88, R229.reuse, 0x4, R238 ;  /* 0x00000004e5587825 */ /* 0x040fe200078e02ee */
        /* <DEDUP_REMOVED lines=19> */
[----:B----4-:R-:W-:-:S03]  /*257b0*/  IMAD.WIDE R88, R229, 0x4, R248 ;  /* 0x00000004e5587825 */ /* 0x010fc600078e02f8 */
[----:B------:R-:W4:Y:S01]  /*257c0*/  LDL.LU.64 R246, [R1+0xf28] ;  /* 0x000f280001f67983 */ /* 0x000f220000300a00 */
[----:B------:R-:W-:Y:S02]  /*257d0*/  VIADD R228, R0, 0xfffffed2 ;  /* 0xfffffed200e47836 */ /* 0x000fe40000000000 */
[----:B-1----:R-:W-:Y:S01]  /*257e0*/  IMAD.WIDE R84, R229, 0x4, R250 ;  /* 0x00000004e5547825 */ /* 0x002fe200078e02fa */
[----:B------:R1:W-:Y:S01]  /*257f0*/  STL.64 [R1+0xf60], R88 ;  /* 0x000f605801007387 */ /* 0x0003e20000100a00 */
[----:B------:R-:W1:Y:S03]  /*25800*/  LDC R0, c[0x0][0x230] ;  /* 0x00008c00ff007b82 */ /* 0x000e660000000800 */
[----:B------:R3:W-:Y:S04]  /*25810*/  STL.64 [R1+0xf58], R84 ;  /* 0x000f585401007387 */ /* 0x0007e80000100a00 */
[----:B------:R-:W4:Y:S01]  /*25820*/  LDL.LU.64 R248, [R1+0xf20] ;  /* 0x000f200001f87983 */ /* 0x000f220000300a00 */
[----:B------:R-:W-:Y:S01]  /*25830*/  ISETP.GE.U32.AND P6, PT, R230, 0x7ffffe34, PT ;  /* 0x7ffffe34e600780c */ /* 0x000fe20003fc6070 */
[----:B--2---:R-:W2:Y:S02]  /*25840*/  LDC R81, c[0x0][0x230] ;  /* 0x00008c00ff517b82 */ /* 0x004ea40000000800 */
[----:B------:R-:W2:Y:S01]  /*25850*/  LDL.LU.64 R250, [R1+0xf18] ;  /* 0x000f180001fa7983 */ /* 0x000ea20000300a00 */
[----:B------:R-:W-:Y:S01]  /*25860*/  ISETP.GE.U32.AND P3, PT, R228, 0x7ffffe53, PT ;  /* 0x7ffffe53e400780c */ /* 0x000fe20003f66070 */
[----:B------:R-:W-:-:S02]  /*25870*/  VIADD R228, R76, 0xfffffed0 ;  /* 0xfffffed04ce47836 */ /* 0x000fc40000000000 */
[----:B------:R-:W-:Y:S02]  /*25880*/  LDGSTS.E [R9+0x48000], desc[UR8][R232.64], !P2 ;  /* 0x48000000e8097fae */ /* 0x000fe4000d121848 */
[----:B------:R-:W1:Y:S01]  /*25890*/  LDC R76, c[0x0][0x230] ;  /* 0x00008c00ff4c7b82 */ /* 0x000e620000000800 */
        /* <DEDUP_REMOVED lines=11> */
[----:B------:R-:W-:-:S07]  /*25950*/  VIADD R228, R76, 0xfffffe92 ;  /* 0xfffffe924ce47836 */ /* 0x000fce0000000000 */
[----:B------:R-:W2:Y:S01]  /*25960*/  LDC R0, c[0x0][0x230] ;  /* 0x00008c00ff007b82 */ /* 0x000ea20000000800 */
[----:B---3--:R-:W-:-:S04]  /*25970*/  IMAD.WIDE R226, R229, 0x4, R236 ;  /* 0x00000004e5e27825 */ /* 0x008fc800078e02ec */
[C---:B-1----:R-:W-:Y:S01]  /*25980*/  IMAD.WIDE R88, R229.reuse, 0x4, R238 ;  /* 0x00000004e5587825 */ /* 0x042fe200078e02ee */
[----:B------:R-:W-:Y:S04]  /*25990*/  STL.64 [R1+0xf50], R226 ;  /* 0x000f50e201007387 */ /* 0x000fe80000100a00 */
[----:B------:R-:W-:Y:S04]  /*259a0*/  STL.64 [R1+0xf48], R88 ;  /* 0x000f485801007387 */ /* 0x000fe80000100a00 */
[----:B------:R-:W3:Y:S04]  /*259b0*/  LDL.LU.64 R236, [R1+0xf10] ;  /* 0x000f100001ec7983 */ /* 0x000ee80000300a00 */
[----:B------:R-:W3:Y:S04]  /*259c0*/  LDL.LU.64 R238, [R1+0xf08] ;  /* 0x000f080001ee7983 */ /* 0x000ee80000300a00 */
[----:B------:R-:W-:Y:S01]  /*259d0*/  LDGSTS.E [R9+0x48008], desc[UR8][R226.64], !P4 ;  /* 0x48008000e2097fae */ /* 0x000fe2000e121848 */
[----:B------:R-:W-:-:S03]  /*259e0*/  IMAD.WIDE R84, R229, 0x4, R240 ;  /* 0x00000004e5547825 */ /* 0x000fc600078e02f0 */
[----:B------:R-:W-:Y:S01]  /*259f0*/  LDGSTS.E [R9+0x4c008], desc[UR8][R88.64], !P4 ;  /* 0x4c00800058097fae */ /* 0x000fe2000e121848 */
[----:B------:R-:W-:-:S03]  /*25a00*/  IMAD.WIDE R76, R229, 0x4, R242 ;  /* 0x00000004e54c7825 */ /* 0x000fc600078e02f2 */
[----:B------:R-:W-:Y:S04]  /*25a10*/  STL.64 [R1+0xf40], R84 ;  /* 0x000f405401007387 */ /* 0x000fe80000100a00 */
[----:B------:R1:W-:Y:S04]  /*25a20*/  STL.64 [R1+0xf38], R76 ;  /* 0x000f384c01007387 */ /* 0x0003e80000100a00 */
[----:B------:R-:W3:Y:S04]  /*25a30*/  LDL.LU.64 R240, [R1+0xf00] ;  /* 0x000f000001f07983 */ /* 0x000ee80000300a00 */
[----:B------:R-:W3:Y:S04]  /*25a40*/  LDL.LU.64 R242, [R1+0xef8] ;  /* 0x000ef80001f27983 */ /* 0x000ee80000300a00 */
[----:B------:R-:W-:Y:S04]  /*25a50*/  LDGSTS.E [R9+0x4800c], desc[UR8][R84.64], !P5 ;  /* 0x4800c00054097fae */ /* 0x000fe8000e921848 */
[----:B------:R1:W-:Y:S01]  /*25a60*/  LDGSTS.E [R9+0x4c00c], desc[UR8][R76.64], !P5 ;  /* 0x4c00c0004c097fae */ /* 0x0003e2000e921848 */
[C---:B------:R-:W-:Y:S01]  /*25a70*/  IMAD.WIDE R232, R229.reuse, 0x4, R244 ;  /* 0x00000004e5e87825 */ /* 0x040fe200078e02f4 */
[----:B-1----:R-:W1:Y:S04]  /*25a80*/  LDC R77, c[0x0][0x230] ;  /* 0x00008c00ff4d7b82 */ /* 0x002e680000000800 */
[----:B------:R-:W-:Y:S04]  /*25a90*/  STL.64 [R1+0xf30], R232 ;  /* 0x000f30e801007387 */ /* 0x000fe80000100a00 */
[----:B------:R-:W1:Y:S01]  /*25aa0*/  LDC R76, c[0x0][0x230] ;  /* 0x00008c00ff4c7b82 */ /* 0x000e620000000800 */
[C---:B----4-:R-:W-:Y:S01]  /*25ab0*/  IMAD.WIDE R226, R229.reuse, 0x4, R246 ;  /* 0x00000004e5e27825 */ /* 0x050fe200078e02f6 */
[----:B------:R-:W-:Y:S01]  /*25ac0*/  ISETP.GE.U32.AND P2, PT, R230, 0x7ffffe32, PT ;  /* 0x7ffffe32e600780c */ /* 0x000fe20003f46070 */
[----:B------:R-:W-:Y:S04]  /*25ad0*/  LDGSTS.E [R9+0x50000], desc[UR8][R232.64], !P6 ;  /* 0x50000000e8097fae */ /* 0x000fe8000f121848 */
[----:B------:R3:W-:Y:S04]  /*25ae0*/  STL.64 [R1+0xf28], R226 ;  /* 0x000f28e201007387 */ /* 0x0007e80000100a00 */
[----:B------:R-:W4:Y:S01]  /*25af0*/  LDL.LU.64 R244, [R1+0xef0] ;  /* 0x000ef00001f47983 */ /* 0x000f220000300a00 */
[----:B------:R-:W-:-:S03]  /*25b00*/  IMAD.WIDE R88, R229, 0x4, R248 ;  /* 0x00000004e5587825 */ /* 0x000fc600078e02f8 */
[----:B------:R-:W4:Y:S01]  /*25b10*/  LDL.LU.64 R246, [R1+0xee8] ;  /* 0x000ee80001f67983 */ /* 0x000f220000300a00 */
[----:B--2---:R-:W-:-:S03]  /*25b20*/  IMAD.WIDE R84, R229, 0x4, R250 ;  /* 0x00000004e5547825 */ /* 0x004fc600078e02fa */
[----:B------:R2:W-:Y:S04]  /*25b30*/  STL.64 [R1+0xe20], R88 ;  /* 0x000e205801007387 */ /* 0x0005e80000100a00 */
[----:B------:R1:W-:Y:S04]  /*25b40*/  STL.64 [R1+0xd10], R84 ;  /* 0x000d105401007387 */ /* 0x0003e80000100a00 */
[----:B------:R-:W4:Y:S04]  /*25b50*/  LDL.LU.64 R248, [R1+0xee0] ;  /* 0x000ee00001f87983 */ /* 0x000f280000300a00 */
[----:B------:R-:W4:Y:S01]  /*25b60*/  LDL.LU.64 R250, [R1+0xed8] ;  /* 0x000ed80001fa7983 */ /* 0x000f220000300a00 */
[----:B------:R-:W-:-:S02]  /*25b70*/  IADD3 R230, R252, -0x16d, RZ ;  /* 0xfffffe93fce67810 */ /* 0x000fc40007ffe0ff */
[----:B------:R-:W-:Y:S01]  /*25b80*/  ISETP.GE.U32.AND P5, PT, R228, 0x7ffffe13, PT ;  /* 0x7ffffe13e400780c */ /* 0x000fe20003fa6070 */
[----:B------:R3:W-:Y:S01]  /*25b90*/  LDGSTS.E [R9+0x54000], desc[UR8][R226.64], !P6 ;  /* 0x54000000e2097fae */ /* 0x0007e2000f121848 */
[----:B------:R-:W-:Y:S01]  /*25ba0*/  ISETP.GE.U32.AND P4, PT, R230, 0x7ffffe14, PT ;  /* 0x7ffffe14e600780c */ /* 0x000fe20003f86070 */
[----:B------:R-:W4:Y:S01]  /*25bb0*/  LDC R252, c[0x0][0x230] ;  /* 0x00008c00fffc7b82 */ /* 0x000f220000000800 */
[----:B------:R-:W-:Y:S01]  /*25bc0*/  IADD3 R230, R81, -0x16f, RZ ;  /* 0xfffffe9151e67810 */ /* 0x000fe20007ffe0ff */
[----:B------:R2:W-:Y:S01]  /*25bd0*/  LDGSTS.E [R9+0x50004], desc[UR8][R88.64], !P1 ;  /* 0x5000400058097fae */ /* 0x0005e2000c921848 */
[----:B------:R-:W-:Y:S02]  /*25be0*/  VIADD R228, R3, 0xfffffe90 ;  /* 0xfffffe9003e47836 */ /* 0x000fe40000000000 */
[----:B------:R-:W-:Y:S01]  /*25bf0*/  ISETP.GE.U32.AND P6, PT, R230, 0x7ffffe12, PT ;  /* 0x7ffffe12e600780c */ /* 0x000fe20003fc6070 */
[----:B------:R1:W-:Y:S01]  /*25c00*/  LDGSTS.E [R9+0x54004], desc[UR8][R84.64], !P1 ;  /* 0x5400400054097fae */ /* 0x0003e2000c921848 */
[----:B------:R-:W-:Y:S01]  /*25c10*/  IADD3 R230, R80, -0x111, RZ ;  /* 0xfffffeef50e67810 */ /* 0x000fe20007ffe0ff */
[----:B------:R-:W4:Y:S01]  /*25c20*/  LDC R3, c[0x0][0x230] ;  /* 0x00008c00ff037b82 */ /* 0x000f220000000800 */
[----:B------:R-:W-:Y:S01]  /*25c30*/  ISETP.GE.U32.AND P1, PT, R228, 0x7ffffe11, PT ;  /* 0x7ffffe11e400780c */ /* 0x000fe20003f26070 */
[----:B------:R-:W-:-:S06]  /*25c40*/  VIADD R228, R0, 0xfffffeee ;  /* 0xfffffeee00e47836 */ /* 0x000fcc0000000000 */
        /* <DEDUP_REMOVED lines=16> */
[----:B------:R-:W3:Y:S04]  /*25d50*/  LDL.LU.64 R240, [R1+0xec0] ;  /* 0x000ec00001f07983 */ /* 0x000ee80000300a00 */
[----:B------:R1:W-:Y:S01]  /*25d60*/  LDGSTS.E [R9+0x5400c], desc[UR8][R80.64], !P3 ;  /* 0x5400c00050097fae */ /* 0x0003e2000d921848 */
[----:B------:R-:W-:Y:S01]  /*25d70*/  ISETP.GE.U32.AND P3, PT, R228, 0x7ffffe6f, PT ;  /* 0x7ffffe6fe400780c */ /* 0x000fe20003f66070 */
[----:B------:R-:W-:-:S02]  /*25d80*/  VIADD R228, R76, 0xfffffeec ;  /* 0xfffffeec4ce47836 */ /* 0x000fc40000000000 */
[----:B------:R-:W3:Y:S01]  /*25d90*/  LDL.LU.64 R242, [R1+0xeb8] ;  /* 0x000eb80001f27983 */ /* 0x000ee20000300a00 */
[----:B-1----:R-:W1:Y:S08]  /*25da0*/  LDC R81, c[0x0][0x230] ;  /* 0x00008c00ff517b82 */ /* 0x002e700000000800 */
[----:B------:R-:W1:Y:S01]  /*25db0*/  LDC R80, c[0x0][0x230] ;  /* 0x00008c00ff507b82 */ /* 0x000e620000000800 */
[----:B----4-:R-:W-:-:S04]  /*25dc0*/  IMAD.WIDE R226, R229, 0x4, R244 ;  /* 0x00000004e5e27825 */ /* 0x010fc800078e02f4 */
[C---:B------:R-:W-:Y:S01]  /*25dd0*/  IMAD.WIDE R88, R229.reuse, 0x4, R246 ;  /* 0x00000004e5587825 */ /* 0x040fe200078e02f6 */
[----:B------:R3:W-:Y:S04]  /*25de0*/  STL.64 [R1+0xc40], R226 ;  /* 0x000c40e201007387 */ /* 0x0007e80000100a00 */
[----:B------:R4:W-:Y:S04]  /*25df0*/  STL.64 [R1+0xc30], R88 ;  /* 0x000c305801007387 */ /* 0x0009e80000100a00 */
[----:B------:R-:W4:Y:S01]  /*25e00*/  LDL.LU.64 R244, [R1+0xeb0] ;  /* 0x000eb00001f47983 */ /* 0x000f220000300a00 */
[----:B------:R-:W-:-:S03]  /*25e10*/  IMAD.WIDE R84, R229, 0x4, R248 ;  /* 0x00000004e5547825 */ /* 0x000fc600078e02f8 */
[----:B------:R-:W4:Y:S01]  /*25e20*/  LDL.LU.64 R246, [R1+0xea8] ;  /* 0x000ea80001f67983 */ /* 0x000f220000300a00 */
[----:B------:R-:W-:-:S03]  /*25e30*/  IMAD.WIDE R76, R229, 0x4, R250 ;  /* 0x00000004e54c7825 */ /* 0x000fc600078e02fa */
[----:B------:R-:W-:Y:S04]  /*25e40*/  STL.64 [R1+0xc28], R84 ;  /* 0x000c285401007387 */ /* 0x000fe80000100a00 */
[----:B------:R1:W-:Y:S04]  /*25e50*/  STL.64 [R1+0xc20], R76 ;  /* 0x000c204c01007387 */ /* 0x0003e80000100a00 */
[----:B------:R-:W4:Y:S04]  /*25e60*/  LDL.LU.64 R248, [R1+0xea0] ;  /* 0x000ea00001f87983 */ /* 0x000f280000300a00 */
[----:B------:R-:W4:Y:S04]  /*25e70*/  LDL.LU.64 R250, [R1+0xe98] ;  /* 0x000e980001fa7983 */ /* 0x000f280000300a00 */
[----:B------:R3:W-:Y:S04]  /*25e80*/  LDGSTS.E [R9+0x58000], desc[UR8][R226.64], !P4 ;  /* 0x58000000e2097fae */ /* 0x0007e8000e121848 */
        /* <DEDUP_REMOVED lines=34> */
[----:B------:R-:W-:-:S02]  /*260b0*/  IADD3 R230, R252, -0x131, RZ ;  /* 0xfffffecffce67810 */ /* 0x000fc40007ffe0ff */
[----:B------:R-:W-:Y:S01]  /*260c0*/  ISETP.GE.U32.AND P5, PT, R228, 0x7ffffe6d, PT ;  /* 0x7ffffe6de400780c */ /* 0x000fe20003fa6070 */
[----:B------:R-:W-:Y:S01]  /*260d0*/  LDGSTS.E [R10+0x40000], desc[UR8][R232.64], !P2 ;  /* 0x40000000e80a7fae */ /* 0x000fe2000d121848 */
[----:B------:R-:W-:Y:S01]  /*260e0*/  ISETP.GE.U32.AND P6, PT, R230, 0x7ffffe50, PT ;  /* 0x7ffffe50e600780c */ /* 0x000fe20003fc6070 */
[----:B------:R-:W3:Y:S01]  /*260f0*/  LDC R252, c[0x0][0x230] ;  /* 0x00008c00fffc7b82 */ /* 0x000ee20000000800 */
[----:B------:R-:W-:Y:S01]  /*26100*/  IADD3 R230, R81, -0x133, RZ ;  /* 0xfffffecd51e67810 */ /* 0x000fe20007ffe0ff */
[----:B------:R4:W-:Y:S04]  /*26110*/  LDGSTS.E [R10+0x44000], desc[UR8][R226.64], !P2 ;  /* 0x44000000e20a7fae */ /* 0x0009e8000d121848 */
[----:B------:R1:W-:Y:S01]  /*26120*/  LDGSTS.E [R10+0x40004], desc[UR8][R88.64], !P3 ;  /* 0x40004000580a7fae */ /* 0x0003e2000d921848 */
[----:B------:R-:W-:-:S02]  /*26130*/  ISETP.GE.U32.AND P2, PT, R230, 0x7ffffe4e, PT ;  /* 0x7ffffe4ee600780c */ /* 0x000fc40003f46070 */
        /* <DEDUP_REMOVED lines=139> */
[----:B----4-:R-:W-:-:S04]  /*269f0*/  IMAD.WIDE R226, R229, 0x4, R236 ;  /* 0x00000004e5e27825 */ /* 0x010fc800078e02ec */
        /* <DEDUP_REMOVED lines=20> */
[----:B------:R-:W3:Y:S03]  /*26b40*/  LDC R76, c[0x0][0x230] ;  /* 0x00008c00ff4c7b82 */ /* 0x000ee60000000800 */
[----:B------:R-:W3:Y:S04]  /*26b50*/  LDL.LU.64 R244, [R1+0xd68] ;  /* 0x000d680001f47983 */ /* 0x000ee80000300a00 */
[----:B------:R-:W3:Y:S01]  /*26b60*/  LDL.LU.64 R246, [R1+0xd60] ;  /* 0x000d600001f67983 */ /* 0x000ee20000300a00 */
[----:B------:R-:W-:-:S04]  /*26b70*/  IMAD.WIDE R88, R229, 0x4, R248 ;  /* 0x00000004e5587825 */ /* 0x000fc800078e02f8 */
[----:B--2---:R-:W-:Y:S01]  /*26b80*/  IMAD.WIDE R84, R229, 0x4, R250 ;  /* 0x00000004e5547825 */ /* 0x004fe200078e02fa */
[----:B------:R2:W-:Y:S04]  /*26b90*/  STL.64 [R1+0xae8], R88 ;  /* 0x000ae85801007387 */ /* 0x0005e80000100a00 */
[----:B------:R1:W-:Y:S04]  /*26ba0*/  STL.64 [R1+0xae0], R84 ;  /* 0x000ae05401007387 */ /* 0x0003e80000100a00 */
[----:B------:R-:W3:Y:S04]  /*26bb0*/  LDL.LU.64 R248, [R1+0xd58] ;  /* 0x000d580001f87983 */ /* 0x000ee80000300a00 */
[----:B------:R-:W3:Y:S01]  /*26bc0*/  LDL.LU.64 R250, [R1+0xd50] ;  /* 0x000d500001fa7983 */ /* 0x000ee20000300a00 */
[----:B------:R-:W-:-:S02]  /*26bd0*/  ISETP.GE.U32.AND P2, PT, R230, 0x7ffffe6a, PT ;  /* 0x7ffffe6ae600780c */ /* 0x000fc40003f46070 */
[----:B------:R-:W-:Y:S01]  /*26be0*/  IADD3 R230, R252, -0x135, RZ ;  /* 0xfffffecbfce67810 */ /* 0x000fe20007ffe0ff */
[----:B------:R-:W-:Y:S01]  /*26bf0*/  LDGSTS.E [R11+0x40000], desc[UR8][R232.64], !P6 ;  /* 0x40000000e80b7fae */ /* 0x000fe2000f121848 */
[----:B------:R-:W-:Y:S01]  /*26c00*/  ISETP.GE.U32.AND P5, PT, R228, 0x7ffffe4b, PT ;  /* 0x7ffffe4be400780c */ /* 0x000fe20003fa6070 */
[----:B------:R-:W3:Y:S01]  /*26c10*/  LDC R252, c[0x0][0x230] ;  /* 0x00008c00fffc7b82 */ /* 0x000ee20000000800 */
[----:B------:R-:W-:Y:S01]  /*26c20*/  ISETP.GE.U32.AND P4, PT, R230, 0x7ffffe4c, PT ;  /* 0x7ffffe4ce600780c */ /* 0x000fe20003f86070 */
[----:B------:R4:W-:Y:S01]  /*26c30*/  LDGSTS.E [R11+0x44000], desc[UR8][R226.64], !P6 ;  /* 0x44000000e20b7fae */ /* 0x0009e2000f121848 */
[----:B------:R-:W-:Y:S01]  /*26c40*/  IADD3 R230, R81, -0x137, RZ ;  /* 0xfffffec951e67810 */ /* 0x000fe20007ffe0ff */
[----:B------:R-:W-:Y:S02]  /*26c50*/  VIADD R228, R3, 0xfffffec8 ;  /* 0xfffffec803e47836 */ /* 0x000fe40000000000 */
[----:B------:R2:W-:Y:S01]  /*26c60*/  LDGSTS.E [R11+0x40004], desc[UR8][R88.64], !P1 ;  /* 0x40004000580b7fae */ /* 0x0005e2000c921848 */
[----:B------:R-:W-:Y:S01]  /*26c70*/  ISETP.GE.U32.AND P6, PT, R230, 0x7ffffe4a, PT ;  /* 0x7ffffe4ae600780c */ /* 0x000fe20003fc6070 */
[----:B------:R-:W3:Y:S01]  /*26c80*/  LDC R3, c[0x0][0x230] ;  /* 0x00008c00ff037b82 */ /* 0x000ee20000000800 */
[----:B------:R-:W-:Y:S01]  /*26c90*/  IADD3 R230, R80, -0x155, RZ ;  /* 0xfffffeab50e67810 */ /* 0x000fe20007ffe0ff */
[----:B------:R1:W-:Y:S01]  /*26ca0*/  LDGSTS.E [R11+0x44004], desc[UR8][R84.64], !P1 ;  /* 0x44004000540b7fae */ /* 0x0003e2000c921848 */
[----:B------:R-:W-:Y:S01]  /*26cb0*/  ISETP.GE.U32.AND P1, PT, R228, 0x7ffffe49, PT ;  /* 0x7ffffe49e400780c */ /* 0x000fe20003f26070 */
[----:B------:R-:W-:-:S04]  /*26cc0*/  VIADD R228, R0, 0xfffffeaa ;  /* 0xfffffeaa00e47836 */ /* 0x000fc80000000000 */
[----:B------:R-:W3:Y:S01]  /*26cd0*/  LDC R0, c[0x0][0x230] ;  /* 0x00008c00ff007b82 */ /* 0x000ee20000000800 */
[----:B----4-:R-:W-:-:S04]  /*26ce0*/  IMAD.WIDE R226, R229, 0x4, R236 ;  /* 0x00000004e5e27825 */ /* 0x010fc800078e02ec */
[C---:B--2---:R-:W-:Y:S01]  /*26cf0*/  IMAD.WIDE R88, R229.reuse, 0x4, R238 ;  /* 0x00000004e5587825 */ /* 0x044fe200078e02ee */
[----:B------:R-:W-:Y:S04]  /*26d00*/  STL.64 [R1+0xad8], R226 ;  /* 0x000ad8e201007387 */ /* 0x000fe80000100a00 */
[----:B------:R-:W-:Y:S04]  /*26d10*/  STL.64 [R1+0xad0], R88 ;  /* 0x000ad05801007387 */ /* 0x000fe80000100a00 */
[----:B------:R-:W2:Y:S04]  /*26d20*/  LDL.LU.64 R236, [R1+0xd48] ;  /* 0x000d480001ec7983 */ /* 0x000ea80000300a00 */
[----:B------:R-:W4:Y:S04]  /*26d30*/  LDL.LU.64 R238, [R1+0xd40] ;  /* 0x000d400001ee7983 */ /* 0x000f280000300a00 */
        /* <DEDUP_REMOVED lines=12> */
[----:B---3--:R-:W-:-:S02]  /*26e00*/  VIADD R228, R76, 0xfffffea8 ;  /* 0xfffffea84ce47836 */ /* 0x008fc40000000000 */
[----:B------:R-:W3:Y:S01]  /*26e10*/  LDL.LU.64 R242, [R1+0xd30] ;  /* 0x000d300001f27983 */ /* 0x000ee20000300a00 */
[----:B-1----:R-:W1:Y:S08]  /*26e20*/  LDC R81, c[0x0][0x230] ;  /* 0x00008c00ff517b82 */ /* 0x002e700000000800 */
[----:B------:R-:W1:Y:S01]  /*26e30*/  LDC R80, c[0x0][0x230] ;  /* 0x00008c00ff507b82 */ /* 0x000e620000000800 */
[----:B------:R-:W-:-:S04]  /*26e40*/  IMAD.WIDE R226, R229, 0x4, R244 ;  /* 0x00000004e5e27825 */ /* 0x000fc800078e02f4 */
[C---:B------:R-:W-:Y:S01]  /*26e50*/  IMAD.WIDE R88, R229.reuse, 0x4, R246 ;  /* 0x00000004e5587825 */ /* 0x040fe200078e02f6 */
[----:B------:R-:W-:Y:S04]  /*26e60*/  STL.64 [R1+0xab8], R226 ;  /* 0x000ab8e201007387 */ /* 0x000fe80000100a00 */
[----:B------:R-:W-:Y:S04]  /*26e70*/  STL.64 [R1+0xab0], R88 ;  /* 0x000ab05801007387 */ /* 0x000fe80000100a00 */
[----:B------:R-:W3:Y:S04]  /*26e80*/  LDL.LU.64 R244, [R1+0xd28] ;  /* 0x000d280001f47983 */ /* 0x000ee80000300a00 */
[----:B------:R-:W3:Y:S01]  /*26e90*/  LDL.LU.64 R246, [R1+0xd20] ;  /* 0x000d200001f67983 */ /* 0x000ee20000300a00 */
        /* <DEDUP_REMOVED lines=8> */
[----:B------:R-:W-:Y:S04]  /*26f20*/  LDGSTS.E [R11+0x48004], desc[UR8][R84.64], !P5 ;  /* 0x48004000540b7fae */ /* 0x000fe8000e921848 */
[----:B------:R1:W-:Y:S01]  /*26f30*/  LDGSTS.E [R11+0x4c004], desc[UR8][R76.64], !P5 ;  /* 0x4c0040004c0b7fae */ /* 0x0003e2000e921848 */
[C---:B--2---:R-:W-:Y:S01]  /*26f40*/  IMAD.WIDE R232, R229.reuse, 0x4, R236 ;  /* 0x00000004e5e87825 */ /* 0x044fe200078e02ec */
[----:B-1----:R-:W1:Y:S03]  /*26f50*/  LDC R77, c[0x0][0x230] ;  /* 0x00008c00ff4d7b82 */ /* 0x002e660000000800 */
[C---:B----4-:R-:W-:Y:S01]  /*26f60*/  IMAD.WIDE R226, R229.reuse, 0x4, R238 ;  /* 0x00000004e5e27825 */ /* 0x050fe200078e02ee */
[----:B------:R2:W-:Y:S04]  /*26f70*/  STL.64 [R1+0xa98], R232 ;  /* 0x000a98e801007387 */ /* 0x0005e80000100a00 */
[----:B------:R4:W-:Y:S01]  /*26f80*/  STL.64 [R1+0xa90], R226 ;  /* 0x000a90e201007387 */ /* 0x0009e20000100a00 */
[----:B------:R-:W1:Y:S03]  /*26f90*/  LDC R76, c[0x0][0x230] ;  /* 0x00008c00ff4c7b82 */ /* 0x000e660000000800 */
[----:B------:R-:W4:Y:S04]  /*26fa0*/  LDL.LU.64 R236, [R1+0xd00] ;  /* 0x000d000001ec7983 */ /* 0x000f280000300a00 */
[----:B------:R-:W4:Y:S04]  /*26fb0*/  LDL.LU.64 R238, [R1+0xcf8] ;  /* 0x000cf80001ee7983 */ /* 0x000f280000300a00 */
[----:B------:R2:W-:Y:S04]  /*26fc0*/  LDGSTS.E [R11+0x48008], desc[UR8][R232.64], !P6 ;  /* 0x48008000e80b7fae */ /* 0x0005e8000f121848 */
[----:B------:R4:W-:Y:S01]  /*26fd0*/  LDGSTS.E [R11+0x4c008], desc[UR8][R226.64], !P6 ;  /* 0x4c008000e20b7fae */ /* 0x0009e2000f121848 */
[----:B------:R-:W-:-:S04]  /*26fe0*/  IMAD.WIDE R88, R229, 0x4, R240 ;  /* 0x00000004e5587825 */ /* 0x000fc800078e02f0 */
[C---:B---3--:R-:W-:Y:S01]  /*26ff0*/  IMAD.WIDE R84, R229.reuse, 0x4, R242 ;  /* 0x00000004e5547825 */ /* 0x048fe200078e02f2 */
[----:B------:R3:W-:Y:S04]  /*27000*/  STL.64 [R1+0xa88], R88 ;  /* 0x000a885801007387 */ /* 0x0007e80000100a00 */
[----:B------:R1:W-:Y:S04]  /*27010*/  STL.64 [R1+0xa80], R84 ;  /* 0x000a805401007387 */ /* 0x0003e80000100a00 */
[----:B------:R-:W3:Y:S04]  /*27020*/  LDL.LU.64 R240, [R1+0xcf0] ;  /* 0x000cf00001f07983 */ /* 0x000ee80000300a00 */
[----:B------:R-:W3:Y:S04]  /*27030*/  LDL.LU.64 R242, [R1+0xce8] ;  /* 0x000ce80001f27983 */ /* 0x000ee80000300a00 */
[----:B------:R3:W-:Y:S04]  /*27040*/  LDGSTS.E [R11+0x4800c], desc[UR8][R88.64], !P1 ;  /* 0x4800c000580b7fae */ /* 0x0007e8000c921848 */
[----:B------:R1:W-:Y:S01]  /*27050*/  LDGSTS.E [R11+0x4c00c], desc[UR8][R84.64], !P1 ;  /* 0x4c00c000540b7fae */ /* 0x0003e2000c921848 */
[----:B--2---:R-:W-:-:S04]  /*27060*/  IMAD.WIDE R232, R229, 0x4, R244 ;  /* 0x00000004e5e87825 */ /* 0x004fc800078e02f4 */
[C---:B----4-:R-:W-:Y:S01]  /*27070*/  IMAD.WIDE R226, R229.reuse, 0x4, R246 ;  /* 0x00000004e5e27825 */ /* 0x050fe200078e02f6 */
[----:B------:R-:W-:Y:S04]  /*27080*/  STL.64 [R1+0xa78], R232 ;  /* 0x000a78e801007387 */ /* 0x000fe80000100a00 */
[----:B------:R2:W-:Y:S04]  /*27090*/  STL.64 [R1+0xa70], R226 ;  /* 0x000a70e201007387 */ /* 0x0005e80000100a00 */
[----:B------:R-:W4:Y:S04]  /*270a0*/  LDL.LU.64 R244, [R1+0xcd8] ;  /* 0x000cd80001f47983 */ /* 0x000f280000300a00 */
[----:B------:R-:W4:Y:S01]  /*270b0*/  LDL.LU.64 R246, [R1+0xcd0] ;  /* 0x000cd00001f67983 */ /* 0x000f220000300a00 */
[----:B---3--:R-:W-:Y:S01]  /*270c0*/  IMAD.WIDE R88, R229, 0x4, R248 ;  /* 0x00000004e5587825 */ /* 0x008fe200078e02f8 */
[----:B------:R-:W-:-:S02]  /*270d0*/  ISETP.GE.U32.AND P5, PT, R228, 0x7ffffe29, PT ;  /* 0x7ffffe29e400780c */ /* 0x000fc40003fa6070 */
[----:B------:R-:W-:Y:S01]  /*270e0*/  LDGSTS.E [R11+0x50000], desc[UR8][R232.64], !P2 ;  /* 0x50000000e80b7fae */ /* 0x000fe2000d121848 */
[----:B-1----:R-:W-:-:S03]  /*270f0*/  IMAD.WIDE R84, R229, 0x4, R250 ;  /* 0x00000004e5547825 */ /* 0x002fc600078e02fa */
[----:B------:R1:W-:Y:S04]  /*27100*/  STL.64 [R1+0xa68], R88 ;  /* 0x000a685801007387 */ /* 0x0003e80000100a00 */
[----:B------:R3:W-:Y:S04]  /*27110*/  STL.64 [R1+0xa60], R84 ;  /* 0x000a605401007387 */ /* 0x0007e80000100a00 */
[----:B------:R-:W4:Y:S04]  /*27120*/  LDL.LU.64 R248, [R1+0xcc8] ;  /* 0x000cc80001f87983 */ /* 0x000f280000300a00 */
[----:B------:R-:W4:Y:S01]  /*27130*/  LDL.LU.64 R250, [R1+0xcc0] ;  /* 0x000cc00001fa7983 */ /* 0x000f220000300a00 */
[----:B------:R-:W-:Y:S01]  /*27140*/  VIADD R228, R3, 0xfffffe8a ;  /* 0xfffffe8a03e47836 */ /* 0x000fe20000000000 */
[----:B------:R-:W-:Y:S01]  /*27150*/  ISETP.GE.U32.AND P4, PT, R230, 0x7ffffe2a, PT ;  /* 0x7ffffe2ae600780c */ /* 0x000fe20003f86070 */
[----:B------:R-:W4:Y:S01]  /*27160*/  LDC R3, c[0x0][0x230] ;  /* 0x00008c00ff037b82 */ /* 0x000f220000000800 */
[----:B------:R-:W-:Y:S01]  /*27170*/  IADD3 R230, R252, -0x175, RZ ;  /* 0xfffffe8bfce67810 */ /* 0x000fe20007ffe0ff */
[----:B------:R2:W-:Y:S01]  /*27180*/  LDGSTS.E [R11+0x54000], desc[UR8][R226.64], !P2 ;  /* 0x54000000e20b7fae */ /* 0x0005e2000d121848 */
[----:B------:R-:W-:Y:S01]  /*27190*/  ISETP.GE.U32.AND P1, PT, R228, 0x7ffffe0b, PT ;  /* 0x7ffffe0be400780c */ /* 0x000fe20003f26070 */
[----:B------:R-:W-:Y:S01]  /*271a0*/  VIADD R228, R0, 0xfffffe88 ;  /* 0xfffffe8800e47836 */ /* 0x000fe20000000000 */
[----:B------:R-:W-:Y:S01]  /*271b0*/  ISETP.GE.U32.AND P6, PT, R230, 0x7ffffe0c, PT ;  /* 0x7ffffe0ce600780c */ /* 0x000fe20003fc6070 */
[----:B------:R1:W-:Y:S01]  /*271c0*/  LDGSTS.E [R11+0x50004], desc[UR8][R88.64], !P3 ;  /* 0x50004000580b7fae */ /* 0x0003e2000d921848 */
[----:B------:R-:W-:Y:S01]  /*271d0*/  IADD3 R230, R81, -0x177, RZ ;  /* 0xfffffe8951e67810 */ /* 0x000fe20007ffe0ff */
[----:B------:R-:W4:Y:S02]  /*271e0*/  LDC R0, c[0x0][0x230] ;  /* 0x00008c00ff007b82 */ /* 0x000f240000000800 */
[----:B------:R3:W-:Y:S01]  /*271f0*/  LDGSTS.E [R11+0x54004], desc[UR8][R84.64], !P3 ;  /* 0x54004000540b7fae */ /* 0x0007e2000d921848 */
[----:B------:R-:W-:-:S02]  /*27200*/  ISETP.GE.U32.AND P2, PT, R230, 0x7ffffe0a, PT ;  /* 0x7ffffe0ae600780c */ /* 0x000fc40003f46070 */
[----:B------:R-:W-:Y:S01]  /*27210*/  ISETP.GE.U32.AND P3, PT, R228, 0x7ffffe09, PT ;  /* 0x7ffffe09e400780c */ /* 0x000fe20003f66070 */
[----:B------:R-:W-:Y:S01]  /*27220*/  VIADD R228, R76, 0xfffffee6 ;  /* 0xfffffee64ce47836 */ /* 0x000fe20000000000 */
[----:B------:R-:W-:Y:S01]  /*27230*/  IADD3 R230, R77, -0x119, RZ ;  /* 0xfffffee74de67810 */ /* 0x000fe20007ffe0ff */
[----:B------:R-:W4:Y:S01]  /*27240*/  LDC R252, c[0x0][0x230] ;  /* 0x00008c00fffc7b82 */ /* 0x000f220000000800 */
[----:B--2---:R-:W-:-:S04]  /*27250*/  IMAD.WIDE R226, R229, 0x4, R236 ;  /* 0x00000004e5e27825 */ /* 0x004fc800078e02ec */
[C---:B-1----:R-:W-:Y:S01]  /*27260*/  IMAD.WIDE R88, R229.reuse, 0x4, R238 ;  /* 0x00000004e5587825 */ /* 0x042fe200078e02ee */
[----:B------:R4:W-:Y:S04]  /*27270*/  STL.64 [R1+0xa58], R226 ;  /* 0x000a58e201007387 */ /* 0x0009e80000100a00 */
[----:B------:R-:W-:Y:S04]  /*27280*/  STL.64 [R1+0xa50], R88 ;  /* 0x000a505801007387 */ /* 0x000fe80000100a00 */
[----:B------:R-:W2:Y:S04]  /*27290*/  LDL.LU.64 R236, [R1+0xcb8] ;  /* 0x000cb80001ec7983 */ /* 0x000ea80000300a00 */
[----:B------:R-:W2:Y:S04]  /*272a0*/  LDL.LU.64 R238, [R1+0xcb0] ;  /* 0x000cb00001ee7983 */ /* 0x000ea80000300a00 */
[----:B------:R4:W-:Y:S04]  /*272b0*/  LDGSTS.E [R11+0x50008], desc[UR8][R226.64], !P4 ;  /* 0x50008000e20b7fae */ /* 0x0009e8000e121848 */
[----:B------:R-:W-:Y:S01]  /*272c0*/  LDGSTS.E [R11+0x54008], desc[UR8][R88.64], !P4 ;  /* 0x54008000580b7fae */ /* 0x000fe2000e121848 */
[----:B---3--:R-:W-:-:S04]  /*272d0*/  IMAD.WIDE R84, R229, 0x4, R240 ;  /* 0x00000004e5547825 */ /* 0x008fc800078e02f0 */
[----:B------:R-:W-:Y:S01]  /*272e0*/  IMAD.WIDE R76, R229, 0x4, R242 ;  /* 0x00000004e54c7825 */ /* 0x000fe200078e02f2 */
[----:B------:R-:W-:Y:S01]  /*272f0*/  STL.64 [R1+0xa48], R84 ;  /* 0x000a485401007387 */ /* 0x000fe20000100a00 */
[----:B------:R-:W-:-:S03]  /*27300*/  ISETP.GE.U32.AND P4, PT, R230, 0x7ffffe68, PT ;  /* 0x7ffffe68e600780c */ /* 0x000fc60003f86070 */
[----:B------:R1:W-:Y:S01]  /*27310*/  STL.64 [R1+0xa40], R76 ;  /* 0x000a404c01007387 */ /* 0x0003e20000100a00 */
[----:B------:R-:W-:-:S03]  /*27320*/  IADD3 R230, R80, -0x11b, RZ ;  /* 0xfffffee550e67810 */ /* 0x000fc60007ffe0ff */
[----:B------:R-:W3:Y:S04]  /*27330*/  LDL.LU.64 R240, [R1+0xca0] ;  /* 0x000ca00001f07983 */ /* 0x000ee80000300a00 */
[----:B------:R-:W3:Y:S04]  /*27340*/  LDL.LU.64 R242, [R1+0xc98] ;  /* 0x000c980001f27983 */ /* 0x000ee80000300a00 */
[----:B------:R-:W-:Y:S04]  /*27350*/  LDGSTS.E [R11+0x5000c], desc[UR8][R84.64], !P5 ;  /* 0x5000c000540b7fae */ /* 0x000fe8000e921848 */
[----:B------:R1:W-:Y:S01]  /*27360*/  LDGSTS.E [R11+0x5400c], desc[UR8][R76.64], !P5 ;  /* 0x5400c0004c0b7fae */ /* 0x0003e2000e921848 */
[C---:B----4-:R-:W-:Y:S01]  /*27370*/  IMAD.WIDE R226, R229.reuse, 0x4, R244 ;  /* 0x00000004e5e27825 */ /* 0x050fe200078e02f4 */
[----:B-1----:R-:W1:Y:S03]  /*27380*/  LDC R77, c[0x0][0x230] ;  /* 0x00008c00ff4d7b82 */ /* 0x002e660000000800 */
[C---:B------:R-:W-:Y:S01]  /*27390*/  IMAD.WIDE R88, R229.reuse, 0x4, R246 ;  /* 0x00000004e5587825 */ /* 0x040fe200078e02f6 */
[----:B------:R-:W-:Y:S04]  /*273a0*/  STL.64 [R1+0xa38], R226 ;  /* 0x000a38e201007387 */ /* 0x000fe80000100a00 */
[----:B------:R-:W-:Y:S01]  /*273b0*/  STL.64 [R1+0xa30], R88 ;  /* 0x000a305801007387 */ /* 0x000fe20000100a00 */
[----:B------:R-:W4:Y:S03]  /*273c0*/  LDC R76, c[0x0][0x230] ;  /* 0x00008c00ff4c7b82 */ /* 0x000f260000000800 */
[----:B------:R-:W4:Y:S04]  /*273d0*/  LDL.LU.64 R244, [R1+0xc90] ;  /* 0x000c900001f47983 */ /* 0x000f280000300a00 */
[----:B------:R-:W4:Y:S01]  /*273e0*/  LDL.LU.64 R246, [R1+0xc88] ;  /* 0x000c880001f67983 */ /* 0x000f220000300a00 */
[----:B------:R-:W-:-:S04]  /*273f0*/  IMAD.WIDE R84, R229, 0x4, R248 ;  /* 0x00000004e5547825 */ /* 0x000fc800078e02f8 */
        /* <DEDUP_REMOVED lines=8> */
[----:B------:R-:W4:Y:S03]  /*27480*/  LDC R3, c[0x0][0x230] ;  /* 0x00008c00ff037b82 */ /* 0x000f260000000800 */
[----:B------:R-:W-:Y:S01]  /*27490*/  LDGSTS.E [R11+0x5c000], desc[UR8][R88.64], !P6 ;  /* 0x5c000000580b7fae */ /* 0x000fe2000f121848 */
[----:B------:R-:W-:-:S03]  /*274a0*/  ISETP.GE.U32.AND P6, PT, R230, 0x7ffffe66, PT ;  /* 0x7ffffe66e600780c */ /* 0x000fc60003fc6070 */
[----:B------:R-:W-:Y:S01]  /*274b0*/  LDGSTS.E [R11+0x58004], desc[UR8][R84.64], !P1 ;  /* 0x58004000540b7fae */ /* 0x000fe2000c921848 */
[----:B------:R-:W-:Y:S02]  /*274c0*/  IADD3 R230, R252, -0x139, RZ ;  /* 0xfffffec7fce67810 */ /* 0x000fe40007ffe0ff */
[----:B------:R-:W4:Y:S01]  /*274d0*/  LDC R252, c[0x0][0x230] ;  /* 0x00008c00fffc7b82 */ /* 0x000f220000000800 */
[----:B------:R1:W-:Y:S01]  /*274e0*/  LDGSTS.E [R11+0x5c004], desc[UR8][R80.64], !P1 ;  /* 0x5c004000500b7fae */ /* 0x0003e2000c921848 */
[----:B------:R-:W-:Y:S01]  /*274f0*/  ISETP.GE.U32.AND P1, PT, R228, 0x7ffffe65, PT ;  /* 0x7ffffe65e400780c */ /* 0x000fe20003f26070 */
[----:B------:R-:W-:-:S05]  /*27500*/  VIADD R228, R0, 0xfffffec6 ;  /* 0xfffffec600e47836 */ /* 0x000fca0000000000 */
[----:B------:R-:W4:Y:S08]  /*27510*/  LDC R0, c[0x0][0x230] ;  /* 0x00008c00ff007b82 */ /* 0x000f300000000800 */
[----:B-1----:R-:W1:Y:S08]  /*27520*/  LDC R81, c[0x0][0x230] ;  /* 0x00008c00ff517b82 */ /* 0x002e700000000800 */
[----:B------:R-:W1:Y:S01]  /*27530*/  LDC R80, c[0x0][0x230] ;  /* 0x00008c00ff507b82 */ /* 0x000e620000000800 */
[----:B--2---:R-:W-:-:S04]  /*27540*/  IMAD.WIDE R232, R229, 0x4, R236 ;  /* 0x00000004e5e87825 */ /* 0x004fc800078e02ec */
[C---:B------:R-:W-:Y:S01]  /*27550*/  IMAD.WIDE R226, R229.reuse, 0x4, R238 ;  /* 0x00000004e5e27825 */ /* 0x040fe200078e02ee */
[----:B------:R-:W-:Y:S04]  /*27560*/  STL.64 [R1+0xa18], R232 ;  /* 0x000a18e801007387 */ /* 0x000fe80000100a00 */
[----:B------:R2:W-:Y:S04]  /*27570*/  STL.64 [R1+0xa10], R226 ;  /* 0x000a10e201007387 */ /* 0x0005e80000100a00 */
[----:B------:R-:W2:Y:S04]  /*27580*/  LDL.LU.64 R236, [R1+0xc68] ;  /* 0x000c680001ec7983 */ /* 0x000ea80000300a00 */
[----:B------:R-:W-:Y:S04]  /*27590*/  LDGSTS.E [R11+0x58008], desc[UR8][R232.64], !P2 ;  /* 0x58008000e80b7fae */ /* 0x000fe8000d121848 */
[----:B------:R-:W2:Y:S04]  /*275a0*/  LDL.LU.64 R238, [R1+0xc60] ;  /* 0x000c600001ee7983 */ /* 0x000ea80000300a00 */
[----:B------:R2:W-:Y:S01]  /*275b0*/  LDGSTS.E [R11+0x5c008], desc[UR8][R226.64], !P2 ;  /* 0x5c008000e20b7fae */ /* 0x0005e2000d121848 */
[----:B---3--:R-:W-:-:S04]  /*275c0*/  IMAD.WIDE R88, R229, 0x4, R240 ;  /* 0x00000004e5587825 */ /* 0x008fc800078e02f0 */
[----:B------:R-:W-:Y:S01]  /*275d0*/  IMAD.WIDE R84, R229, 0x4, R242 ;  /* 0x00000004e5547825 */ /* 0x000fe200078e02f2 */
[----:B------:R3:W-:Y:S01]  /*275e0*/  STL.64 [R1+0xa08], R88 ;  /* 0x000a085801007387 */ /* 0x0007e20000100a00 */
[----:B------:R-:W-:-:S03]  /*275f0*/  ISETP.GE.U32.AND P2, PT, R230, 0x7ffffe48, PT ;  /* 0x7ffffe48e600780c */ /* 0x000fc60003f46070 */
[----:B------:R3:W-:Y:S01]  /*27600*/  LDGSTS.E [R11+0x5800c], desc[UR8][R88.64], !P3 ;  /* 0x5800c000580b7fae */ /* 0x0007e2000d921848 */
[----:B------:R-:W-:-:S03]  /*27610*/  IADD3 R230, R77, -0x13b, RZ ;  /* 0xfffffec54de67810 */ /* 0x000fc60007ffe0ff */
[----:B------:R1:W-:Y:S04]  /*27620*/  STL.64 [R1+0xa00], R84 ;  /* 0x000a005401007387 */ /* 0x0003e80000100a00 */
[----:B------:R-:W3:Y:S04]  /*27630*/  LDL.LU.64 R240, [R1+0xc58] ;  /* 0x000c580001f07983 */ /* 0x000ee80000300a00 */
[----:B------:R1:W-:Y:S01]  /*27640*/  LDGSTS.E [R11+0x5c00c], desc[UR8][R84.64], !P3 ;  /* 0x5c00c000540b7fae */ /* 0x0003e2000d921848 */
[----:B------:R-:W-:Y:S01]  /*27650*/  ISETP.GE.U32.AND P3, PT, R228, 0x7ffffe47, PT ;  /* 0x7ffffe47e400780c */ /* 0x000fe20003f66070 */
[----:B----4-:R-:W-:-:S02]  /*27660*/  VIADD R228, R76, 0xfffffec4 ;  /* 0xfffffec44ce47836 */ /* 0x010fc40000000000 */
[----:B------:R-:W4:Y:S01]  /*27670*/  LDL.LU.64 R242, [R1+0xc48] ;  /* 0x000c480001f27983 */ /* 0x000f220000300a00 */
[----:B--2---:R-:W-:-:S04]  /*27680*/  IMAD.WIDE R226, R229, 0x4, R244 ;  /* 0x00000004e5e27825 */ /* 0x004fc800078e02f4 */
[C---:B---3--:R-:W-:Y:S01]  /*27690*/  IMAD.WIDE R88, R229.reuse, 0x4, R246 ;  /* 0x00000004e5587825 */ /* 0x048fe200078e02f6 */
[----:B------:R-:W-:Y:S04]  /*276a0*/  STL.64 [R1+0x9f8], R226 ;  /* 0x0009f8e201007387 */ /* 0x000fe80000100a00 */
[----:B------:R-:W-:Y:S04]  /*276b0*/  STL.64 [R1+0x9f0], R88 ;  /* 0x0009f05801007387 */ /* 0x000fe80000100a00 */
[----:B------:R-:W2:Y:S04]  /*276c0*/  LDL.LU.64 R244, [R1+0xc38] ;  /* 0x000c380001f47983 */ /* 0x000ea80000300a00 */
[----:B------:R-:W3:Y:S01]  /*276d0*/  LDL.LU.64 R246, [R1+0x638] ;  /* 0x0006380001f67983 */ /* 0x000ee20000300a00 */
[----:B-1----:R-:W-:-:S03]  /*276e0*/  IMAD.WIDE R84, R229, 0x4, R248 ;  /* 0x00000004e5547825 */ /* 0x002fc600078e02f8 */
[----:B------:R-:W-:Y:S01]  /*276f0*/  LDGSTS.E [R12+0x40000], desc[UR8][R226.64], !P4 ;  /* 0x40000000e20c7fae */ /* 0x000fe2000e121848 */
[----:B------:R-:W-:-:S03]  /*27700*/  IMAD.WIDE R76, R229, 0x4, R250 ;  /* 0x00000004e54c7825 */ /* 0x000fc600078e02fa */
[----:B------:R-:W-:Y:S04]  /*27710*/  STL.64 [R1+0x9e8], R84 ;  /* 0x0009e85401007387 */ /* 0x000fe80000100a00 */
[----:B------:R1:W-:Y:S04]  /*27720*/  STL.64 [R1+0x9e0], R76 ;  /* 0x0009e04c01007387 */ /* 0x0003e80000100a00 */
[----:B------:R-:W3:Y:S04]  /*27730*/  LDL.LU.64 R248, [R1+0x608] ;  /* 0x0006080001f87983 */ /* 0x000ee80000300a00 */
[----:B------:R-:W3:Y:S04]  /*27740*/  LDL.LU.64 R250, [R1+0x5d8] ;  /* 0x0005d80001fa7983 */ /* 0x000ee80000300a00 */
[----:B------:R-:W-:Y:S01]  /*27750*/  LDGSTS.E [R12+0x44000], desc[UR8][R88.64], !P4 ;  /* 0x44000000580c7fae */ /* 0x000fe2000e121848 */
[----:B------:R-:W-:-:S03]  /*27760*/  ISETP.GE.U32.AND P4, PT, R230, 0x7ffffe46, PT ;  /* 0x7ffffe46e600780c */ /* 0x000fc60003f86070 */
[----:B------:R-:W-:Y:S01]  /*27770*/  LDGSTS.E [R12+0x40004], desc[UR8][R84.64], !P5 ;  /* 0x40004000540c7fae */ /* 0x000fe2000e921848 */
[----:B------:R-:W-:-:S03]  /*27780*/  IADD3 R230, R81, -0x159, RZ ;  /* 0xfffffea751e67810 */ /* 0x000fc60007ffe0ff */
[----:B------:R1:W-:Y:S01]  /*27790*/  LDGSTS.E [R12+0x44004], desc[UR8][R76.64], !P5 ;  /* 0x440040004c0c7fae */ /* 0x0003e2000e921848 */
[C---:B------:R-:W-:Y:S01]  /*277a0*/  IMAD.WIDE R232, R229.reuse, 0x4, R236 ;  /* 0x00000004e5e87825 */ /* 0x040fe200078e02ec */
[----:B-1----:R-:W1:Y:S03]  /*277b0*/  LDC R77, c[0x0][0x230] ;  /* 0x00008c00ff4d7b82 */ /* 0x002e660000000800 */
[C---:B------:R-:W-:Y:S01]  /*277c0*/  IMAD.WIDE R226, R229.reuse, 0x4, R238 ;  /* 0x00000004e5e27825 */ /* 0x040fe200078e02ee */
[----:B------:R-:W-:Y:S04]  /*277d0*/  STL.64 [R1+0x9d8], R232 ;  /* 0x0009d8e801007387 */ /* 0x000fe80000100a00 */
[----:B------:R-:W1:Y:S01]  /*277e0*/  LDC R76, c[0x0][0x230] ;  /* 0x00008c00ff4c7b82 */ /* 0x000e620000000800 */
[----:B------:R2:W-:Y:S04]  /*277f0*/  STL.64 [R1+0x9d0], R226 ;  /* 0x0009d0e201007387 */ /* 0x0005e80000100a00 */
[----:B------:R-:W3:Y:S04]  /*27800*/  LDL.LU.64 R236, [R1+0x5a8] ;  /* 0x0005a80001ec7983 */ /* 0x000ee80000300a00 */
[----:B------:R-:W-:Y:S04]  /*27810*/  LDGSTS.E [R12+0x40008], desc[UR8][R232.64], !P6 ;  /* 0x40008000e80c7fae */ /* 0x000fe8000f121848 */
[----:B------:R-:W3:Y:S04]  /*27820*/  LDL.LU.64 R238, [R1+0x578] ;  /* 0x0005780001ee7983 */ /* 0x000ee80000300a00 */
[----:B------:R2:W-:Y:S01]  /*27830*/  LDGSTS.E [R12+0x44008], desc[UR8][R226.64], !P6 ;  /* 0x44008000e20c7fae */ /* 0x0005e2000f121848 */
[----:B------:R-:W-:Y:S01]  /*27840*/  IMAD.WIDE R88, R229, 0x4, R240 ;  /* 0x00000004e5587825 */ /* 0x000fe200078e02f0 */
[----:B------:R-:W-:-:S03]  /*27850*/  ISETP.GE.U32.AND P6, PT, R230, 0x7ffffe28, PT ;  /* 0x7ffffe28e600780c */ /* 0x000fc60003fc6070 */
[----:B----4-:R-:W-:Y:S01]  /*27860*/  IMAD.WIDE R84, R229, 0x4, R242 ;  /* 0x00000004e5547825 */ /* 0x010fe200078e02f2 */
[----:B------:R3:W-:Y:S04]  /*27870*/  STL.64 [R1+0x9c8], R88 ;  /* 0x0009c85801007387 */ /* 0x0007e80000100a00 */
[----:B------:R3:W-:Y:S01]  /*27880*/  LDGSTS.E [R12+0x4000c], desc[UR8][R88.64], !P1 ;  /* 0x4000c000580c7fae */ /* 0x0007e2000c921848 */
[----:B------:R-:W-:-:S03]  /*27890*/  IADD3 R230, R80, -0x15b, RZ ;  /* 0xfffffea550e67810 */ /* 0x000fc60007ffe0ff */
[----:B------:R4:W-:Y:S04]  /*278a0*/  STL.64 [R1+0x9c0], R84 ;  /* 0x0009c05401007387 */ /* 0x0009e80000100a00 */
[----:B------:R-:W4:Y:S04]  /*278b0*/  LDL.LU.64 R240, [R1+0x560] ;  /* 0x0005600001f07983 */ /* 0x000f280000300a00 */
[----:B------:R-:W4:Y:S04]  /*278c0*/  LDL.LU.64 R242, [R1+0x4d0] ;  /* 0x0004d00001f27983 */ /* 0x000f280000300a00 */
[----:B------:R4:W-:Y:S01]  /*278d0*/  LDGSTS.E [R12+0x4400c], desc[UR8][R84.64], !P1 ;  /* 0x4400c000540c7fae */ /* 0x0009e2000c921848 */
[----:B--2---:R-:W-:-:S04]  /*278e0*/  IMAD.WIDE R226, R229, 0x4, R244 ;  /* 0x00000004e5e27825 */ /* 0x004fc800078e02f4 */
[C---:B---3--:R-:W-:Y:S01]  /*278f0*/  IMAD.WIDE R88, R229.reuse, 0x4, R246 ;  /* 0x00000004e5587825 */ /* 0x048fe200078e02f6 */
[----:B------:R-:W-:Y:S04]  /*27900*/  STL.64 [R1+0x9b8], R226 ;  /* 0x0009b8e201007387 */ /* 0x000fe80000100a00 */
[----:B------:R-:W-:Y:S04]  /*27910*/  STL.64 [R1+0x9b0], R88 ;  /* 0x0009b05801007387 */ /* 0x000fe80000100a00 */
[----:B------:R-:W2:Y:S04]  /*27920*/  LDL.LU.64 R244, [R1+0x4b0] ;  /* 0x0004b00001f47983 */ /* 0x000ea80000300a00 */
[----:B------:R-:W3:Y:S01]  /*27930*/  LDL.LU.64 R246, [R1+0x490] ;  /* 0x0004900001f67983 */ /* 0x000ee20000300a00 */
[----:B----4-:R-:W-:Y:S01]  /*27940*/  IMAD.WIDE R84, R229, 0x4, R248 ;  /* 0x00000004e5547825 */ /* 0x010fe200078e02f8 */
[----:B------:R-:W-:-:S02]  /*27950*/  ISETP.GE.U32.AND P5, PT, R228, 0x7ffffe45, PT ;  /* 0x7ffffe45e400780c */ /* 0x000fc40003fa6070 */
[----:B------:R-:W-:Y:S01]  /*27960*/  LDGSTS.E [R12+0x48000], desc[UR8][R226.64], !P2 ;  /* 0x48000000e20c7fae */ /* 0x000fe2000d121848 */
[----:B------:R-:W-:-:S03]  /*27970*/  IMAD.WIDE R80, R229, 0x4, R250 ;  /* 0x00000004e5507825 */ /* 0x000fc600078e02fa */
[----:B------:R-:W-:Y:S04]  /*27980*/  STL.64 [R1+0x9a8], R84 ;  /* 0x0009a85401007387 */ /* 0x000fe80000100a00 */
[----:B------:R4:W-:Y:S04]  /*27990*/  STL.64 [R1+0x9a0], R80 ;  /* 0x0009a05001007387 */ /* 0x0009e80000100a00 */
[----:B------:R-:W3:Y:S04]  /*279a0*/  LDL.LU.64 R248, [R1+0x470] ;  /* 0x0004700001f87983 */ /* 0x000ee80000300a00 */
[----:B------:R-:W3:Y:S01]  /*279b0*/  LDL.LU.64 R250, [R1+0x450] ;  /* 0x0004500001fa7983 */ /* 0x000ee20000300a00 */
[----:B------:R-:W-:-:S02]  /*279c0*/  VIADD R228, R3, 0xfffffea6 ;  /* 0xfffffea603e47836 */ /* 0x000fc40000000000 */
[----:B------:R-:W3:Y:S01]  /*279d0*/  LDC R3, c[0x0][0x230] ;  /* 0x00008c00ff037b82 */ /* 0x000ee20000000800 */
[----:B------:R-:W-:Y:S02]  /*279e0*/  LDGSTS.E [R12+0x4c000], desc[UR8][R88.64], !P2 ;  /* 0x4c000000580c7fae */ /* 0x000fe4000d121848 */
[----:B------:R-:W-:Y:S01]  /*279f0*/  ISETP.GE.U32.AND P1, PT, R228, 0x7ffffe27, PT ;  /* 0x7ffffe27e400780c */ /* 0x000fe20003f26070 */
[----:B------:R-:W-:Y:S01]  /*27a00*/  VIADD R228, R0, 0xfffffea4 ;  /* 0xfffffea400e47836 */ /* 0x000fe20000000000 */
[----:B------:R-:W-:Y:S01]  /*27a10*/  LDGSTS.E [R12+0x48004], desc[UR8][R84.64], !P3 ;  /* 0x48004000540c7fae */ /* 0x000fe2000d921848 */
[----:B------:R-:W-:Y:S02]  /*27a20*/  ISETP.GE.U32.AND P2, PT, R230, 0x7ffffe26, PT ;  /* 0x7ffffe26e600780c */ /* 0x000fe40003f46070 */
[----:B------:R-:W3:Y:S01]  /*27a30*/  LDC R0, c[0x0][0x230] ;  /* 0x00008c00ff007b82 */ /* 0x000ee20000000800 */
[----:B------:R4:W-:Y:S01]  /*27a40*/  LDGSTS.E [R12+0x4c004], desc[UR8][R80.64], !P3 ;  /* 0x4c004000500c7fae */ /* 0x0009e2000d921848 */
[----:B------:R-:W-:Y:S01]  /*27a50*/  ISETP.GE.U32.AND P3, PT, R228, 0x7ffffe25, PT ;  /* 0x7ffffe25e400780c */ /* 0x000fe20003f66070 */
[----:B-1----:R-:W-:Y:S01]  /*27a60*/  VIADD R228, R76, 0xfffffe86 ;  /* 0xfffffe864ce47836 */ /* 0x002fe20000000000 */
[----:B------:R-:W-:-:S04]  /*27a70*/  IADD3 R230, R77, -0x179, RZ ;  /* 0xfffffe874de67810 */ /* 0x000fc80007ffe0ff */
[----:B----4-:R-:W1:Y:S08]  /*27a80*/  LDC R81, c[0x0][0x230] ;  /* 0x00008c00ff517b82 */ /* 0x010e700000000800 */
[----:B------:R-:W4:Y:S01]  /*27a90*/  LDC R80, c[0x0][0x230] ;  /* 0x00008c00ff507b82 */ /* 0x000f220000000800 */
[----:B------:R-:W-:-:S04]  /*27aa0*/  IMAD.WIDE R226, R229, 0x4, R236 ;  /* 0x00000004e5e27825 */ /* 0x000fc800078e02ec */
[C---:B------:R-:W-:Y:S01]  /*27ab0*/  IMAD.WIDE R88, R229.reuse, 0x4, R238 ;  /* 0x00000004e5587825 */ /* 0x040fe200078e02ee */
[----:B------:R3:W-:Y:S04]  /*27ac0*/  STL.64 [R1+0x998], R226 ;  /* 0x000998e201007387 */ /* 0x0007e80000100a00 */
[----:B------:R1:W-:Y:S04]  /*27ad0*/  STL.64 [R1+0x990], R88 ;  /* 0x0009905801007387 */ /* 0x0003e80000100a00 */
[----:B------:R-:W4:Y:S04]  /*27ae0*/  LDL.LU.64 R236, [R1+0x428] ;  /* 0x0004280001ec7983 */ /* 0x000f280000300a00 */
[----:B------:R-:W4:Y:S04]  /*27af0*/  LDL.LU.64 R238, [R1+0x3a8] ;  /* 0x0003a80001ee7983 */ /* 0x000f280000300a00 */
[----:B------:R3:W-:Y:S04]  /*27b00*/  LDGSTS.E [R12+0x48008], desc[UR8][R226.64], !P4 ;  /* 0x48008000e20c7fae */ /* 0x0007e8000e121848 */
[----:B------:R1:W-:Y:S01]  /*27b10*/  LDGSTS.E [R12+0x4c008], desc[UR8][R88.64], !P4 ;  /* 0x4c008000580c7fae */ /* 0x0003e2000e121848 */
[----:B------:R-:W-:-:S04]  /*27b20*/  IMAD.WIDE R84, R229, 0x4, R240 ;  /* 0x00000004e5547825 */ /* 0x000fc800078e02f0 */
[C---:B------:R-:W-:Y:S01]  /*27b30*/  IMAD.WIDE R76, R229.reuse, 0x4, R242 ;  /* 0x00000004e54c7825 */ /* 0x040fe200078e02f2 */
[----:B------:R-:W-:Y:S04]  /*27b40*/  STL.64 [R1+0x988], R84 ;  /* 0x0009885401007387 */ /* 0x000fe80000100a00 */
[----:B------:R1:W-:Y:S04]  /*27b50*/  STL.64 [R1+0x980], R76 ;  /* 0x0009804c01007387 */ /* 0x0003e80000100a00 */
[----:B------:R-:W4:Y:S04]  /*27b60*/  LDL.LU.64 R240, [R1+0x398] ;  /* 0x0003980001f07983 */ /* 0x000f280000300a00 */
[----:B------:R-:W4:Y:S04]  /*27b70*/  LDL.LU.64 R242, [R1+0x388] ;  /* 0x0003880001f27983 */ /* 0x000f280000300a00 */
[----:B------:R-:W-:Y:S04]  /*27b80*/  LDGSTS.E [R12+0x4800c], desc[UR8][R84.64], !P5 ;  /* 0x4800c000540c7fae */ /* 0x000fe8000e921848 */
[----:B------:R1:W-:Y:S01]  /*27b90*/  LDGSTS.E [R12+0x4c00c], desc[UR8][R76.64], !P5 ;  /* 0x4c00c0004c0c7fae */ /* 0x0003e2000e921848 */
[----:B--2---:R-:W-:-:S04]  /*27ba0*/  IMAD.WIDE R232, R229, 0x4, R244 ;  /* 0x00000004e5e87825 */ /* 0x004fc800078e02f4 */
[C---:B---3--:R-:W-:Y:S01]  /*27bb0*/  IMAD.WIDE R226, R229.reuse, 0x4, R246 ;  /* 0x00000004e5e27825 */ /* 0x048fe200078e02f6 */
[----:B------:R4:W-:Y:S03]  /*27bc0*/  STL.64 [R1+0x978], R232 ;  /* 0x000978e801007387 */ /* 0x0009e60000100a00 */
[C---:B-1----:R-:W-:Y:S01]  /*27bd0*/  IMAD.WIDE R88, R229.reuse, 0x4, R248 ;  /* 0x00000004e5587825 */ /* 0x042fe200078e02f8 */
[----:B------:R1:W-:Y:S01]  /*27be0*/  STL.64 [R1+0x970], R226 ;  /* 0x000970e201007387 */ /* 0x0003e20000100a00 */
[----:B------:R-:W-:Y:S01]  /*27bf0*/  ISETP.GE.U32.AND P4, PT, R230, 0x7ffffe08, PT ;  /* 0x7ffffe08e600780c */ /* 0x000fe20003f86070 */
[----:B------:R-:W2:Y:S01]  /*27c00*/  LDC R76, c[0x0][0x230] ;  /* 0x00008c00ff4c7b82 */ /* 0x000ea20000000800 */
[----:B------:R-:W-:Y:S01]  /*27c10*/  IMAD.WIDE R84, R229, 0x4, R250 ;  /* 0x00000004e5547825 */ /* 0x000fe200078e02fa */
[----:B------:R-:W3:Y:S04]  /*27c20*/  LDL.LU.64 R244, [R1+0x378] ;  /* 0x0003780001f47983 */ /* 0x000ee80000300a00 */
[----:B------:R-:W2:Y:S02]  /*27c30*/  LDL.LU.64 R246, [R1+0x368] ;  /* 0x0003680001f67983 */ /* 0x000ea40000300a00 */
[----:B------:R-:W2:Y:S02]  /*27c40*/  LDC R77, c[0x0][0x230] ;  /* 0x00008c00ff4d7b82 */ /* 0x000ea40000000800 */
[----:B------:R1:W-:Y:S04]  /*27c50*/  STL.64 [R1+0x968], R88 ;  /* 0x0009685801007387 */ /* 0x0003e80000100a00 */
[----:B------:R1:W-:Y:S04]  /*27c60*/  STL.64 [R1+0x960], R84 ;  /* 0x0009605401007387 */ /* 0x0003e80000100a00 */
[----:B------:R-:W2:Y:S04]  /*27c70*/  LDL.LU.64 R248, [R1+0x358] ;  /* 0x0003580001f87983 */ /* 0x000ea80000300a00 */
[----:B------:R-:W2:Y:S04]  /*27c80*/  LDL.LU.64 R250, [R1+0x350] ;  /* 0x0003500001fa7983 */ /* 0x000ea80000300a00 */
[----:B------:R4:W-:Y:S01]  /*27c90*/  LDGSTS.E [R12+0x50000], desc[UR8][R232.64], !P6 ;  /* 0x50000000e80c7fae */ /* 0x0009e2000f121848 */
[----:B------:R-:W-:-:S02]  /*27ca0*/  IADD3 R230, R252, -0x17b, RZ ;  /* 0xfffffe85fce67810 */ /* 0x000fc40007ffe0ff */
[----:B------:R-:W-:Y:S01]  /*27cb0*/  ISETP.GE.U32.AND P5, PT, R228, 0x7ffffe07, PT ;  /* 0x7ffffe07e400780c */ /* 0x000fe20003fa6070 */
[----:B------:R1:W-:Y:S01]  /*27cc0*/  LDGSTS.E [R12+0x54000], desc[UR8][R226.64], !P6 ;  /* 0x54000000e20c7fae */ /* 0x0003e2000f121848 */
[----:B------:R-:W2:Y:S03]  /*27cd0*/  LDC R252, c[0x0][0x230] ;  /* 0x00008c00fffc7b82 */ /* 0x000ea60000000800 */
[----:B------:R1:W-:Y:S01]  /*27ce0*/  LDGSTS.E [R12+0x50004], desc[UR8][R88.64], !P1 ;  /* 0x50004000580c7fae */ /* 0x0003e2000c921848 */
[----:B------:R-:W-:-:S03]  /*27cf0*/  ISETP.GE.U32.AND P6, PT, R230, 0x7ffffe06, PT ;  /* 0x7ffffe06e600780c */ /* 0x000fc60003fc6070 */
[----:B------:R1:W-:Y:S01]  /*27d00*/  LDGSTS.E [R12+0x54004], desc[UR8][R84.64], !P1 ;  /* 0x54004000540c7fae */ /* 0x0003e2000c921848 */
[----:B------:R-:W-:Y:S01]  /*27d10*/  IADD3 R230, R81, -0x11d, RZ ;  /* 0xfffffee351e67810 */ /* 0x000fe20007ffe0ff */
[----:B----4-:R-:W-:-:S04]  /*27d20*/  IMAD.WIDE R232, R229, 0x4, R236 ;  /* 0x00000004e5e87825 */ /* 0x010fc800078e02ec */
[C---:B-1----:R-:W-:Y:S01]  /*27d30*/  IMAD.WIDE R226, R229.reuse, 0x4, R238 ;  /* 0x00000004e5e27825 */ /* 0x042fe200078e02ee */
[----:B------:R-:W-:Y:S04]  /*27d40*/  STL.64 [R1+0x958], R232 ;  /* 0x000958e801007387 */ /* 0x000fe80000100a00 */
[----:B------:R3:W-:Y:S04]  /*27d50*/  STL.64 [R1+0x950], R226 ;  /* 0x000950e201007387 */ /* 0x0007e80000100a00 */
[----:B------:R-:W4:Y:S04]  /*27d60*/  LDL.LU.64 R236, [R1+0x338] ;  /* 0x0003380001ec7983 */ /* 0x000f280000300a00 */
[----:B------:R-:W-:Y:S04]  /*27d70*/  LDGSTS.E [R12+0x50008], desc[UR8][R232.64], !P2 ;  /* 0x50008000e80c7fae */ /* 0x000fe8000d121848 */
[----:B------:R-:W4:Y:S04]  /*27d80*/  LDL.LU.64 R238, [R1+0x330] ;  /* 0x0003300001ee7983 */ /* 0x000f280000300a00 */
[----:B------:R3:W-:Y:S01]  /*27d90*/  LDGSTS.E [R12+0x54008], desc[UR8][R226.64], !P2 ;  /* 0x54008000e20c7fae */ /* 0x0007e2000d121848 */
[----:B------:R-:W-:Y:S01]  /*27da0*/  ISETP.GE.U32.AND P2, PT, R230, 0x7ffffe64, PT ;  /* 0x7ffffe64e600780c */ /* 0x000fe20003f46070 */
[----:B------:R-:W-:-:S04]  /*27db0*/  IMAD.WIDE R88, R229, 0x4, R240 ;  /* 0x00000004e5587825 */ /* 0x000fc800078e02f0 */
[----:B------:R-:W-:Y:S01]  /*27dc0*/  IMAD.WIDE R84, R229, 0x4, R242 ;  /* 0x00000004e5547825 */ /* 0x000fe200078e02f2 */
[----:B------:R2:W-:Y:S04]  /*27dd0*/  STL.64 [R1+0x948], R88 ;  /* 0x0009485801007387 */ /* 0x0005e80000100a00 */
[----:B------:R2:W-:Y:S01]  /*27de0*/  LDGSTS.E [R12+0x5000c], desc[UR8][R88.64], !P3 ;  /* 0x5000c000580c7fae */ /* 0x0005e2000d921848 */
[----:B------:R-:W-:-:S03]  /*27df0*/  IADD3 R230, R80, -0x11f, RZ ;  /* 0xfffffee150e67810 */ /* 0x000fc60007ffe0ff */
[----:B------:R1:W-:Y:S04]  /*27e00*/  STL.64 [R1+0x940], R84 ;  /* 0x0009405401007387 */ /* 0x0003e80000100a00 */
[----:B------:R-:W4:Y:S04]  /*27e10*/  LDL.LU.64 R240, [R1+0x310] ;  /* 0x0003100001f07983 */ /* 0x000f280000300a00 */
[----:B------:R-:W4:Y:S04]  /*27e20*/  LDL.LU.64 R242, [R1+0x2f0] ;  /* 0x0002f00001f27983 */ /* 0x000f280000300a00 */
[----:B------:R1:W-:Y:S01]  /*27e30*/  LDGSTS.E [R12+0x5400c], desc[UR8][R84.64], !P3 ;  /* 0x5400c000540c7fae */ /* 0x0003e2000d921848 */
[----:B---3--:R-:W-:-:S04]  /*27e40*/  IMAD.WIDE R226, R229, 0x4, R244 ;  /* 0x00000004e5e27825 */ /* 0x008fc800078e02f4 */
[C---:B--2---:R-:W-:Y:S01]  /*27e50*/  IMAD.WIDE R88, R229.reuse, 0x4, R246 ;  /* 0x00000004e5587825 */ /* 0x044fe200078e02f6 */
[----:B------:R-:W-:Y:S04]  /*27e60*/  STL.64 [R1+0x938], R226 ;  /* 0x000938e201007387 */ /* 0x000fe80000100a00 */
[----:B------:R-:W-:Y:S04]  /*27e70*/  STL.64 [R1+0x930], R88 ;  /* 0x0009305801007387 */ /* 0x000fe80000100a00 */
[----:B------:R-:W2:Y:S01]  /*27e80*/  LDL.LU.64 R244, [R1+0x2d0] ;  /* 0x0002d00001f47983 */ /* 0x000ea20000300a00 */
[----:B-1----:R-:W-:-:S03]  /*27e90*/  IMAD.WIDE R84, R229, 0x4, R248 ;  /* 0x00000004e5547825 */ /* 0x002fc600078e02f8 */
[----:B------:R-:W3:Y:S01]  /*27ea0*/  LDL.LU.64 R246, [R1+0x2b0] ;  /* 0x0002b00001f67983 */ /* 0x000ee20000300a00 */
        /* <DEDUP_REMOVED lines=8> */
[----:B------:R-:W-:Y:S02]  /*27f30*/  ISETP.GE.U32.AND P1, PT, R228, 0x7ffffe05, PT ;  /* 0x7ffffe05e400780c */ /* 0x000fe40003f26070 */
[----:B------:R-:W-:Y:S04]  /*27f40*/  LDGSTS.E [R12+0x5c000], desc[UR8][R88.64], !P4 ;  /* 0x5c000000580c7fae */ /* 0x000fe8000e121848 */
[----:B------:R-:W-:Y:S04]  /*27f50*/  LDGSTS.E [R12+0x58004], desc[UR8][R84.64], !P5 ;  /* 0x58004000540c7fae */ /* 0x000fe8000e921848 */
[----:B------:R1:W-:Y:S01]  /*27f60*/  LDGSTS.E [R12+0x5c004], desc[UR8][R80.64], !P5 ;  /* 0x5c004000500c7fae */ /* 0x0003e2000e921848 */
[C---:B----4-:R-:W-:Y:S01]  /*27f70*/  IMAD.WIDE R232, R229.reuse, 0x4, R236 ;  /* 0x00000004e5e87825 */ /* 0x050fe200078e02ec */
[----:B-1----:R-:W1:Y:S03]  /*27f80*/  LDC R81, c[0x0][0x230] ;  /* 0x00008c00ff517b82 */ /* 0x002e660000000800 */
[C---:B------:R-:W-:Y:S01]  /*27f90*/  IMAD.WIDE R226, R229.reuse, 0x4, R238 ;  /* 0x00000004e5e27825 */ /* 0x040fe200078e02ee */
[----:B------:R2:W-:Y:S04]  /*27fa0*/  STL.64 [R1+0x918], R232 ;  /* 0x000918e801007387 */ /* 0x0005e80000100a00 */
[----:B------:R-:W4:Y:S01]  /*27fb0*/  LDC R80, c[0x0][0x230] ;  /* 0x00008c00ff507b82 */ /* 0x000f220000000800 */
[----:B------:R3:W-:Y:S04]  /*27fc0*/  STL.64 [R1+0x910], R226 ;  /* 0x000910e201007387 */ /* 0x0007e80000100a00 */
[----:B------:R-:W4:Y:S04]  /*27fd0*/  LDL.LU.64 R236, [R1+0x250] ;  /* 0x0002500001ec7983 */ /* 0x000f280000300a00 */
[----:B------:R-:W4:Y:S04]  /*27fe0*/  LDL.LU.64 R238, [R1+0x230] ;  /* 0x0002300001ee7983 */ /* 0x000f280000300a00 */
[----:B------:R2:W-:Y:S04]  /*27ff0*/  LDGSTS.E [R12+0x58008], desc[UR8][R232.64], !P6 ;  /* 0x58008000e80c7fae */ /* 0x0005e8000f121848 */
[----:B------:R3:W-:Y:S01]  /*28000*/  LDGSTS.E [R12+0x5c008], desc[UR8][R226.64], !P6 ;  /* 0x5c008000e20c7fae */ /* 0x0007e2000f121848 */
        /* <DEDUP_REMOVED lines=12> */
[----:B------:R-:W3:Y:S01]  /*280d0*/  LDL.LU.64 R244, [R1+0x1d8] ;  /* 0x0001d80001f47983 */ /* 0x000ee20000300a00 */
        /* <DEDUP_REMOVED lines=8> */
[----:B------:R-:W-:Y:S01]  /*28160*/  ISETP.GE.U32.AND P4, PT, R230, 0x7ffffe62, PT ;  /* 0x7ffffe62e600780c */ /* 0x000fe20003f86070 */
[----:B------:R-:W3:Y:S01]  /*28170*/  LDC R0, c[0x0][0x230] ;  /* 0x00008c00ff007b82 */ /* 0x000ee20000000800 */
[----:B------:R-:W-:Y:S02]  /*28180*/  LDGSTS.E [R13+0x40000], desc[UR8][R232.64], !P2 ;  /* 0x40000000e80d7fae */ /* 0x000fe4000d121848 */
[----:B------:R-:W-:Y:S01]  /*28190*/  ISETP.GE.U32.AND P3, PT, R228, 0x7ffffe63, PT ;  /* 0x7ffffe63e400780c */ /* 0x000fe20003f66070 */
[----:B------:R-:W-:Y:S01]  /*281a0*/  VIADD R228, R76, 0xfffffee0 ;  /* 0xfffffee04ce47836 */ /* 0x000fe20000000000 */
[----:B------:R-:W-:Y:S01]  /*281b0*/  IADD3 R230, R77, -0x13d, RZ ;  /* 0xfffffec34de67810 */ /* 0x000fe20007ffe0ff */
[----:B------:R2:W-:Y:S02]  /*281c0*/  LDGSTS.E [R13+0x44000], desc[UR8][R226.64], !P2 ;  /* 0x44000000e20d7fae */ /* 0x0005e4000d121848 */
[----:B------:R-:W3:Y:S01]  /*281d0*/  LDC R76, c[0x0][0x230] ;  /* 0x00008c00ff4c7b82 */ /* 0x000ee20000000800 */
[----:B------:R-:W-:-:S02]  /*281e0*/  ISETP.GE.U32.AND P5, PT, R228, 0x7ffffe61, PT ;  /* 0x7ffffe61e400780c */ /* 0x000fc40003fa6070 */
[----:B------:R-:W-:Y:S02]  /*281f0*/  ISETP.GE.U32.AND P6, PT, R230, 0x7ffffe44, PT ;  /* 0x7ffffe44e600780c */ /* 0x000fe40003fc6070 */
[----:B------:R-:W-:-:S03]  /*28200*/  IADD3 R230, R252, -0x13f, RZ ;  /* 0xfffffec1fce67810 */ /* 0x000fc60007ffe0ff */
[----:B------:R1:W-:Y:S01]  /*28210*/  LDGSTS.E [R13+0x40004], desc[UR8][R88.64], !P3 ;  /* 0x40004000580d7fae */ /* 0x0003e2000d921848 */
[----:B------:R-:W3:Y:S03]  /*28220*/  LDC R77, c[0x0][0x230] ;  /* 0x00008c00ff4d7b82 */ /* 0x000ee60000000800 */
[----:B------:R1:W-:Y:S01]  /*28230*/  LDGSTS.E [R13+0x44004], desc[UR8][R84.64], !P3 ;  /* 0x44004000540d7fae */ /* 0x0003e2000d921848 */
[----:B------:R-:W-:Y:S02]  /*28240*/  ISETP.GE.U32.AND P2, PT, R230, 0x7ffffe42, PT ;  /* 0x7ffffe42e600780c */ /* 0x000fe40003f46070 */
[----:B------:R-:W-:Y:S01]  /*28250*/  IADD3 R230, R81, -0x15d, RZ ;  /* 0xfffffea351e67810 */ /* 0x000fe20007ffe0ff */
[C---:B----4-:R-:W-:Y:S01]  /*28260*/  IMAD.WIDE R236, R229.reuse, 0x4, R236 ;  /* 0x00000004e5ec7825 */ /* 0x050fe200078e02ec */
[----:B------:R-:W4:Y:S03]  /*28270*/  LDC R252, c[0x0][0x230] ;  /* 0x00008c00fffc7b82 */ /* 0x000f260000000800 */
[C---:B--2---:R-:W-:Y:S01]  /*28280*/  IMAD.WIDE R226, R229.reuse, 0x4, R238 ;  /* 0x00000004e5e27825 */ /* 0x044fe200078e02ee */
[----:B------:R2:W-:Y:S04]  /*28290*/  STL.64 [R1+0x8d8], R236 ;  /* 0x0008d8ec01007387 */ /* 0x0005e80000100a00 */
[----:B------:R3:W-:Y:S04]  /*282a0*/  STL.64 [R1+0x8d0], R226 ;  /* 0x0008d0e201007387 */ /* 0x0007e80000100a00 */
[----:B------:R-:W4:Y:S04]  /*282b0*/  LDL.LU.64 R232, [R1+0x1b8] ;  /* 0x0001b80001e87983 */ /* 0x000f280000300a00 */
[----:B------:R-:W4:Y:S04]  /*282c0*/  LDL.LU.64 R234, [R1+0x1b0] ;  /* 0x0001b00001ea7983 */ /* 0x000f280000300a00 */
[----:B------:R-:W-:Y:S04]  /*282d0*/  LDGSTS.E [R13+0x40008], desc[UR8][R236.64], !P4 ;  /* 0x40008000ec0d7fae */ /* 0x000fe8000e121848 */
[----:B------:R3:W-:Y:S01]  /*282e0*/  LDGSTS.E [R13+0x44008], desc[UR8][R226.64], !P4 ;  /* 0x44008000e20d7fae */ /* 0x0007e2000e121848 */
[----:B------:R-:W-:Y:S01]  /*282f0*/  ISETP.GE.U32.AND P4, PT, R230, 0x7ffffe24, PT ;  /* 0x7ffffe24e600780c */ /* 0x000fe20003f86070 */
[----:B-1----:R-:W-:-:S04]  /*28300*/  IMAD.WIDE R88, R229, 0x4, R240 ;  /* 0x00000004e5587825 */ /* 0x002fc800078e02f0 */
[----:B------:R-:W-:Y:S01]  /*28310*/  IMAD.WIDE R84, R229, 0x4, R242 ;  /* 0x00000004e5547825 */ /* 0x000fe200078e02f2 */
[----:B------:R1:W-:Y:S04]  /*28320*/  STL.64 [R1+0x8c8], R88 ;  /* 0x0008c85801007387 */ /* 0x0003e80000100a00 */
[----:B------:R1:W-:Y:S04]  /*28330*/  STL.64 [R1+0x8c0], R84 ;  /* 0x0008c05401007387 */ /* 0x0003e80000100a00 */
[----:B------:R1:W-:Y:S01]  /*28340*/  LDGSTS.E [R13+0x4000c], desc[UR8][R88.64], !P5 ;  /* 0x4000c000580d7fae */ /* 0x0003e2000e921848 */
[----:B------:R-:W-:-:S03]  /*28350*/  IADD3 R230, R80, -0x15f, RZ ;  /* 0xfffffea150e67810 */ /* 0x000fc60007ffe0ff */
[----:B--2---:R-:W2:Y:S04]  /*28360*/  LDL.LU.64 R236, [R1+0x1a8] ;  /* 0x0001a80001ec7983 */ /* 0x004ea80000300a00 */
[----:B------:R-:W2:Y:S04]  /*28370*/  LDL.LU.64 R240, [R1+0x1a0] ;  /* 0x0001a00001f07983 */ /* 0x000ea80000300a00 */
[----:B------:R1:W-:Y:S01]  /*28380*/  LDGSTS.E [R13+0x4400c], desc[UR8][R84.64], !P5 ;  /* 0x4400c000540d7fae */ /* 0x0003e2000e921848 */
[----:B---3--:R-:W-:-:S04]  /*28390*/  IMAD.WIDE R226, R229, 0x4, R244 ;  /* 0x00000004e5e27825 */ /* 0x008fc800078e02f4 */
[C---:B-1----:R-:W-:Y:S01]  /*283a0*/  IMAD.WIDE R88, R229.reuse, 0x4, R246 ;  /* 0x00000004e5587825 */ /* 0x042fe200078e02f6 */
[----:B------:R4:W-:Y:S04]  /*283b0*/  LDGSTS.E [R13+0x48000], desc[UR8][R226.64], !P6 ;  /* 0x48000000e20d7fae */ /* 0x0009e8000f121848 */
[----:B------:R-:W3:Y:S04]  /*283c0*/  LDL.LU.64 R246, [R1+0x198] ;  /* 0x0001980001f67983 */ /* 0x000ee80000300a00 */
[----:B------:R4:W-:Y:S01]  /*283d0*/  STL.64 [R1+0x8b8], R226 ;  /* 0x0008b8e201007387 */ /* 0x0009e20000100a00 */
[----:B------:R-:W-:-:S03]  /*283e0*/  IMAD.WIDE R84, R229, 0x4, R248 ;  /* 0x00000004e5547825 */ /* 0x000fc600078e02f8 */
[----:B------:R1:W-:Y:S01]  /*283f0*/  STL.64 [R1+0x8b0], R88 ;  /* 0x0008b05801007387 */ /* 0x0003e20000100a00 */
[----:B------:R-:W-:-:S03]  /*28400*/  IMAD.WIDE R80, R229, 0x4, R250 ;  /* 0x00000004e5507825 */ /* 0x000fc600078e02fa */
[----:B------:R-:W3:Y:S04]  /*28410*/  LDL.LU.64 R248, [R1+0x190] ;  /* 0x0001900001f87983 */ /* 0x000ee80000300a00 */
[----:B------:R2:W-:Y:S04]  /*28420*/  STL.64 [R1+0x8a8], R84 ;  /* 0x0008a85401007387 */ /* 0x0005e80000100a00 */
[----:B------:R-:W3:Y:S04]  /*28430*/  LDL.LU.64 R238, [R1+0x188] ;  /* 0x0001880001ee7983 */ /* 0x000ee80000300a00 */
[----:B------:R2:W-:Y:S04]  /*28440*/  STL.64 [R1+0x8a0], R80 ;  /* 0x0008a05001007387 */ /* 0x0005e80000100a00 */
[----:B------:R-:W3:Y:S04]  /*28450*/  LDL.LU.64 R242, [R1+0x180] ;  /* 0x0001800001f27983 */ /* 0x000ee80000300a00 */
[----:B------:R-:W3:Y:S04]  /*28460*/  LDL.LU.64 R244, [R1+0x178] ;  /* 0x0001780001f47983 */ /* 0x000ee80000300a00 */
[----:B------:R-:W3:Y:S01]  /*28470*/  LDL.LU.64 R250, [R1+0x170] ;  /* 0x0001700001fa7983 */ /* 0x000ee20000300a00 */
[----:B------:R-:W-:-:S02]  /*28480*/  VIADD R228, R3, 0xfffffec2 ;  /* 0xfffffec203e47836 */ /* 0x000fc40000000000 */
[----:B------:R-:W1:Y:S01]  /*28490*/  LDC R3, c[0x0][0x230] ;  /* 0x00008c00ff037b82 */ /* 0x000e620000000800 */
[----:B------:R4:W-:Y:S02]  /*284a0*/  LDGSTS.E [R13+0x4c000], desc[UR8][R88.64], !P6 ;  /* 0x4c000000580d7fae */ /* 0x0009e4000f121848 */
[----:B------:R-:W-:Y:S01]  /*284b0*/  ISETP.GE.U32.AND P1, PT, R228, 0x7ffffe43, PT ;  /* 0x7ffffe43e400780c */ /* 0x000fe20003f26070 */
[----:B------:R-:W-:-:S04]  /*284c0*/  VIADD R228, R0, 0xfffffec0 ;  /* 0xfffffec000e47836 */ /* 0x000fc80000000000 */
[----:B------:R-:W4:Y:S01]  /*284d0*/  LDC R0, c[0x0][0x230] ;  /* 0x00008c00ff007b82 */ /* 0x000f220000000800 */
[----:B------:R-:W-:Y:S01]  /*284e0*/  ISETP.GE.U32.AND P3, PT, R228, 0x7ffffe41, PT ;  /* 0x7ffffe41e400780c */ /* 0x000fe20003f66070 */
[----:B------:R-:W-:-:S05]  /*284f0*/  VIADD R228, R76, 0xfffffea2 ;  /* 0xfffffea24ce47836 */ /* 0x000fca0000000000 */
[----:B------:R-:W-:Y:S01]  /*28500*/  ISETP.GE.U32.AND P5, PT, R228, 0x7ffffe23, PT ;  /* 0x7ffffe23e400780c */ /* 0x000fe20003fa6070 */
[----:B------:R-:W-:Y:S01]  /*28510*/  VIADD R228, R77, 0xfffffea0 ;  /* 0xfffffea04de47836 */ /* 0x000fe20000000000 */
[----:B------:R2:W-:Y:S01]  /*28520*/  LDGSTS.E [R13+0x48004], desc[UR8][R84.64], !P1 ;  /* 0x48004000540d7fae */ /* 0x0005e2000c921848 */
[----:B------:R-:W4:Y:S03]  /*28530*/  LDC R76, c[0x0][0x230] ;  /* 0x00008c00ff4c7b82 */ /* 0x000f260000000800 */
[----:B------:R2:W-:Y:S01]  /*28540*/  LDGSTS.E [R13+0x4c004], desc[UR8][R80.64], !P1 ;  /* 0x4c004000500d7fae */ /* 0x0005e2000c921848 */
[----:B------:R-:W-:Y:S02]  /*28550*/  ISETP.GE.U32.AND P1, PT, R228, 0x7ffffe21, PT ;  /* 0x7ffffe21e400780c */ /* 0x000fe40003f26070 */
[----:B-1----:R-:W-:Y:S02]  /*28560*/  IADD3 R228, R3, -0x17d, RZ ;  /* 0xfffffe8303e47810 */ /* 0x002fe40007ffe0ff */
[----:B------:R-:W1:Y:S01]  /*28570*/  S2R R3, SR_TID.X ;  /* 0x0000000000037919 */ /* 0x000e620000002100 */
[----:B------:R-:W-:Y:S01]  /*28580*/  ISETP.GE.U32.AND P6, PT, R230, 0x7ffffe22, PT ;  /* 0x7ffffe22e600780c */ /* 0x000fe20003fc6070 */
[----:B----4-:R-:W-:-:S02]  /*28590*/  VIADD R230, R0, 0xfffffe80 ;  /* 0xfffffe8000e67836 */ /* 0x010fc40000000000 */
[----:B------:R-:W-:-:S04]  /*285a0*/  IMAD.WIDE R226, R229, 0x4, R232 ;  /* 0x00000004e5e27825 */ /* 0x000fc800078e02e8 */
[----:B------:R-:W-:Y:S01]  /*285b0*/  IMAD.WIDE R88, R229, 0x4, R234 ;  /* 0x00000004e5587825 */ /* 0x000fe200078e02ea */
[----:B------:R4:W-:Y:S01]  /*285c0*/  STL.64 [R1+0x898], R226 ;  /* 0x000898e201007387 */ /* 0x0009e20000100a00 */
[----:B-1----:R-:W-:-:S03]  /*285d0*/  LOP3.LUT R0, R3, 0x7f, RZ, 0xc0, !PT ;  /* 0x0000007f03007812 */ /* 0x002fc600078ec0ff */
[----:B------:R1:W-:Y:S01]  /*285e0*/  STL.64 [R1+0x890], R88 ;  /* 0x0008905801007387 */ /* 0x0003e20000100a00 */
[----:B------:R-:W-:-:S03]  /*285f0*/  IADD3 R3, R252, -0x17e, RZ ;  /* 0xfffffe82fc037810 */ /* 0x000fc60007ffe0ff */
[----:B------:R4:W-:Y:S01]  /*28600*/  LDGSTS.E [R13+0x48008], desc[UR8][R226.64], !P2 ;  /* 0x48008000e20d7fae */ /* 0x0009e2000d121848 */
[----:B------:R-:W-:-:S03]  /*28610*/  VIADD R252, R76, 0xfffffe81 ;  /* 0xfffffe814cfc7836 */ /* 0x000fc60000000000 */
[----:B------:R1:W-:Y:S01]  /*28620*/  LDGSTS.E [R13+0x4c008], desc[UR8][R88.64], !P2 ;  /* 0x4c008000580d7fae */ /* 0x0003e2000d121848 */
[----:B--2---:R-:W-:-:S04]  /*28630*/  IMAD.WIDE R84, R229, 0x4, R236 ;  /* 0x00000004e5547825 */ /* 0x004fc800078e02ec */
[C---:B------:R-:W-:Y:S01]  /*28640*/  IMAD.WIDE R80, R229.reuse, 0x4, R240 ;  /* 0x00000004e5507825 */ /* 0x040fe200078e02f0 */
[----:B------:R2:W-:Y:S04]  /*28650*/  STL.64 [R1+0x888], R84 ;  /* 0x0008885401007387 */ /* 0x0005e80000100a00 */
[----:B------:R2:W-:Y:S04]  /*28660*/  STL.64 [R1+0x880], R80 ;  /* 0x0008805001007387 */ /* 0x0005e80000100a00 */
[----:B------:R-:W2:Y:S04]  /*28670*/  LDL.LU.64 R240, [R1+0x168] ;  /* 0x0001680001f07983 */ /* 0x000ea80000300a00 */
[----:B------:R2:W-:Y:S04]  /*28680*/  LDGSTS.E [R13+0x4800c], desc[UR8][R84.64], !P3 ;  /* 0x4800c000540d7fae */ /* 0x0005e8000d921848 */
[----:B------:R2:W-:Y:S01]  /*28690*/  LDGSTS.E [R13+0x4c00c], desc[UR8][R80.64], !P3 ;  /* 0x4c00c000500d7fae */ /* 0x0005e2000d921848 */
[----:B---3--:R-:W-:-:S03]  /*286a0*/  IMAD.WIDE R232, R229, 0x4, R246 ;  /* 0x00000004e5e87825 */ /* 0x008fc600078e02f6 */
[----:B------:R-:W3:Y:S04]  /*286b0*/  LDL.LU.64 R246, [R1+0x160] ;  /* 0x0001600001f67983 */ /* 0x000ee80000300a00 */
[----:B------:R2:W-:Y:S04]  /*286c0*/  STL.64 [R1+0x878], R232 ;  /* 0x000878e801007387 */ /* 0x0005e80000100a00 */
[----:B------:R-:W-:Y:S01]  /*286d0*/  LDGSTS.E [R13+0x50000], desc[UR8][R232.64], !P4 ;  /* 0x50000000e80d7fae */ /* 0x000fe2000e121848 */
[----:B----4-:R-:W-:-:S03]  /*286e0*/  IMAD.WIDE R226, R229, 0x4, R248 ;  /* 0x00000004e5e27825 */ /* 0x010fc600078e02f8 */
[----:B------:R-:W4:Y:S01]  /*286f0*/  LDL.LU.64 R248, [R1+0x158] ;  /* 0x0001580001f87983 */ /* 0x000f220000300a00 */
[----:B-1----:R-:W-:-:S03]  /*28700*/  IMAD.WIDE R88, R229, 0x4, R238 ;  /* 0x00000004e5587825 */ /* 0x002fc600078e02ee */
[----:B------:R1:W-:Y:S04]  /*28710*/  STL.64 [R1+0x870], R226 ;  /* 0x000870e201007387 */ /* 0x0003e80000100a00 */
[----:B------:R-:W-:Y:S01]  /*28720*/  STL.64 [R1+0x868], R88 ;  /* 0x0008685801007387 */ /* 0x000fe20000100a00 */
[----:B------:R-:W-:-:S03]  /*28730*/  IMAD.WIDE R76, R229, 0x4, R242 ;  /* 0x00000004e54c7825 */ /* 0x000fc600078e02f2 */
[----:B------:R-:W-:Y:S01]  /*28740*/  LDGSTS.E [R13+0x54000], desc[UR8][R226.64], !P4 ;  /* 0x54000000e20d7fae */ /* 0x000fe2000e121848 */
[----:B--2---:R-:W-:-:S03]  /*28750*/  IMAD.WIDE R84, R229, 0x4, R244 ;  /* 0x00000004e5547825 */ /* 0x004fc600078e02f4 */
[----:B------:R2:W-:Y:S01]  /*28760*/  LDGSTS.E [R13+0x50004], desc[UR8][R88.64], !P5 ;  /* 0x50004000580d7fae */ /* 0x0005e2000e921848 */
[----:B------:R-:W-:-:S03]  /*28770*/  IMAD.WIDE R80, R229, 0x4, R250 ;  /* 0x00000004e5507825 */ /* 0x000fc600078e02fa */
[----:B------:R-:W4:Y:S04]  /*28780*/  LDL.LU.64 R244, [R1+0x150] ;  /* 0x0001500001f47983 */ /* 0x000f280000300a00 */
[----:B------:R1:W-:Y:S04]  /*28790*/  STL.64 [R1+0x860], R76 ;  /* 0x0008604c01007387 */ /* 0x0003e80000100a00 */
[----:B------:R-:W4:Y:S04]  /*287a0*/  LDL.LU.64 R250, [R1+0x148] ;  /* 0x0001480001fa7983 */ /* 0x000f280000300a00 */
[----:B------:R3:W-:Y:S04]  /*287b0*/  STL.64 [R1+0x858], R84 ;  /* 0x0008585401007387 */ /* 0x0007e80000100a00 */
[----:B------:R-:W4:Y:S04]  /*287c0*/  LDL.LU.64 R238, [R1+0x140] ;  /* 0x0001400001ee7983 */ /* 0x000f280000300a00 */
[----:B------:R4:W-:Y:S04]  /*287d0*/  STL.64 [R1+0x850], R80 ;  /* 0x0008505001007387 */ /* 0x0009e80000100a00 */
[----:B------:R-:W4:Y:S04]  /*287e0*/  LDL.LU.64 R234, [R1+0x138] ;  /* 0x0001380001ea7983 */ /* 0x000f280000300a00 */
[----:B------:R-:W4:Y:S04]  /*287f0*/  LDL.LU.64 R242, [R1+0x130] ;  /* 0x0001300001f27983 */ /* 0x000f280000300a00 */
[----:B------:R-:W4:Y:S04]  /*28800*/  LDL.LU.64 R232, [R1+0x128] ;  /* 0x0001280001e87983 */ /* 0x000f280000300a00 */
[----:B-1----:R-:W4:Y:S04]  /*28810*/  LDL.LU.64 R226, [R1+0x120] ;  /* 0x0001200001e27983 */ /* 0x002f280000300a00 */
[----:B------:R-:W-:Y:S04]  /*28820*/  LDGSTS.E [R13+0x54004], desc[UR8][R76.64], !P5 ;  /* 0x540040004c0d7fae */ /* 0x000fe8000e921848 */
[----:B------:R3:W-:Y:S04]  /*28830*/  LDGSTS.E [R13+0x50008], desc[UR8][R84.64], !P6 ;  /* 0x50008000540d7fae */ /* 0x0007e8000f121848 */
[----:B------:R1:W-:Y:S04]  /*28840*/  LDGSTS.E [R13+0x54008], desc[UR8][R80.64], !P6 ;  /* 0x54008000500d7fae */ /* 0x0003e8000f121848 */
[----:B------:R-:W4:Y:S01]  /*28850*/  LDL.LU.64 R76, [R1+0x118] ;  /* 0x00011800014c7983 */ /* 0x000f220000300a00 */
[----:B--2---:R-:W-:-:S04]  /*28860*/  IMAD.WIDE R88, R229, 0x4, R240 ;  /* 0x00000004e5587825 */ /* 0x004fc800078e02f0 */
[----:B---3--:R-:W-:-:S04]  /*28870*/  IMAD.WIDE R84, R229, 0x4, R246 ;  /* 0x00000004e5547825 */ /* 0x008fc800078e02f6 */
[C---:B----4-:R-:W-:Y:S01]  /*28880*/  IMAD.WIDE R248, R229.reuse, 0x4, R248 ;  /* 0x00000004e5f87825 */ /* 0x050fe200078e02f8 */
[----:B------:R-:W2:Y:S04]  /*28890*/  LDL.LU.64 R246, [R1+0x110] ;  /* 0x0001100001f67983 */ /* 0x000ea80000300a00 */
[----:B------:R3:W-:Y:S04]  /*288a0*/  STL.64 [R1+0x848], R88 ;  /* 0x0008485801007387 */ /* 0x0007e80000100a00 */
[----:B------:R-:W4:Y:S04]  /*288b0*/  LDL.LU.64 R240, [R1+0x108] ;  /* 0x0001080001f07983 */ /* 0x000f280000300a00 */
[----:B------:R3:W-:Y:S04]  /*288c0*/  STL.64 [R1+0x840], R84 ;  /* 0x0008405401007387 */ /* 0x0007e80000100a00 */
[----:B------:R-:W4:Y:S04]  /*288d0*/  LDL.LU.64 R236, [R1+0x100] ;  /* 0x0001000001ec7983 */ /* 0x000f280000300a00 */
[----:B------:R3:W-:Y:S01]  /*288e0*/  STL.64 [R1+0x838], R248 ;  /* 0x000838f801007387 */ /* 0x0007e20000100a00 */
[----:B-1----:R-:W-:Y:S01]  /*288f0*/  IMAD.WIDE R80, R229, 0x4, R244 ;  /* 0x00000004e5507825 */ /* 0x002fe200078e02f4 */
[----:B------:R-:W-:Y:S01]  /*28900*/  ISETP.GE.U32.AND P3, PT, R228, 0x7ffffe04, PT ;  /* 0x7ffffe04e400780c */ /* 0x000fe20003f66070 */
[----:B------:R-:W-:Y:S01]  /*28910*/  UISETP.GT.AND UP1, UPT, UR6, 0x1ff, UPT ;  /* 0x000001ff0600788c */ /* 0x000fe2000bf24270 */
[----:B------:R-:W-:Y:S01]  /*28920*/  ISETP.GE.U32.AND P5, PT, R3, 0x7ffffe03, PT ;  /* 0x7ffffe030300780c */ /* 0x000fe20003fa6070 */
[----:B------:R-:W-:Y:S01]  /*28930*/  LDGSTS.E [R13+0x5000c], desc[UR8][R88.64], !P1 ;  /* 0x5000c000580d7fae */ /* 0x000fe2000c921848 */
[----:B------:R-:W-:Y:S01]  /*28940*/  IMAD.WIDE R244, R229, 0x4, R250 ;  /* 0x00000004e5f47825 */ /* 0x000fe200078e02fa */
[----:B------:R-:W-:-:S02]  /*28950*/  ISETP.GE.U32.AND P4, PT, R252, 0x7ffffe02, PT ;  /* 0x7ffffe02fc00780c */ /* 0x000fc40003f86070 */
[----:B------:R-:W4:Y:S01]  /*28960*/  LDL.LU.64 R250, [R1+0xf8] ;  /* 0x0000f80001fa7983 */ /* 0x000f220000300a00 */
[----:B------:R-:W-:Y:S01]  /*28970*/  ISETP.GE.AND P2, PT, R0, R230, PT ;  /* 0x000000e60000720c */ /* 0x000fe20003f46270 */
[----:B------:R-:W-:Y:S02]  /*28980*/  IMAD.WIDE R238, R229, 0x4, R238 ;  /* 0x00000004e5ee7825 */ /* 0x000fe400078e02ee */
[----:B------:R1:W-:Y:S01]  /*28990*/  STL.64 [R1+0x830], R80 ;  /* 0x0008305001007387 */ /* 0x0003e20000100a00 */
[----:B------:R-:W-:-:S03]  /*289a0*/  ISETP.GE.U32.AND P6, PT, R230, 0x7ffffe01, PT ;  /* 0x7ffffe01e600780c */ /* 0x000fc60003fc6070 */
[----:B------:R-:W-:Y:S01]  /*289b0*/  STL.64 [R1+0x828], R244 ;  /* 0x000828f401007387 */ /* 0x000fe20000100a00 */
[----:B------:R-:W-:-:S03]  /*289c0*/  IMAD.WIDE R234, R229, 0x4, R234 ;  /* 0x00000004e5ea7825 */ /* 0x000fc600078e02ea */
[----:B------:R1:W-:Y:S01]  /*289d0*/  STL.64 [R1+0x820], R238 ;  /* 0x000820ee01007387 */ /* 0x0003e20000100a00 */
[----:B------:R-:W-:-:S03]  /*289e0*/  IMAD.WIDE R242, R229, 0x4, R242 ;  /* 0x00000004e5f27825 */ /* 0x000fc600078e02f2 */
[----:B------:R1:W-:Y:S01]  /*289f0*/  STL.64 [R1+0x818], R234 ;  /* 0x000818ea01007387 */ /* 0x0003e20000100a00 */
[C---:B------:R-:W-:Y:S01]  /*28a00*/  IMAD.WIDE R232, R229.reuse, 0x4, R232 ;  /* 0x00000004e5e87825 */ /* 0x040fe200078e02e8 */
[----:B------:R-:W-:Y:S02]  /*28a10*/  SEL R228, RZ, 0x4, P2 ;  /* 0x00000004ffe47807 */ /* 0x000fe40001000000 */
[----:B------:R2:W-:Y:S01]  /*28a20*/  STL.64 [R1+0x810], R242 ;  /* 0x000810f201007387 */ /* 0x0005e20000100a00 */
[----:B------:R-:W-:Y:S01]  /*28a30*/  IMAD.WIDE R226, R229, 0x4, R226 ;  /* 0x00000004e5e27825 */ /* 0x000fe200078e02e2 */
[----:B------:R-:W-:Y:S02]  /*28a40*/  PLOP3.LUT P2, PT, PT, PT, UP1, 0x80, 0x0 ;  /* 0x000000000000781c */ /* 0x000fe40003f4f018 */
[----:B---3--:R-:W3:Y:S04]  /*28a50*/  LDL.LU.64 R88, [R1+0x1798] ;  /* 0x0017980001587983 */ /* 0x008ee80000300a00 */
[----:B------:R4:W-:Y:S01]  /*28a60*/  STL.64 [R1+0x808], R232 ;  /* 0x000808e801007387 */ /* 0x0009e20000100a00 */
[----:B------:R-:W-:-:S03]  /*28a70*/  SEL R228, R228, RZ, P2 ;  /* 0x000000ffe4e47207 */ /* 0x000fc60001000000 */
[----:B------:R-:W-:Y:S04]  /*28a80*/  LDGSTS.E [R13+0x5400c], desc[UR8][R84.64], !P1 ;  /* 0x5400c000540d7fae */ /* 0x000fe8000c921848 */
[----:B------:R-:W-:Y:S01]  /*28a90*/  LDGSTS.E [R13+0x58000], desc[UR8][R248.64], !P3 ;  /* 0x58000000f80d7fae */ /* 0x000fe2000d921848 */
[----:B------:R-:W-:-:S03]  /*28aa0*/  IMAD.WIDE R76, R231, 0x4, R76 ;  /* 0x00000004e74c7825 */ /* 0x000fc600078e024c */
[----:B------:R-:W-:Y:S04]  /*28ab0*/  LDGSTS.E [R13+0x5c000], desc[UR8][R80.64], !P3 ;  /* 0x5c000000500d7fae */ /* 0x000fe8000d921848 */
[----:B------:R-:W3:Y:S04]  /*28ac0*/  LDL.LU.64 R84, [R1+0x1790] ;  /* 0x0017900001547983 */ /* 0x000ee80000300a00 */
[----:B------:R4:W-:Y:S04]  /*28ad0*/  STL.64 [R1+0x800], R226 ;  /* 0x000800e201007387 */ /* 0x0009e80000100a00 */
[----:B------:R4:W-:Y:S01]  /*28ae0*/  STL.64 [R1+0x7f8], R76 ;  /* 0x0007f84c01007387 */ /* 0x0009e20000100a00 */
[----:B------:R-:W-:-:S03]  /*28af0*/  ISETP.NE.U32.AND P2, PT, R228, RZ, PT ;  /* 0x000000ffe400720c */ /* 0x000fc60003f45070 */
[----:B------:R-:W3:Y:S04]  /*28b00*/  LDL.LU.64 R248, [R1+0xf0] ;  /* 0x0000f00001f87983 */ /* 0x000ee80000300a00 */
[----:B------:R-:W-:Y:S01]  /*28b10*/  LDGSTS.E [R13+0x58004], desc[UR8][R244.64], !P5 ;  /* 0x58004000f40d7fae */ /* 0x000fe2000e921848 */
[----:B------:R-:W-:-:S03]  /*28b20*/  IADD3 R228, R14, 0x100000, RZ ;  /* 0x001000000ee47810 */ /* 0x000fc60007ffe0ff */
[----:B-1----:R-:W3:Y:S04]  /*28b30*/  LDL.LU.64 R80, [R1+0x1788] ;  /* 0x0017880001507983 */ /* 0x002ee80000300a00 */
[----:B------:R-:W-:Y:S04]  /*28b40*/  LDGSTS.E [R13+0x5c004], desc[UR8][R238.64], !P5 ;  /* 0x5c004000ee0d7fae */ /* 0x000fe8000e921848 */
[----:B------:R-:W-:Y:S04]  /*28b50*/  LDGSTS.E [R13+0x58008], desc[UR8][R234.64], !P4 ;  /* 0x58008000ea0d7fae */ /* 0x000fe8000e121848 */
[----:B------:R2:W-:Y:S04]  /*28b60*/  LDGSTS.E [R13+0x5c008], desc[UR8][R242.64], !P4 ;  /* 0x5c008000f20d7fae */ /* 0x0005e8000e121848 */
[----:B------:R-:W3:Y:S04]  /*28b70*/  LDL.LU.64 R238, [R1+0xe8] ;  /* 0x0000e80001ee7983 */ /* 0x000ee80000300a00 */
[----:B------:R-:W3:Y:S04]  /*28b80*/  LDL.LU.64 R234, [R1+0xe0] ;  /* 0x0000e00001ea7983 */ /* 0x000ee80000300a00 */
[----:B------:R-:W-:Y:S04]  /*28b90*/  LDGSTS.E [R13+0x5800c], desc[UR8][R232.64], !P6 ;  /* 0x5800c000e80d7fae */ /* 0x000fe8000f121848 */
[----:B------:R-:W-:Y:S04]  /*28ba0*/  LDGSTS.E [R13+0x5c00c], desc[UR8][R226.64], !P6 ;  /* 0x5c00c000e20d7fae */ /* 0x000fe8000f121848 */
[----:B------:R-:W3:Y:S04]  /*28bb0*/  LDL.LU.64 R244, [R1+0xd8] ;  /* 0x0000d80001f47983 */ /* 0x000ee80000300a00 */
[----:B------:R-:W0:Y:S04]  /*28bc0*/  LDGDEPBAR ;  /* 0x00000000000079af */ /* 0x000e280000000000 */
[----:B------:R1:W-:Y:S01]  /*28bd0*/  LDGSTS.E [R228+0x40000], desc[UR8][R76.64], P0 ;  /* 0x400000004ce47fae */ /* 0x0003e20008121848 */
[----:B--2---:R-:W-:-:S03]  /*28be0*/  IMAD.WIDE R242, R231, 0x4, R246 ;  /* 0x00000004e7f27825 */ /* 0x004fc600078e02f6 */
[----:B------:R-:W2:Y:S01]  /*28bf0*/  LDL.LU.64 R246, [R1+0xd0] ;  /* 0x0000d00001f67983 */ /* 0x000ea20000300a00 */
[----:B----4-:R-:W-:-:S03]  /*28c00*/  IMAD.WIDE R240, R231, 0x4, R240 ;  /* 0x00000004e7f07825 */ /* 0x010fc600078e02f0 */
[----:B------:R-:W-:Y:S04]  /*28c10*/  STL.64 [R1+0x7f0], R242 ;  /* 0x0007f0f201007387 */ /* 0x000fe80000100a00 */
[----:B------:R-:W-:Y:S01]  /*28c20*/  STL.64 [R1+0x7e8], R240 ;  /* 0x0007e8f001007387 */ /* 0x000fe20000100a00 */
[----:B------:R-:W-:-:S03]  /*28c30*/  IMAD.WIDE R236, R231, 0x4, R236 ;  /* 0x00000004e7ec7825 */ /* 0x000fc600078e02ec */
[----:B------:R-:W4:Y:S04]  /*28c40*/  LDL.LU.64 R232, [R1+0xc8] ;  /* 0x0000c80001e87983 */ /* 0x000f280000300a00 */
[----:B------:R1:W-:Y:S04]  /*28c50*/  STL.64 [R1+0x7e0], R236 ;  /* 0x0007e0ec01007387 */ /* 0x0003e80000100a00 */
[----:B------:R-:W4:Y:S01]  /*28c60*/  LDL.LU.64 R226, [R1+0xc0] ;  /* 0x0000c00001e27983 */ /* 0x000f220000300a00 */
[----:B-1----:R-:W-:-:S05]  /*28c70*/  IMAD.WIDE R76, R231, 0x4, R250 ;  /* 0x00000004e74c7825 */ /* 0x002fca00078e02fa */
[----:B------:R-:W-:Y:S04]  /*28c80*/  STL.64 [R1+0x7d8], R76 ;  /* 0x0007d84c01007387 */ /* 0x000fe80000100a00 */
[----:B------:R-:W4:Y:S01]  /*28c90*/  LDL.LU.64 R250, [R1+0xb8] ;  /* 0x0000b80001fa7983 */ /* 0x000f220000300a00 */
[C---:B------:R-:W-:Y:S01]  /*28ca0*/  VIADD R3, R14.reuse, 0x100000 ;  /* 0x001000000e037836 */ /* 0x040fe20000000000 */
[C---:B------:R-:W-:Y:S01]  /*28cb0*/  IADD3 R252, R14.reuse, 0x100000, RZ ;  /* 0x001000000efc7810 */ /* 0x040fe20007ffe0ff */
[----:B------:R-:W-:-:S03]  /*28cc0*/  VIADD R230, R14, 0x100000 ;  /* 0x001000000ee67836 */ /* 0x000fc60000000000 */
[----:B------:R-:W-:Y:S04]  /*28cd0*/  LDGSTS.E [R3+0x40400], desc[UR8][R242.64], P0 ;  /* 0x40400000f2037fae */ /* 0x000fe80008121848 */
[----:B------:R3:W-:Y:S04]  /*28ce0*/  LDGSTS.E [R252+0x40800], desc[UR8][R240.64], P0 ;  /* 0x40800000f0fc7fae */ /* 0x0007e80008121848 */
[----:B------:R-:W-:Y:S04]  /*28cf0*/  LDGSTS.E [R230+0x40c00], desc[UR8][R236.64], P0 ;  /* 0x40c00000ece67fae */ /* 0x000fe80008121848 */
[----:B------:R1:W-:Y:S04]  /*28d00*/  LDGSTS.E [R228+0x41000], desc[UR8][R76.64], P0 ;  /* 0x410000004ce47fae */ /* 0x0003e80008121848 */
[----:B------:R-:W4:Y:S04]  /*28d10*/  LDL.LU.64 R236, [R1+0xb0] ;  /* 0x0000b00001ec7983 */ /* 0x000f280000300a00 */
[----:B------:R-:W4:Y:S01]  /*28d20*/  LDL.LU.64 R242, [R1+0xa8] ;  /* 0x0000a80001f27983 */ /* 0x000f220000300a00 */
[----:B---3--:R-:W-:-:S03]  /*28d30*/  IMAD.WIDE R240, R231, 0x4, R248 ;  /* 0x00000004e7f07825 */ /* 0x008fc600078e02f8 */
[----:B------:R-:W3:Y:S04]  /*28d40*/  LDL.LU.64 R248, [R1+0xa0] ;  /* 0x0000a00001f87983 */ /* 0x000ee80000300a00 */
[----:B------:R1:W-:Y:S04]  /*28d50*/  STL.64 [R1+0x7d0], R240 ;  /* 0x0007d0f001007387 */ /* 0x0003e80000100a00 */
[----:B------:R-:W-:Y:S01]  /*28d60*/  LDGSTS.E [R3+0x41400], desc[UR8][R240.64], P0 ;  /* 0x41400000f0037fae */ /* 0x000fe20008121848 */
[----:B------:R-:W-:-:S04]  /*28d70*/  IMAD.WIDE R238, R231, 0x4, R238 ;  /* 0x00000004e7ee7825 */ /* 0x000fc800078e02ee */
[C---:B------:R-:W-:Y:S01]  /*28d80*/  IMAD.WIDE R234, R231.reuse, 0x4, R234 ;  /* 0x00000004e7ea7825 */ /* 0x040fe200078e02ea */
[----:B------:R1:W-:Y:S04]  /*28d90*/  STL.64 [R1+0x7c8], R238 ;  /* 0x0007c8ee01007387 */ /* 0x0003e80000100a00 */
[----:B------:R2:W-:Y:S04]  /*28da0*/  STL.64 [R1+0x7c0], R234 ;  /* 0x0007c0ea01007387 */ /* 0x0005e80000100a00 */
[----:B-1----:R-:W3:Y:S01]  /*28db0*/  LDL.LU.64 R240, [R1+0x98] ;  /* 0x0000980001f07983 */ /* 0x002ee20000300a00 */
[----:B------:R-:W-:-:S03]  /*28dc0*/  IMAD.WIDE R76, R231, 0x4, R244 ;  /* 0x00000004e74c7825 */ /* 0x000fc600078e02f4 */
[----:B------:R-:W-:Y:S04]  /*28dd0*/  LDGSTS.E [R252+0x41800], desc[UR8][R238.64], P0 ;  /* 0x41800000eefc7fae */ /* 0x000fe80008121848 */
[----:B------:R2:W-:Y:S04]  /*28de0*/  LDGSTS.E [R230+0x41c00], desc[UR8][R234.64], P0 ;  /* 0x41c00000eae67fae */ /* 0x0005e80008121848 */
[----:B------:R1:W-:Y:S04]  /*28df0*/  STL.64 [R1+0x7b8], R76 ;  /* 0x0007b84c01007387 */ /* 0x0003e80000100a00 */
[----:B------:R1:W-:Y:S04]  /*28e00*/  LDGSTS.E [R228+0x42000], desc[UR8][R76.64], P0 ;  /* 0x420000004ce47fae */ /* 0x0003e80008121848 */
[----:B------:R-:W3:Y:S01]  /*28e10*/  LDL.LU.64 R238, [R1+0x90] ;  /* 0x0000900001ee7983 */ /* 0x000ee20000300a00 */
[----:B--2---:R-:W-:-:S03]  /*28e20*/  IMAD.WIDE R234, R231, 0x4, R246 ;  /* 0x00000004e7ea7825 */ /* 0x004fc600078e02f6 */
[----:B------:R-:W2:Y:S04]  /*28e30*/  LDL.LU.64 R246, [R1+0x88] ;  /* 0x0000880001f67983 */ /* 0x000ea80000300a00 */
[----:B------:R-:W2:Y:S04]  /*28e40*/  LDL.LU.64 R244, [R1+0x80] ;  /* 0x0000800001f47983 */ /* 0x000ea80000300a00 */
[----:B------:R1:W-:Y:S04]  /*28e50*/  STL.64 [R1+0x7b0], R234 ;  /* 0x0007b0ea01007387 */ /* 0x0003e80000100a00 */
[----:B------:R1:W-:Y:S01]  /*28e60*/  LDGSTS.E [R3+0x42400], desc[UR8][R234.64], P0 ;  /* 0x42400000ea037fae */ /* 0x0003e20008121848 */
[----:B----4-:R-:W-:-:S04]  /*28e70*/  IMAD.WIDE R232, R231, 0x4, R232 ;  /* 0x00000004e7e87825 */ /* 0x010fc800078e02e8 */
[C---:B------:R-:W-:Y:S01]  /*28e80*/  IMAD.WIDE R226, R231.reuse, 0x4, R226 ;  /* 0x00000004e7e27825 */ /* 0x040fe200078e02e2 */
[----:B------:R4:W-:Y:S04]  /*28e90*/  STL.64 [R1+0x7a8], R232 ;  /* 0x0007a8e801007387 */ /* 0x0009e80000100a00 */
[----:B------:R-:W-:Y:S04]  /*28ea0*/  STL.64 [R1+0x7a0], R226 ;  /* 0x0007a0e201007387 */ /* 0x000fe80000100a00 */
[----:B------:R4:W-:Y:S04]  /*28eb0*/  LDGSTS.E [R252+0x42800], desc[UR8][R232.64], P0 ;  /* 0x42800000e8fc7fae */ /* 0x0009e80008121848 */
[----:B------:R-:W-:Y:S01]  /*28ec0*/  LDGSTS.E [R230+0x42c00], desc[UR8][R226.64], P0 ;  /* 0x42c00000e2e67fae */ /* 0x000fe20008121848 */
[----:B-1----:R-:W-:-:S05]  /*28ed0*/  IMAD.WIDE R76, R231, 0x4, R250 ;  /* 0x00000004e74c7825 */ /* 0x002fca00078e02fa */
[----:B------:R3:W-:Y:S04]  /*28ee0*/  STL.64 [R1+0x798], R76 ;  /* 0x0007984c01007387 */ /* 0x0007e80000100a00 */
[----:B------:R-:W2:Y:S04]  /*28ef0*/  LDL.LU.64 R250, [R1+0x78] ;  /* 0x0000780001fa7983 */ /* 0x000ea80000300a00 */
[----:B------:R3:W-:Y:S01]  /*28f00*/  LDGSTS.E [R228+0x43000], desc[UR8][R76.64], P0 ;  /* 0x430000004ce47fae */ /* 0x0007e20008121848 */
[----:B------:R-:W-:-:S04]  /*28f10*/  IMAD.WIDE R234, R231, 0x4, R236 ;  /* 0x00000004e7ea7825 */ /* 0x000fc800078e02ec */
[C---:B----4-:R-:W-:Y:S01]  /*28f20*/  IMAD.WIDE R232, R231.reuse, 0x4, R242 ;  /* 0x00000004e7e87825 */ /* 0x050fe200078e02f2 */
[----:B------:R-:W-:Y:S04]  /*28f30*/  LDGSTS.E [R3+0x43400], desc[UR8][R234.64], P0 ;  /* 0x43400000ea037fae */ /* 0x000fe80008121848 */
[----:B------:R-:W-:Y:S01]  /*28f40*/  LDGSTS.E [R252+0x43800], desc[UR8][R232.64], P0 ;  /* 0x43800000e8fc7fae */ /* 0x000fe20008121848 */
[----:B---3--:R-:W-:-:S03]  /*28f50*/  IMAD.WIDE R76, R231, 0x4, R248 ;  /* 0x00000004e74c7825 */ /* 0x008fc600078e02f8 */
[----:B------:R-:W3:Y:S04]  /*28f60*/  LDL.LU.64 R248, [R1+0x70] ;  /* 0x0000700001f87983 */ /* 0x000ee80000300a00 */
[----:B------:R-:W-:Y:S04]  /*28f70*/  STL.64 [R1+0x790], R234 ;  /* 0x000790ea01007387 */ /* 0x000fe80000100a00 */
[----:B------:R-:W4:Y:S04]  /*28f80*/  LDL.LU.64 R242, [R1+0x68] ;  /* 0x0000680001f27983 */ /* 0x000f280000300a00 */
[----:B------:R-:W-:Y:S04]  /*28f90*/  STL.64 [R1+0x788], R232 ;  /* 0x000788e801007387 */ /* 0x000fe80000100a00 */
[----:B------:R1:W-:Y:S04]  /*28fa0*/  STL.64 [R1+0x780], R76 ;  /* 0x0007804c01007387 */ /* 0x0003e80000100a00 */
[----:B------:R4:W-:Y:S01]  /*28fb0*/  LDGSTS.E [R230+0x43c00], desc[UR8][R76.64], P0 ;  /* 0x43c000004ce67fae */ /* 0x0009e20008121848 */
[----:B------:R-:W-:-:S03]  /*28fc0*/  IMAD.WIDE R226, R231, 0x4, R240 ;  /* 0x00000004e7e27825 */ /* 0x000fc600078e02f0 */
[----:B------:R-:W4:Y:S04]  /*28fd0*/  LDL.LU.64 R240, [R1+0x60] ;  /* 0x0000600001f07983 */ /* 0x000f280000300a00 */
[----:B------:R1:W-:Y:S04]  /*28fe0*/  STL.64 [R1+0x778], R226 ;  /* 0x000778e201007387 */ /* 0x0003e80000100a00 */
[----:B-1----:R-:W4:Y:S04]  /*28ff0*/  LDL.LU.64 R76, [R1+0x58] ;  /* 0x00005800014c7983 */ /* 0x002f280000300a00 */
[----:B------:R1:W-:Y:S01]  /*29000*/  LDGSTS.E [R228+0x44000], desc[UR8][R226.64], P0 ;  /* 0x44000000e2e47fae */ /* 0x0003e20008121848 */
[----:B------:R-:W-:-:S05]  /*29010*/  IMAD.WIDE R238, R231, 0x4, R238 ;  /* 0x00000004e7ee7825 */ /* 0x000fca00078e02ee */
[----:B------:R1:W-:Y:S04]  /*29020*/  LDGSTS.E [R3+0x44400], desc[UR8][R238.64], P0 ;  /* 0x44400000ee037fae */ /* 0x0003e80008121848 */
[----:B------:R-:W1:Y:S04]  /*29030*/  LDL.LU.64 R226, [R1+0x50] ;  /* 0x0000500001e27983 */ /* 0x000e680000300a00 */
[----:B------:R2:W-:Y:S04]  /*29040*/  STL.64 [R1+0x770], R238 ;  /* 0x000770ee01007387 */ /* 0x0005e80000100a00 */
[----:B------:R-:W4:Y:S01]  /*29050*/  LDL.LU.64 R232, [R1+0x48] ;  /* 0x0000480001e87983 */ /* 0x000f220000300a00 */
[----:B--2---:R-:W-:-:S04]  /*29060*/  IMAD.WIDE R246, R231, 0x4, R246 ;  /* 0x00000004e7f67825 */ /* 0x004fc800078e02f6 */
[C---:B------:R-:W-:Y:S01]  /*29070*/  IMAD.WIDE R244, R231.reuse, 0x4, R244 ;  /* 0x00000004e7f47825 */ /* 0x040fe200078e02f4 */
[----:B------:R-:W-:Y:S04]  /*29080*/  STL.64 [R1+0x768], R246 ;  /* 0x000768f601007387 */ /* 0x000fe80000100a00 */
[----:B------:R-:W2:Y:S04]  /*29090*/  LDL.LU.64 R234, [R1+0x40] ;  /* 0x0000400001ea7983 */ /* 0x000ea80000300a00 */
[----:B------:R3:W-:Y:S04]  /*290a0*/  STL.64 [R1+0x760], R244 ;  /* 0x000760f401007387 */ /* 0x0007e80000100a00 */
[----:B------:R-:W2:Y:S04]  /*290b0*/  LDL.LU.64 R238, [R1+0x38] ;  /* 0x0000380001ee7983 */ /* 0x000ea80000300a00 */
[----:B------:R-:W-:Y:S04]  /*290c0*/  LDGSTS.E [R252+0x44800], desc[UR8][R246.64], P0 ;  /* 0x44800000f6fc7fae */ /* 0x000fe80008121848 */
[----:B------:R2:W-:Y:S01]  /*290d0*/  LDGSTS.E [R230+0x44c00], desc[UR8][R244.64], P0 ;  /* 0x44c00000f4e67fae */ /* 0x0005e20008121848 */
[----:B------:R-:W-:-:S05]  /*290e0*/  IMAD.WIDE R236, R231, 0x4, R250 ;  /* 0x00000004e7ec7825 */ /* 0x000fca00078e02fa */
[----:B------:R3:W-:Y:S04]  /*290f0*/  STL.64 [R1+0x758], R236 ;  /* 0x000758ec01007387 */ /* 0x0007e80000100a00 */
[----:B---3--:R-:W3:Y:S04]  /*29100*/  LDL.LU.64 R244, [R1+0x30] ;  /* 0x0000300001f47983 */ /* 0x008ee80000300a00 */
[----:B------:R-:W3:Y:S04]  /*29110*/  LDL.LU.64 R246, [R1+0x28] ;  /* 0x0000280001f67983 */ /* 0x000ee80000300a00 */
[----:B------:R-:W3:Y:S04]  /*29120*/  LDL.LU.64 R250, [R1+0x20] ;  /* 0x0000200001fa7983 */ /* 0x000ee80000300a00 */
[----:B------:R-:W-:Y:S04]  /*29130*/  LDGSTS.E [R228+0x45000], desc[UR8][R236.64], P0 ;  /* 0x45000000ece47fae */ /* 0x000fe80008121848 */
[----:B------:R-:W3:Y:S01]  /*29140*/  LDL.LU.64 R236, [R1+0x18] ;  /* 0x0000180001ec7983 */ /* 0x000ee20000300a00 */
[----:B------:R-:W-:-:S04]  /*29150*/  IMAD.WIDE R248, R231, 0x4, R248 ;  /* 0x00000004e7f87825 */ /* 0x000fc800078e02f8 */
[C---:B----4-:R-:W-:Y:S01]  /*29160*/  IMAD.WIDE R242, R231.reuse, 0x4, R242 ;  /* 0x00000004e7f27825 */ /* 0x050fe200078e02f2 */
[----:B------:R4:W-:Y:S04]  /*29170*/  STL.64 [R1+0x750], R248 ;  /* 0x000750f801007387 */ /* 0x0009e80000100a00 */
[----:B------:R-:W-:Y:S04]  /*29180*/  STL.64 [R1+0x748], R242 ;  /* 0x000748f201007387 */ /* 0x000fe80000100a00 */
[----:B------:R-:W-:Y:S04]  /*29190*/  LDGSTS.E [R3+0x45400], desc[UR8][R248.64], P0 ;  /* 0x45400000f8037fae */ /* 0x000fe80008121848 */
[----:B------:R-:W-:Y:S01]  /*291a0*/  LDGSTS.E [R252+0x45800], desc[UR8][R242.64], P0 ;  /* 0x45800000f2fc7fae */ /* 0x000fe20008121848 */
[----:B------:R-:W-:-:S04]  /*291b0*/  IMAD.WIDE R240, R231, 0x4, R240 ;  /* 0x00000004e7f07825 */ /* 0x000fc800078e02f0 */
[C---:B------:R-:W-:Y:S01]  /*291c0*/  IMAD.WIDE R76, R231.reuse, 0x4, R76 ;  /* 0x00000004e74c7825 */ /* 0x040fe200078e024c */
[----:B------:R1:W-:Y:S04]  /*291d0*/  STL.64 [R1+0x740], R240 ;  /* 0x000740f001007387 */ /* 0x0003e80000100a00 */
[----:B------:R1:W-:Y:S04]  /*291e0*/  STL.64 [R1+0x738], R76 ;  /* 0x0007384c01007387 */ /* 0x0003e80000100a00 */
[----:B------:R-:W-:Y:S04]  /*291f0*/  LDGSTS.E [R230+0x45c00], desc[UR8][R240.64], P0 ;  /* 0x45c00000f0e67fae */ /* 0x000fe80008121848 */
[----:B----4-:R-:W4:Y:S04]  /*29200*/  LDL.LU.64 R248, [R1+0x10] ;  /* 0x0000100001f87983 */ /* 0x010f280000300a00 */
[----:B------:R-:W-:Y:S01]  /*29210*/  LDGSTS.E [R228+0x46000], desc[UR8][R76.64], P0 ;  /* 0x460000004ce47fae */ /* 0x000fe20008121848 */
[----:B-1----:R-:W-:-:S03]  /*29220*/  IMAD.WIDE R226, R231, 0x4, R226 ;  /* 0x00000004e7e27825 */ /* 0x002fc600078e02e2 */
[----:B------:R-:W4:Y:S04]  /*29230*/  LDL.LU.64 R240, [R1+0x8] ;  /* 0x0000080001f07983 */ /* 0x000f280000300a00 */
[----:B------:R-:W4:Y:S01]  /*29240*/  LDL.LU.64 R242, [R1] ;  /* 0x0000000001f27983 */ /* 0x000f220000300a00 */
[----:B------:R-:W-:-:S03]  /*29250*/  IMAD.WIDE R232, R231, 0x4, R232 ;  /* 0x00000004e7e87825 */ /* 0x000fc600078e02e8 */
[----:B------:R-:W4:Y:S04]  /*29260*/  LDL.LU.64 R76, [R1+0x1780] ;  /* 0x00178000014c7983 */ /* 0x000f280000300a00 */
[----:B------:R1:W-:Y:S04]  /*29270*/  STL.64 [R1+0x730], R226 ;  /* 0x000730e201007387 */ /* 0x0003e80000100a00 */
[----:B------:R2:W-:Y:S04]  /*29280*/  STL.64 [R1+0x728], R232 ;  /* 0x000728e801007387 */ /* 0x0005e80000100a00 */
[----:B------:R-:W-:Y:S04]  /*29290*/  LDGSTS.E [R3+0x46400], desc[UR8][R226.64], P0 ;  /* 0x46400000e2037fae */ /* 0x000fe80008121848 */
[----:B------:R-:W-:Y:S04]  /*292a0*/  LDGSTS.E [R252+0x46800], desc[UR8][R232.64], P0 ;  /* 0x46800000e8fc7fae */ /* 0x000fe80008121848 */
[----:B-1----:R-:W4:Y:S01]  /*292b0*/  LDL.LU.64 R226, [R1+0x1778] ;  /* 0x0017780001e27983 */ /* 0x002f220000300a00 */
[----:B--2---:R-:W-:-:S05]  /*292c0*/  IMAD.WIDE R234, R231, 0x4, R234 ;  /* 0x00000004e7ea7825 */ /* 0x004fca00078e02ea */
[----:B------:R1:W-:Y:S01]  /*292d0*/  STL.64 [R1+0x720], R234 ;  /* 0x000720ea01007387 */ /* 0x0003e20000100a00 */
[----:B------:R-:W-:-:S03]  /*292e0*/  IMAD.WIDE R238, R231, 0x4, R238 ;  /* 0x00000004e7ee7825 */ /* 0x000fc600078e02ee */
[----:B------:R-:W2:Y:S04]  /*292f0*/  LDL.LU.64 R232, [R1+0x1770] ;  /* 0x0017700001e87983 */ /* 0x000ea80000300a00 */
[----:B------:R-:W-:Y:S04]  /*29300*/  LDGSTS.E [R230+0x46c00], desc[UR8][R234.64], P0 ;  /* 0x46c00000eae67fae */ /* 0x000fe80008121848 */
[----:B------:R3:W-:Y:S04]  /*29310*/  LDGSTS.E [R228+0x47000], desc[UR8][R238.64], P0 ;  /* 0x47000000eee47fae */ /* 0x0007e80008121848 */
[----:B-1----:R-:W2:Y:S04]  /*29320*/  LDL.LU.64 R234, [R1+0x1768] ;  /* 0x0017680001ea7983 */ /* 0x002ea80000300a00 */
[----:B------:R1:W-:Y:S04]  /*29330*/  STL.64 [R1+0x718], R238 ;  /* 0x000718ee01007387 */ /* 0x0003e80000100a00 */
[----:B-1----:R-:W2:Y:S01]  /*29340*/  LDL.LU.64 R238, [R1+0x1760] ;  /* 0x0017600001ee7983 */ /* 0x002ea20000300a00 */
[----:B---3--:R-:W-:-:S04]  /*29350*/  IMAD.WIDE R244, R231, 0x4, R244 ;  /* 0x00000004e7f47825 */ /* 0x008fc800078e02f4 */
[C---:B------:R-:W-:Y:S01]  /*29360*/  IMAD.WIDE R246, R231.reuse, 0x4, R246 ;  /* 0x00000004e7f67825 */ /* 0x040fe200078e02f6 */
[----:B------:R1:W-:Y:S03]  /*29370*/  STL.64 [R1+0x710], R244 ;  /* 0x000710f401007387 */ /* 0x0003e60000100a00 */
[----:B------:R-:W-:Y:S01]  /*29380*/  IMAD.WIDE R250, R231, 0x4, R250 ;  /* 0x00000004e7fa7825 */ /* 0x000fe200078e02fa */
[----:B------:R3:W-:Y:S04]  /*29390*/  STL.64 [R1+0x708], R246 ;  /* 0x000708f601007387 */ /* 0x0007e80000100a00 */
[----:B------:R-:W-:Y:S04]  /*293a0*/  LDGSTS.E [R3+0x47400], desc[UR8][R244.64], P0 ;  /* 0x47400000f4037fae */ /* 0x000fe80008121848 */
[----:B------:R-:W-:Y:S04]  /*293b0*/  LDGSTS.E [R252+0x47800], desc[UR8][R246.64], P0 ;  /* 0x47800000f6fc7fae */ /* 0x000fe80008121848 */
[----:B------:R-:W-:Y:S04]  /*293c0*/  LDGSTS.E [R230+0x47c00], desc[UR8][R250.64], P0 ;  /* 0x47c00000fae67fae */ /* 0x000fe80008121848 */
[----:B-1----:R-:W2:Y:S04]  /*293d0*/  LDL.LU.64 R244, [R1+0x1758] ;  /* 0x0017580001f47983 */ /* 0x002ea80000300a00 */
[----:B------:R-:W2:Y:S04]  /*293e0*/  LDL.LU R3, [R1+0x1750] ;  /* 0x0017500001037983 */ /* 0x000ea80000300800 */
[----:B------:R1:W-:Y:S04]  /*293f0*/  STL.64 [R1+0x700], R250 ;  /* 0x000700fa01007387 */ /* 0x0003e80000100a00 */
[----:B---3--:R-:W3:Y:S04]  /*29400*/  LDL.LU.64 R246, [R1+0x1748] ;  /* 0x0017480001f67983 */ /* 0x008ee80000300a00 */
[----:B-1----:R-:W2:Y:S01]  /*29410*/  LDL.LU.64 R250, [R1+0x1740] ;  /* 0x0017400001fa7983 */ /* 0x002ea20000300a00 */
[----:B------:R-:W-:Y:S01]  /*29420*/  IADD3 R228, R15, 0x100000, RZ ;  /* 0x001000000fe47810 */ /* 0x000fe20007ffe0ff */
[----:B------:R-:W-:-:S05]  /*29430*/  IMAD.WIDE R236, R231, 0x4, R236 ;  /* 0x00000004e7ec7825 */ /* 0x000fca00078e02ec */
[----:B------:R2:W-:Y:S04]  /*29440*/  STL.64 [R1+0x6f8], R236 ;  /* 0x0006f8ec01007387 */ /* 0x0005e80000100a00 */
[----:B------:R2:W-:Y:S01]  /*29450*/  LDGSTS.E [R228+0x40080], desc[UR8][R236.64], P0 ;  /* 0x40080000ece47fae */ /* 0x0005e20008121848 */
[----:B----4-:R-:W-:-:S04]  /*29460*/  IMAD.WIDE R248, R231, 0x4, R248 ;  /* 0x00000004e7f87825 */ /* 0x010fc800078e02f8 */
[C---:B------:R-:W-:Y:S01]  /*29470*/  IMAD.WIDE R240, R231.reuse, 0x4, R240 ;  /* 0x00000004e7f07825 */ /* 0x040fe200078e02f0 */
[----:B------:R1:W-:Y:S04]  /*29480*/  STL.64 [R1+0x6f0], R248 ;  /* 0x0006f0f801007387 */ /* 0x0003e80000100a00 */
[----:B------:R4:W-:Y:S01]  /*29490*/  STL.64 [R1+0x6e8], R240 ;  /* 0x0006e8f001007387 */ /* 0x0009e20000100a00 */
[----:B--2---:R-:W-:-:S04]  /*294a0*/  IMAD.WIDE R236, R231, 0x4, R250 ;  /* 0x00000004e7ec7825 */ /* 0x004fc800078e02fa */
[----:B------:R-:W-:-:S05]  /*294b0*/  VIADD R251, R15, 0x100000 ;  /* 0x001000000ffb7836 */ /* 0x000fca0000000000 */
[----:B------:R-:W-:Y:S04]  /*294c0*/  LDGSTS.E [R251+0x40480], desc[UR8][R248.64], P0 ;  /* 0x40480000f8fb7fae */ /* 0x000fe80008121848 */
[----:B-1----:R-:W2:Y:S01]  /*294d0*/  LDL.LU.64 R248, [R1+0x1738] ;  /* 0x0017380001f87983 */ /* 0x002ea20000300a00 */
[C---:B------:R-:W-:Y:S01]  /*294e0*/  VIADD R252, R15.reuse, 0x100000 ;  /* 0x001000000ffc7836 */ /* 0x040fe20000000000 */
[----:B------:R-:W-:Y:S01]  /*294f0*/  IADD3 R230, R15, 0x100000, RZ ;  /* 0x001000000fe67810 */ /* 0x000fe20007ffe0ff */
[----:B------:R-:W-:-:S03]  /*29500*/  IMAD.WIDE R242, R231, 0x4, R242 ;  /* 0x00000004e7f27825 */ /* 0x000fc600078e02f2 */
[----:B------:R1:W-:Y:S04]  /*29510*/  LDGSTS.E [R252+0x40880], desc[UR8][R240.64], P0 ;  /* 0x40880000f0fc7fae */ /* 0x0003e80008121848 */
[----:B------:R1:W-:Y:S04]  /*29520*/  STL.64 [R1+0x6e0], R242 ;  /* 0x0006e0f201007387 */ /* 0x0003e80000100a00 */
[----:B------:R-:W-:Y:S04]  /*29530*/  LDGSTS.E [R230+0x40c80], desc[UR8][R242.64], P0 ;  /* 0x40c80000f2e67fae */ /* 0x000fe80008121848 */
[----:B----4-:R-:W4:Y:S01]  /*29540*/  LDL.LU.64 R240, [R1+0x1730] ;  /* 0x0017300001f07983 */ /* 0x010f220000300a00 */
[----:B---3--:R-:W-:Y:S01]  /*29550*/  IMAD.WIDE R246, R231, 0x4, R246 ;  /* 0x00000004e7f67825 */ /* 0x008fe200078e02f6 */
[----:B------:R-:W-:Y:S01]  /*29560*/  IADD3 R250, R15, 0x100000, RZ ;  /* 0x001000000ffa7810 */ /* 0x000fe20007ffe0ff */
[----:B-1----:R-:W1:Y:S01]  /*29570*/  LDC R252, c[0x0][0x230] ;  /* 0x00008c00fffc7b82 */ /* 0x002e620000000800 */
[----:B------:R2:W-:Y:S04]  /*29580*/  LDGSTS.E [R228+0x41080], desc[UR8][R236.64], P0 ;  /* 0x41080000ece47fae */ /* 0x0005e80008121848 */
[----:B------:R-:W3:Y:S04]  /*29590*/  LDL.LU.64 R242, [R1+0x1728] ;  /* 0x0017280001f27983 */ /* 0x000ee80000300a00 */
[----:B------:R2:W-:Y:S02]  /*295a0*/  STL.64 [R1+0x6d8], R236 ;  /* 0x0006d8ec01007387 */ /* 0x0005e40000100a00 */
[----:B--2---:R-:W-:-:S05]  /*295b0*/  IMAD.WIDE R236, R231, 0x4, R248 ;  /* 0x00000004e7ec7825 */ /* 0x004fca00078e02f8 */
[----:B------:R2:W-:Y:S04]  /*295c0*/  STL.64 [R1+0x6d0], R236 ;  /* 0x0006d0ec01007387 */ /* 0x0005e80000100a00 */
[----:B------:R-:W-:Y:S04]  /*295d0*/  STL.64 [R1+0x638], R246 ;  /* 0x000638f601007387 */ /* 0x000fe80000100a00 */
[----:B------:R-:W-:Y:S01]  /*295e0*/  LDGSTS.E [R251+0x41480], desc[UR8][R236.64], P0 ;  /* 0x41480000ecfb7fae */ /* 0x000fe20008121848 */
[----:B------:R-:W-:-:S03]  /*295f0*/  IMAD.WIDE R244, R231, 0x4, R244 ;  /* 0x00000004e7f47825 */ /* 0x000fc600078e02f4 */
[----:B------:R-:W-:Y:S01]  /*29600*/  LDGSTS.E [R250+0x41880], desc[UR8][R246.64], P0 ;  /* 0x41880000f6fa7fae */ /* 0x000fe20008121848 */
[----:B----4-:R-:W-:-:S03]  /*29610*/  IMAD.WIDE R240, R231, 0x4, R240 ;  /* 0x00000004e7f07825 */ /* 0x010fc600078e02f0 */
[----:B------:R4:W-:Y:S04]  /*29620*/  LDGSTS.E [R230+0x41c80], desc[UR8][R244.64], P0 ;  /* 0x41c80000f4e67fae */ /* 0x0009e80008121848 */
[----:B--2---:R-:W2:Y:S01]  /*29630*/  LDL.LU.64 R236, [R1+0x1720] ;  /* 0x0017200001ec7983 */ /* 0x004ea20000300a00 */
[----:B---3--:R-:W-:Y:S01]  /*29640*/  IMAD.WIDE R248, R231, 0x4, R242 ;  /* 0x00000004e7f87825 */ /* 0x008fe200078e02f2 */
[----:B------:R-:W-:-:S03]  /*29650*/  IADD3 R242, R15, 0x100000, RZ ;  /* 0x001000000ff27810 */ /* 0x000fc60007ffe0ff */
[----:B------:R-:W-:Y:S02]  /*29660*/  VIADD R243, R15, 0x100000 ;  /* 0x001000000ff37836 */ /* 0x000fe40000000000 */
[C---:B------:R-:W-:Y:S01]  /*29670*/  IMAD.WIDE R238, R231.reuse, 0x4, R238 ;  /* 0x00000004e7ee7825 */ /* 0x040fe200078e02ee */
[----:B------:R4:W-:Y:S03]  /*29680*/  STL.64 [R1+0x628], R244 ;  /* 0x000628f401007387 */ /* 0x0009e60000100a00 */
[C---:B------:R-:W-:Y:S01]  /*29690*/  IMAD.WIDE R232, R231.reuse, 0x4, R232 ;  /* 0x00000004e7e87825 */ /* 0x040fe200078e02e8 */
[----:B------:R-:W-:Y:S04]  /*296a0*/  STL.64 [R1+0x618], R248 ;  /* 0x000618f801007387 */ /* 0x000fe80000100a00 */
[----:B------:R-:W-:Y:S01]  /*296b0*/  LDGSTS.E [R228+0x42080], desc[UR8][R248.64], P0 ;  /* 0x42080000f8e47fae */ /* 0x000fe20008121848 */
[----:B------:R-:W-:-:S03]  /*296c0*/  IMAD.WIDE R226, R231, 0x4, R226 ;  /* 0x00000004e7e27825 */ /* 0x000fc600078e02e2 */
[----:B------:R-:W-:Y:S01]  /*296d0*/  STL.64 [R1+0x608], R240 ;  /* 0x000608f001007387 */ /* 0x000fe20000100a00 */
[----:B----4-:R-:W-:-:S03]  /*296e0*/  IMAD.WIDE R244, R231, 0x4, R234 ;  /* 0x00000004e7f47825 */ /* 0x010fc600078e02ea */
[----:B------:R-:W-:Y:S01]  /*296f0*/  LDGSTS.E [R243+0x42480], desc[UR8][R240.64], P0 ;  /* 0x42480000f0f37fae */ /* 0x000fe20008121848 */
[----:B------:R-:W-:-:S03]  /*29700*/  VIADD R234, R15, 0x100000 ;  /* 0x001000000fea7836 */ /* 0x000fc60000000000 */
[----:B------:R3:W-:Y:S01]  /*29710*/  STL.64 [R1+0x5f8], R238 ;  /* 0x0005f8ee01007387 */ /* 0x0007e20000100a00 */
[----:B------:R-:W-:-:S03]  /*29720*/  IMAD.WIDE R84, R231, 0x4, R84 ;  /* 0x00000004e7547825 */ /* 0x000fc600078e0254 */
[----:B------:R3:W-:Y:S01]  /*29730*/  LDGSTS.E [R242+0x42880], desc[UR8][R238.64], P0 ;  /* 0x42880000eef27fae */ /* 0x0007e20008121848 */
[----:B------:R-:W-:-:S04]  /*29740*/  IMAD.WIDE R88, R231, 0x4, R88 ;  /* 0x00000004e7587825 */ /* 0x000fc800078e0258 */
[----:B------:R-:W-:-:S04]  /*29750*/  IMAD.WIDE R92, R231, 0x4, R92 ;  /* 0x00000004e75c7825 */ /* 0x000fc800078e025c */
[----:B---3--:R-:W-:Y:S01]  /*29760*/  IMAD.WIDE R238, R231, 0x4, R76 ;  /* 0x00000004e7ee7825 */ /* 0x008fe200078e024c */
[----:B------:R-:W-:-:S03]  /*29770*/  IADD3 R76, R15, 0x100000, RZ ;  /* 0x001000000f4c7810 */ /* 0x000fc60007ffe0ff */
[----:B------:R-:W-:Y:S02]  /*29780*/  VIADD R77, R15, 0x100000 ;  /* 0x001000000f4d7836 */ /* 0x000fe40000000000 */
[----:B------:R-:W-:-:S04]  /*29790*/  IMAD.WIDE R96, R231, 0x4, R96 ;  /* 0x00000004e7607825 */ /* 0x000fc800078e0260 */
[----:B------:R-:W-:-:S04]  /*297a0*/  IMAD.WIDE R24, R231, 0x4, R24 ;  /* 0x00000004e7187825 */ /* 0x000fc800078e0218 */
[----:B------:R-:W-:-:S04]  /*297b0*/  IMAD.WIDE R26, R231, 0x4, R26 ;  /* 0x00000004e71a7825 */ /* 0x000fc800078e021a */
[----:B------:R-:W-:-:S04]  /*297c0*/  IMAD.WIDE R30, R231, 0x4, R30 ;  /* 0x00000004e71e7825 */ /* 0x000fc800078e021e */
[----:B------:R-:W-:-:S04]  /*297d0*/  IMAD.WIDE R32, R231, 0x4, R32 ;  /* 0x00000004e7207825 */ /* 0x000fc800078e0220 */
[----:B------:R-:W-:-:S04]  /*297e0*/  IMAD.WIDE R34, R231, 0x4, R34 ;  /* 0x00000004e7227825 */ /* 0x000fc800078e0222 */
[----:B--2---:R-:W-:-:S05]  /*297f0*/  IMAD.WIDE R236, R231, 0x4, R236 ;  /* 0x00000004e7ec7825 */ /* 0x004fca00078e02ec */
[----:B------:R2:W-:Y:S04]  /*29800*/  STL.64 [R1+0x5e8], R236 ;  /* 0x0005e8ec01007387 */ /* 0x0005e80000100a00 */
[----:B------:R2:W-:Y:S04]  /*29810*/  LDGSTS.E [R230+0x42c80], desc[UR8][R236.64], P0 ;  /* 0x42c80000ece67fae */ /* 0x0005e80008121848 */
[----:B------:R-:W-:Y:S04]  /*29820*/  STL.64 [R1+0x5d8], R244 ;  /* 0x0005d8f401007387 */ /* 0x000fe80000100a00 */
[----:B------:R-:W-:Y:S01]  /*29830*/  LDGSTS.E [R228+0x43080], desc[UR8][R244.64], P0 ;  /* 0x43080000f4e47fae */ /* 0x000fe20008121848 */
[----:B--2---:R-:W-:-:S03]  /*29840*/  IMAD.WIDE R236, R231, 0x4, R80 ;  /* 0x00000004e7ec7825 */ /* 0x004fc600078e0250 */
[----:B------:R-:W-:Y:S01]  /*29850*/  STL.64 [R1+0x5c8], R232 ;  /* 0x0005c8e801007387 */ /* 0x000fe20000100a00 */
[C---:B------:R-:W-:Y:S01]  /*29860*/  IADD3 R80, R15.reuse, 0x100000, RZ ;  /* 0x001000000f507810 */ /* 0x040fe20007ffe0ff */
[----:B------:R-:W-:Y:S02]  /*29870*/  VIADD R81, R15, 0x100000 ;  /* 0x001000000f517836 */ /* 0x000fe40000000000 */
[----:B------:R-:W-:Y:S04]  /*29880*/  LDGSTS.E [R234+0x43480], desc[UR8][R232.64], P0 ;  /* 0x43480000e8ea7fae */ /* 0x000fe80008121848 */
[----:B------:R-:W-:Y:S04]  /*29890*/  STL.64 [R1+0x5b8], R226 ;  /* 0x0005b8e201007387 */ /* 0x000fe80000100a00 */
[----:B------:R2:W-:Y:S04]  /*298a0*/  LDGSTS.E [R230+0x43880], desc[UR8][R226.64], P0 ;  /* 0x43880000e2e67fae */ /* 0x0005e80008121848 */
[----:B------:R-:W-:Y:S04]  /*298b0*/  STL.64 [R1+0x5a8], R238 ;  /* 0x0005a8ee01007387 */ /* 0x000fe80000100a00 */
[----:B------:R3:W-:Y:S04]  /*298c0*/  LDGSTS.E [R228+0x43c80], desc[UR8][R238.64], P0 ;  /* 0x43c80000eee47fae */ /* 0x0007e80008121848 */
[----:B------:R-:W-:Y:S01]  /*298d0*/  STL.64 [R1+0x598], R236 ;  /* 0x000598ec01007387 */ /* 0x000fe20000100a00 */
[C---:B------:R-:W-:Y:S01]  /*298e0*/  IMAD.WIDE R28, R231.reuse, 0x4, R28 ;  /* 0x00000004e71c7825 */ /* 0x040fe200078e021c */
[----:B--2---:R-:W2:Y:S02]  /*298f0*/  LDC R230, c[0x0][0x230] ;  /* 0x00008c00ffe67b82 */ /* 0x004ea40000000800 */
[----:B------:R-:W-:Y:S04]  /*29900*/  LDGSTS.E [R76+0x44080], desc[UR8][R236.64], P0 ;  /* 0x44080000ec4c7fae */ /* 0x000fe80008121848 */
[----:B------:R-:W-:Y:S01]  /*29910*/  STL.64 [R1+0x588], R84 ;  /* 0x0005885401007387 */ /* 0x000fe20000100a00 */
[C---:B------:R-:W-:Y:S01]  /*29920*/  IMAD.WIDE R38, R231.reuse, 0x4, R38 ;  /* 0x00000004e7267825 */ /* 0x040fe200078e0226 */
[----:B---3--:R-:W3:Y:S02]  /*29930*/  LDC R228, c[0x0][0x230] ;  /* 0x00008c00ffe47b82 */ /* 0x008ee40000000800 */
[----:B------:R-:W-:Y:S04]  /*29940*/  LDGSTS.E [R81+0x44480], desc[UR8][R84.64], P0 ;  /* 0x4448000054517fae */ /* 0x000fe80008121848 */
[----:B------:R4:W-:Y:S04]  /*29950*/  STL.64 [R1+0x578], R88 ;  /* 0x0005785801007387 */ /* 0x0009e80000100a00 */
[----:B------:R4:W-:Y:S04]  /*29960*/  LDGSTS.E [R80+0x44880], desc[UR8][R88.64], P0 ;  /* 0x4488000058507fae */ /* 0x0009e80008121848 */
[----:B------:R1:W-:Y:S04]  /*29970*/  STL.64 [R1+0x568], R92 ;  /* 0x0005685c01007387 */ /* 0x0003e80000100a00 */
[----:B------:R1:W-:Y:S04]  /*29980*/  LDGSTS.E [R77+0x44c80], desc[UR8][R92.64], P0 ;  /* 0x44c800005c4d7fae */ /* 0x0003e80008121848 */
[----:B------:R2:W-:Y:S01]  /*29990*/  STL.64 [R1+0x560], R96 ;  /* 0x0005606001007387 */ /* 0x0005e20000100a00 */
[----:B----4-:R-:W-:-:S03]  /*299a0*/  IMAD.WIDE R88, R231, 0x4, R108 ;  /* 0x00000004e7587825 */ /* 0x010fc600078e026c */
[----:B------:R2:W-:Y:S01]  /*299b0*/  LDGSTS.E [R76+0x45080], desc[UR8][R96.64], P0 ;  /* 0x45080000604c7fae */ /* 0x0005e20008121848 */
[----:B------:R-:W-:-:S04]  /*299c0*/  IMAD.WIDE R84, R231, 0x4, R112 ;  /* 0x00000004e7547825 */ /* 0x000fc800078e0270 */
[----:B-1----:R-:W-:-:S04]  /*299d0*/  IMAD.WIDE R92, R231, 0x4, R104 ;  /* 0x00000004e75c7825 */ /* 0x002fc800078e0268 */
[----:B--2---:R-:W-:-:S05]  /*299e0*/  IMAD.WIDE R96, R231, 0x4, R100 ;  /* 0x00000004e7607825 */ /* 0x004fca00078e0264 */
[----:B------:R1:W-:Y:S04]  /*299f0*/  STL.64 [R1+0x558], R96 ;  /* 0x0005586001007387 */ /* 0x0003e80000100a00 */
[----:B------:R1:W-:Y:S04]  /*29a00*/  LDGSTS.E [R81+0x45480], desc[UR8][R96.64], P0 ;  /* 0x4548000060517fae */ /* 0x0003e80008121848 */
[----:B------:R2:W-:Y:S04]  /*29a10*/  STL.64 [R1+0x4d0], R92 ;  /* 0x0004d05c01007387 */ /* 0x0005e80000100a00 */
[----:B------:R2:W-:Y:S01]  /*29a20*/  LDGSTS.E [R80+0x45880], desc[UR8][R92.64], P0 ;  /* 0x458800005c507fae */ /* 0x0005e20008121848 */
[----:B-1----:R-:W-:-:S03]  /*29a30*/  IMAD.WIDE R96, R231, 0x4, R116 ;  /* 0x00000004e7607825 */ /* 0x002fc600078e0274 */
[----:B------:R1:W-:Y:S04]  /*29a40*/  STL.64 [R1+0x4b0], R88 ;  /* 0x0004b05801007387 */ /* 0x0003e80000100a00 */
[----:B------:R1:W-:Y:S01]  /*29a50*/  LDGSTS.E [R77+0x45c80], desc[UR8][R88.64], P0 ;  /* 0x45c80000584d7fae */ /* 0x0003e20008121848 */
[----:B--2---:R-:W-:-:S03]  /*29a60*/  IMAD.WIDE R92, R231, 0x4, R120 ;  /* 0x00000004e75c7825 */ /* 0x004fc600078e0278 */
[----:B------:R2:W-:Y:S04]  /*29a70*/  STL.64 [R1+0x490], R84 ;  /* 0x0004905401007387 */ /* 0x0005e80000100a00 */
[----:B------:R2:W-:Y:S01]  /*29a80*/  LDGSTS.E [R76+0x46080], desc[UR8][R84.64], P0 ;  /* 0x46080000544c7fae */ /* 0x0005e20008121848 */
[----:B-1----:R-:W-:-:S03]  /*29a90*/  IMAD.WIDE R88, R231, 0x4, R124 ;  /* 0x00000004e7587825 */ /* 0x002fc600078e027c */
[----:B------:R-:W-:Y:S04]  /*29aa0*/  STL.64 [R1+0x470], R96 ;  /* 0x0004706001007387 */ /* 0x000fe80000100a00 */
[----:B------:R-:W-:Y:S01]  /*29ab0*/  LDGSTS.E [R81+0x46480], desc[UR8][R96.64], P0 ;  /* 0x4648000060517fae */ /* 0x000fe20008121848 */
[----:B--2---:R-:W-:-:S03]  /*29ac0*/  IMAD.WIDE R84, R231, 0x4, R128 ;  /* 0x00000004e7547825 */ /* 0x004fc600078e0280 */
[----:B------:R-:W-:Y:S04]  /*29ad0*/  STL.64 [R1+0x450], R92 ;  /* 0x0004505c01007387 */ /* 0x000fe80000100a00 */
[----:B------:R-:W-:Y:S04]  /*29ae0*/  LDGSTS.E [R80+0x46880], desc[UR8][R92.64], P0 ;  /* 0x468800005c507fae */ /* 0x000fe80008121848 */
[----:B------:R1:W-:Y:S04]  /*29af0*/  STL.64 [R1+0x428], R88 ;  /* 0x0004285801007387 */ /* 0x0003e80000100a00 */
[----:B------:R1:W-:Y:S04]  /*29b00*/  LDGSTS.E [R77+0x46c80], desc[UR8][R88.64], P0 ;  /* 0x46c80000584d7fae */ /* 0x0003e80008121848 */
[----:B------:R2:W-:Y:S04]  /*29b10*/  STL.64 [R1+0x418], R84 ;  /* 0x0004185401007387 */ /* 0x0005e80000100a00 */
[----:B------:R2:W-:Y:S01]  /*29b20*/  LDGSTS.E [R76+0x47080], desc[UR8][R84.64], P0 ;  /* 0x47080000544c7fae */ /* 0x0005e20008121848 */
[----:B-1----:R-:W-:-:S04]  /*29b30*/  IMAD.WIDE R88, R231, 0x4, R132 ;  /* 0x00000004e7587825 */ /* 0x002fc800078e0284 */
[----:B--2---:R-:W-:Y:S01]  /*29b40*/  IMAD.WIDE R84, R231, 0x4, R22 ;  /* 0x00000004e7547825 */ /* 0x004fe200078e0216 */
[----:B------:R-:W-:Y:S01]  /*29b50*/  STL.64 [R1+0x408], R88 ;  /* 0x0004085801007387 */ /* 0x000fe20000100a00 */
[----:B------:R-:W-:-:S03]  /*29b60*/  IADD3 R22, R16, 0x100000, RZ ;  /* 0x0010000010167810 */ /* 0x000fc60007ffe0ff */
[----:B------:R-:W-:Y:S04]  /*29b70*/  LDGSTS.E [R80+0x47480], desc[UR8][R88.64], P0 ;  /* 0x4748000058507fae */ /* 0x000fe80008121848 */
[----:B------:R-:W-:Y:S04]  /*29b80*/  STL.64 [R1+0x3f8], R84 ;  /* 0x0003f85401007387 */ /* 0x000fe80000100a00 */
[----:B------:R-:W-:Y:S01]  /*29b90*/  LDGSTS.E [R77+0x47880], desc[UR8][R84.64], P0 ;  /* 0x47880000544d7fae */ /* 0x000fe20008121848 */
[----:B------:R-:W-:-:S03]  /*29ba0*/  VIADD R23, R16, 0x100000 ;  /* 0x0010000010177836 */ /* 0x000fc60000000000 */
[----:B------:R1:W-:Y:S04]  /*29bb0*/  STL.64 [R1+0x3e8], R24 ;  /* 0x0003e81801007387 */ /* 0x0003e80000100a00 */
[----:B------:R1:W-:Y:S04]  /*29bc0*/  LDGSTS.E [R76+0x47c80], desc[UR8][R24.64], P0 ;  /* 0x47c80000184c7fae */ /* 0x0003e80008121848 */
[----:B------:R2:W-:Y:S04]  /*29bd0*/  STL.64 [R1+0x3d8], R26 ;  /* 0x0003d81a01007387 */ /* 0x0005e80000100a00 */
[----:B------:R2:W-:Y:S01]  /*29be0*/  LDGSTS.E [R22+0x40100], desc[UR8][R26.64], P0 ;  /* 0x401000001a167fae */ /* 0x0005e20008121848 */
[C---:B-1----:R-:W-:Y:S01]  /*29bf0*/  VIADD R25, R16.reuse, 0x100000 ;  /* 0x0010000010197836 */ /* 0x042fe20000000000 */
[----:B------:R-:W-:-:S02]  /*29c00*/  IADD3 R24, R16, 0x100000, RZ ;  /* 0x0010000010187810 */ /* 0x000fc40007ffe0ff */
[----:B------:R1:W-:Y:S04]  /*29c10*/  STL.64 [R1+0x3c8], R30 ;  /* 0x0003c81e01007387 */ /* 0x0003e80000100a00 */
[----:B------:R1:W-:Y:S01]  /*29c20*/  LDGSTS.E [R25+0x40500], desc[UR8][R30.64], P0 ;  /* 0x405000001e197fae */ /* 0x0003e20008121848 */
[----:B--2---:R-:W-:-:S03]  /*29c30*/  IMAD.WIDE R26, R231, 0x4, R40 ;  /* 0x00000004e71a7825 */ /* 0x004fc600078e0228 */
[----:B------:R2:W-:Y:S04]  /*29c40*/  STL.64 [R1+0x3b8], R32 ;  /* 0x0003b82001007387 */ /* 0x0005e80000100a00 */
[----:B------:R2:W-:Y:S04]  /*29c50*/  LDGSTS.E [R24+0x40900], desc[UR8][R32.64], P0 ;  /* 0x4090000020187fae */ /* 0x0005e80008121848 */
[----:B------:R4:W-:Y:S01]  /*29c60*/  STL.64 [R1+0x3a8], R34 ;  /* 0x0003a82201007387 */ /* 0x0009e20000100a00 */
[----:B-1----:R-:W-:-:S03]  /*29c70*/  IMAD.WIDE R30, R231, 0x4, R46 ;  /* 0x00000004e71e7825 */ /* 0x002fc600078e022e */
[----:B------:R4:W-:Y:S01]  /*29c80*/  LDGSTS.E [R23+0x40d00], desc[UR8][R34.64], P0 ;  /* 0x40d0000022177fae */ /* 0x0009e20008121848 */
[----:B--2---:R-:W-:-:S03]  /*29c90*/  IMAD.WIDE R32, R231, 0x4, R44 ;  /* 0x00000004e7207825 */ /* 0x004fc600078e022c */
[----:B------:R1:W-:Y:S04]  /*29ca0*/  STL.64 [R1+0x398], R26 ;  /* 0x0003981a01007387 */ /* 0x0003e80000100a00 */
[----:B------:R1:W-:Y:S01]  /*29cb0*/  LDGSTS.E [R22+0x41100], desc[UR8][R26.64], P0 ;  /* 0x411000001a167fae */ /* 0x0003e20008121848 */
[----:B----4-:R-:W-:-:S05]  /*29cc0*/  IMAD.WIDE R34, R231, 0x4, R42 ;  /* 0x00000004e7227825 */ /* 0x010fca00078e022a */
[----:B------:R2:W-:Y:S01]  /*29cd0*/  STL.64 [R1+0x388], R34 ;  /* 0x0003882201007387 */ /* 0x0005e20000100a00 */
[----:B-1----:R-:W-:-:S03]  /*29ce0*/  IMAD.WIDE R26, R231, 0x4, R48 ;  /* 0x00000004e71a7825 */ /* 0x002fc600078e0230 */
[----:B------:R2:W-:Y:S04]  /*29cf0*/  LDGSTS.E [R25+0x41500], desc[UR8][R34.64], P0 ;  /* 0x4150000022197fae */ /* 0x0005e80008121848 */
[----:B------:R1:W-:Y:S04]  /*29d00*/  STL.64 [R1+0x378], R32 ;  /* 0x0003782001007387 */ /* 0x0003e80000100a00 */
[----:B------:R1:W-:Y:S01]  /*29d10*/  LDGSTS.E [R24+0x41900], desc[UR8][R32.64], P0 ;  /* 0x4190000020187fae */ /* 0x0003e20008121848 */
[----:B--2---:R-:W-:-:S03]  /*29d20*/  IMAD.WIDE R34, R231, 0x4, R50 ;  /* 0x00000004e7227825 */ /* 0x004fc600078e0232 */
        /* <DEDUP_REMOVED lines=68> */
[----:B----4-:R-:W-:Y:S01]  /*2a170*/  IADD3 R22, R17, 0x100000, RZ ;  /* 0x0010000011167810 */ /* 0x010fe20007ffe0ff */
[----:B-1----:R-:W-:Y:S02]  /*2a180*/  IMAD.WIDE R26, R231, 0x4, R118 ;  /* 0x00000004e71a7825 */ /* 0x002fe400078e0276 */
[----:B------:R1:W-:Y:S04]  /*2a190*/  STL.64 [R1+0x198], R32 ;  /* 0x0001982001007387 */ /* 0x0003e80000100a00 */
[----:B------:R4:W-:Y:S01]  /*2a1a0*/  LDGSTS.E [R24+0x47900], desc[UR8][R32.64], P0 ;  /* 0x4790000020187fae */ /* 0x0009e20008121848 */
[----:B---3--:R-:W-:-:S03]  /*2a1b0*/  VIADD R25, R17, 0x100000 ;  /* 0x0010000011197836 */ /* 0x008fc60000000000 */
[----:B------:R3:W-:Y:S01]  /*2a1c0*/  STL.64 [R1+0x190], R30 ;  /* 0x0001901e01007387 */ /* 0x0007e20000100a00 */
[----:B--2---:R-:W-:-:S03]  /*2a1d0*/  IMAD.WIDE R34, R231, 0x4, R122 ;  /* 0x00000004e7227825 */ /* 0x004fc600078e027a */
[----:B------:R2:W-:Y:S01]  /*2a1e0*/  LDGSTS.E [R23+0x47d00], desc[UR8][R30.64], P0 ;  /* 0x47d000001e177fae */ /* 0x0005e20008121848 */
[----:B----4-:R-:W-:Y:S01]  /*2a1f0*/  IADD3 R24, R17, 0x100000, RZ ;  /* 0x0010000011187810 */ /* 0x010fe20007ffe0ff */
[----:B-1----:R-:W-:Y:S02]  /*2a200*/  IMAD.WIDE R32, R231, 0x4, R126 ;  /* 0x00000004e7207825 */ /* 0x002fe400078e027e */
[----:B------:R1:W-:Y:S04]  /*2a210*/  STL.64 [R1+0x188], R26 ;  /* 0x0001881a01007387 */ /* 0x0003e80000100a00 */
[----:B------:R1:W-:Y:S01]  /*2a220*/  LDGSTS.E [R22+0x40180], desc[UR8][R26.64], P0 ;  /* 0x401800001a167fae */ /* 0x0003e20008121848 */
[----:B--2---:R-:W-:Y:S02]  /*2a230*/  VIADD R23, R17, 0x100000 ;  /* 0x0010000011177836 */ /* 0x004fe40000000000 */
[C---:B---3--:R-:W-:Y:S01]  /*2a240*/  IMAD.WIDE R30, R231.reuse, 0x4, R130 ;  /* 0x00000004e71e7825 */ /* 0x048fe200078e0282 */
        /* <DEDUP_REMOVED lines=85> */
[----:B------:R-:W-:Y:S01]  /*2a7a0*/  STL.64 [R1+0xa0], R34 ;  /* 0x0000a02201007387 */ /* 0x000fe20000100a00 */
[----:B---3--:R-:W-:Y:S01]  /*2a7b0*/  IADD3 R22, R18, 0x100000, RZ ;  /* 0x0010000012167810 */ /* 0x008fe20007ffe0ff */
[C---:B-1----:R-:W-:Y:S02]  /*2a7c0*/  IMAD.WIDE R26, R231.reuse, 0x4, R190 ;  /* 0x00000004e71a7825 */ /* 0x042fe400078e02be */
[----:B------:R1:W-:Y:S04]  /*2a7d0*/  LDGSTS.E [R25+0x47580], desc[UR8][R34.64], P0 ;  /* 0x4758000022197fae */ /* 0x0003e80008121848 */
[----:B------:R3:W-:Y:S04]  /*2a7e0*/  STL.64 [R1+0x98], R32 ;  /* 0x0000982001007387 */ /* 0x0007e80000100a00 */
[----:B------:R3:W-:Y:S01]  /*2a7f0*/  LDGSTS.E [R24+0x47980], desc[UR8][R32.64], P0 ;  /* 0x4798000020187fae */ /* 0x0007e20008121848 */
[----:B--2---:R-:W-:-:S03]  /*2a800*/  IMAD.WIDE R16, R231, 0x4, R198 ;  /* 0x00000004e7107825 */ /* 0x004fc600078e02c6 */
[----:B------:R2:W-:Y:S01]  /*2a810*/  STL.64 [R1+0x90], R30 ;  /* 0x0000901e01007387 */ /* 0x0005e20000100a00 */
[----:B-1----:R-:W-:-:S03]  /*2a820*/  VIADD R25, R18, 0x100000 ;  /* 0x0010000012197836 */ /* 0x002fc60000000000 */
[----:B------:R2:W-:Y:S01]  /*2a830*/  LDGSTS.E [R23+0x47d80], desc[UR8][R30.64], P0 ;  /* 0x47d800001e177fae */ /* 0x0005e20008121848 */
[----:B---3--:R-:W-:-:S03]  /*2a840*/  IMAD.WIDE R32, R231, 0x4, R192 ;  /* 0x00000004e7207825 */ /* 0x008fc600078e02c0 */
[----:B------:R1:W-:Y:S01]  /*2a850*/  STL.64 [R1+0x88], R26 ;  /* 0x0000881a01007387 */ /* 0x0003e20000100a00 */
[----:B------:R-:W-:-:S03]  /*2a860*/  IADD3 R24, R18, 0x100000, RZ ;  /* 0x0010000012187810 */ /* 0x000fc60007ffe0ff */
[----:B------:R1:W-:Y:S01]  /*2a870*/  LDGSTS.E [R22+0x40200], desc[UR8][R26.64], P0 ;  /* 0x402000001a167fae */ /* 0x0003e20008121848 */
[----:B--2---:R-:W-:-:S03]  /*2a880*/  IMAD.WIDE R30, R231, 0x4, R194 ;  /* 0x00000004e71e7825 */ /* 0x004fc600078e02c2 */
[----:B------:R2:W-:Y:S01]  /*2a890*/  STL.64 [R1+0x80], R32 ;  /* 0x0000802001007387 */ /* 0x0005e20000100a00 */
[----:B------:R-:W-:-:S03]  /*2a8a0*/  VIADD R23, R18, 0x100000 ;  /* 0x0010000012177836 */ /* 0x000fc60000000000 */
        /* <DEDUP_REMOVED lines=24> */
[----:B------:R3:W-:Y:S01]  /*2aa30*/  STL.64 [R1+0x38], R30 ;  /* 0x0000381e01007387 */ /* 0x0007e20000100a00 */
[----:B-1----:R-:W-:-:S03]  /*2aa40*/  IMAD.WIDE R16, R231, 0x4, R214 ;  /* 0x00000004e7107825 */ /* 0x002fc600078e02d6 */
[----:B------:R2:W-:Y:S04]  /*2aa50*/  LDGSTS.E [R25+0x42600], desc[UR8][R32.64], P0 ;  /* 0x4260000020197fae */ /* 0x0005e80008121848 */
[----:B------:R1:W-:Y:S04]  /*2aa60*/  STL.64 [R1+0x30], R26 ;  /* 0x0000301a01007387 */ /* 0x0003e80000100a00 */
[----:B------:R3:W-:Y:S01]  /*2aa70*/  LDGSTS.E [R24+0x42a00], desc[UR8][R30.64], P0 ;  /* 0x42a000001e187fae */ /* 0x0007e20008121848 */
[----:B--2---:R-:W-:-:S03]  /*2aa80*/  IMAD.WIDE R32, R231, 0x4, R216 ;  /* 0x00000004e7207825 */ /* 0x004fc600078e02d8 */
[----:B------:R1:W-:Y:S04]  /*2aa90*/  LDGSTS.E [R23+0x42e00], desc[UR8][R26.64], P0 ;  /* 0x42e000001a177fae */ /* 0x0003e80008121848 */
[----:B------:R2:W-:Y:S01]  /*2aaa0*/  STL.64 [R1+0x28], R16 ;  /* 0x0000281001007387 */ /* 0x0005e20000100a00 */
[----:B---3--:R-:W-:-:S03]  /*2aab0*/  IMAD.WIDE R30, R231, 0x4, R218 ;  /* 0x00000004e71e7825 */ /* 0x008fc600078e02da */
[----:B------:R-:W3:Y:S01]  /*2aac0*/  LDL.LU.64 R242, [R1+0x1e0] ;  /* 0x0001e00001f27983 */ /* 0x000ee20000300a00 */
[----:B-1----:R-:W-:-:S03]  /*2aad0*/  IMAD.WIDE R26, R231, 0x4, R220 ;  /* 0x00000004e71a7825 */ /* 0x002fc600078e02dc */
[----:B------:R-:W4:Y:S04]  /*2aae0*/  LDL.LU.64 R240, [R1+0x1f0] ;  /* 0x0001f00001f07983 */ /* 0x000f280000300a00 */
[----:B------:R-:W3:Y:S04]  /*2aaf0*/  LDL.LU.64 R250, [R1+0x1f8] ;  /* 0x0001f80001fa7983 */ /* 0x000ee80000300a00 */
[----:B------:R-:W-:Y:S04]  /*2ab00*/  STL.64 [R1+0x20], R32 ;  /* 0x0000202001007387 */ /* 0x000fe80000100a00 */
[----:B------:R-:W-:Y:S04]  /*2ab10*/  STL.64 [R1+0x18], R30 ;  /* 0x0000181e01007387 */ /* 0x000fe80000100a00 */
[----:B------:R1:W-:Y:S04]  /*2ab20*/  STL.64 [R1+0x10], R26 ;  /* 0x0000101a01007387 */ /* 0x0003e80000100a00 */
[----:B------:R-:W3:Y:S04]  /*2ab30*/  LDL.LU.64 R248, [R1+0x200] ;  /* 0x0002000001f87983 */ /* 0x000ee80000300a00 */
[----:B------:R2:W-:Y:S04]  /*2ab40*/  LDGSTS.E [R22+0x43200], desc[UR8][R16.64], P0 ;  /* 0x4320000010167fae */ /* 0x0005e80008121848 */
[----:B------:R-:W-:Y:S04]  /*2ab50*/  LDGSTS.E [R25+0x43600], desc[UR8][R32.64], P0 ;  /* 0x4360000020197fae */ /* 0x000fe80008121848 */
[----:B------:R-:W-:Y:S01]  /*2ab60*/  LDGSTS.E [R24+0x43a00], desc[UR8][R30.64], P0 ;  /* 0x43a000001e187fae */ /* 0x000fe20008121848 */
[----:B--2---:R-:W-:-:S03]  /*2ab70*/  IMAD.WIDE R16, R231, 0x4, R222 ;  /* 0x00000004e7107825 */ /* 0x004fc600078e02de */
[----:B------:R1:W-:Y:S04]  /*2ab80*/  LDGSTS.E [R23+0x43e00], desc[UR8][R26.64], P0 ;  /* 0x43e000001a177fae */ /* 0x0003e80008121848 */
[----:B------:R-:W-:Y:S04]  /*2ab90*/  STL.64 [R1+0x8], R16 ;  /* 0x0000081001007387 */ /* 0x000fe80000100a00 */
[----:B------:R-:W2:Y:S04]  /*2aba0*/  LDL.LU.64 R236, [R1+0x210] ;  /* 0x0002100001ec7983 */ /* 0x000ea80000300a00 */
[----:B------:R-:W2:Y:S01]  /*2abb0*/  LDL.LU.64 R238, [R1+0x218] ;  /* 0x0002180001ee7983 */ /* 0x000ea20000300a00 */
[----:B-1----:R-:W-:-:S03]  /*2abc0*/  IMAD.WIDE R26, R231, 0x4, R224 ;  /* 0x00000004e71a7825 */ /* 0x002fc600078e02e0 */
[----:B------:R-:W2:Y:S01]  /*2abd0*/  LDL.LU.64 R244, [R1+0x220] ;  /* 0x0002200001f47983 */ /* 0x000ea20000300a00 */
[----:B------:R-:W-:-:S03]  /*2abe0*/  IMAD.WIDE R36, R231, 0x4, R36 ;  /* 0x00000004e7247825 */ /* 0x000fc600078e0224 */
[----:B------:R-:W2:Y:S04]  /*2abf0*/  LDL.LU.64 R246, [R1+0x228] ;  /* 0x0002280001f67983 */ /* 0x000ea80000300a00 */
[----:B------:R-:W-:Y:S04]  /*2ac00*/  STL.64 [R1+0x1698], R26 ;  /* 0x0016981a01007387 */ /* 0x000fe80000100a00 */
[----:B------:R-:W-:Y:S04]  /*2ac10*/  STL.64 [R1+0x16a0], R28 ;  /* 0x0016a01c01007387 */ /* 0x000fe80000100a00 */
[----:B------:R-:W-:Y:S04]  /*2ac20*/  STL.64 [R1+0x16b0], R38 ;  /* 0x0016b02601007387 */ /* 0x000fe80000100a00 */
[----:B------:R-:W-:Y:S01]  /*2ac30*/  STL.64 [R1+0x1688], R36 ;  /* 0x0016882401007387 */ /* 0x000fe20000100a00 */
[----:B------:R-:W-:-:S03]  /*2ac40*/  IMAD.WIDE R4, R231, 0x4, R4 ;  /* 0x00000004e7047825 */ /* 0x000fc600078e0204 */
[----:B------:R-:W-:Y:S04]  /*2ac50*/  LDGSTS.E [R22+0x44200], desc[UR8][R16.64], P0 ;  /* 0x4420000010167fae */ /* 0x000fe80008121848 */
[----:B------:R-:W-:Y:S04]  /*2ac60*/  LDGSTS.E [R25+0x44600], desc[UR8][R26.64], P0 ;  /* 0x446000001a197fae */ /* 0x000fe80008121848 */
[----:B------:R-:W-:Y:S04]  /*2ac70*/  LDGSTS.E [R24+0x44a00], desc[UR8][R28.64], P0 ;  /* 0x44a000001c187fae */ /* 0x000fe80008121848 */
[----:B------:R-:W-:Y:S04]  /*2ac80*/  LDGSTS.E [R23+0x44e00], desc[UR8][R38.64], P0 ;  /* 0x44e0000026177fae */ /* 0x000fe80008121848 */
[----:B------:R-:W-:Y:S01]  /*2ac90*/  LDGSTS.E [R22+0x45200], desc[UR8][R36.64], P0 ;  /* 0x4520000024167fae */ /* 0x000fe20008121848 */
[----:B----4-:R-:W-:-:S03]  /*2aca0*/  IMAD.WIDE R34, R231, 0x4, R240 ;  /* 0x00000004e7227825 */ /* 0x010fc600078e02f0 */
[----:B------:R-:W4:Y:S01]  /*2acb0*/  LDL.LU.64 R240, [R1+0x238] ;  /* 0x0002380001f07983 */ /* 0x000f220000300a00 */
[----:B---3--:R-:W-:-:S03]  /*2acc0*/  IMAD.WIDE R46, R231, 0x4, R250 ;  /* 0x00000004e72e7825 */ /* 0x008fc600078e02fa */
[----:B------:R-:W3:Y:S01]  /*2acd0*/  LDL.LU.64 R250, [R1+0x240] ;  /* 0x0002400001fa7983 */ /* 0x000ee20000300a00 */
[----:B------:R-:W-:-:S03]  /*2ace0*/  IMAD.WIDE R44, R231, 0x4, R248 ;  /* 0x00000004e72c7825 */ /* 0x000fc600078e02f8 */
[----:B------:R-:W4:Y:S01]  /*2acf0*/  LDL.LU.64 R248, [R1+0x248] ;  /* 0x0002480001f87983 */ /* 0x000f220000300a00 */
[----:B------:R-:W-:-:S05]  /*2ad00*/  IMAD.WIDE R30, R231, 0x4, R242 ;  /* 0x00000004e71e7825 */ /* 0x000fca00078e02f2 */
[----:B------:R-:W-:Y:S04]  /*2ad10*/  STL.64 [R1+0x1690], R30 ;  /* 0x0016901e01007387 */ /* 0x000fe80000100a00 */
[----:B------:R-:W-:Y:S04]  /*2ad20*/  STL.64 [R1+0x16b8], R34 ;  /* 0x0016b82201007387 */ /* 0x000fe80000100a00 */
[----:B------:R-:W-:Y:S04]  /*2ad30*/  STL.64 [R1+0x16c0], R46 ;  /* 0x0016c02e01007387 */ /* 0x000fe80000100a00 */
[----:B------:R-:W-:Y:S01]  /*2ad40*/  STL.64 [R1+0x16c8], R44 ;  /* 0x0016c82c01007387 */ /* 0x000fe20000100a00 */
[----:B--2---:R-:W-:-:S03]  /*2ad50*/  IMAD.WIDE R40, R231, 0x4, R236 ;  /* 0x00000004e7287825 */ /* 0x004fc600078e02ec */
[----:B------:R-:W-:Y:S01]  /*2ad60*/  LDGSTS.E [R25+0x45600], desc[UR8][R30.64], P0 ;  /* 0x456000001e197fae */ /* 0x000fe20008121848 */
[----:B------:R-:W-:-:S03]  /*2ad70*/  IMAD.WIDE R42, R231, 0x4, R238 ;  /* 0x00000004e72a7825 */ /* 0x000fc600078e02ee */
[----:B------:R-:W-:Y:S01]  /*2ad80*/  LDGSTS.E [R24+0x45a00], desc[UR8][R34.64], P0 ;  /* 0x45a0000022187fae */ /* 0x000fe20008121848 */
[----:B------:R-:W-:-:S03]  /*2ad90*/  IMAD.WIDE R54, R231, 0x4, R244 ;  /* 0x00000004e7367825 */ /* 0x000fc600078e02f4 */
[----:B------:R-:W-:Y:S01]  /*2ada0*/  LDGSTS.E [R23+0x45e00], desc[UR8][R46.64], P0 ;  /* 0x45e000002e177fae */ /* 0x000fe20008121848 */
[----:B------:R-:W-:-:S03]  /*2adb0*/  IMAD.WIDE R52, R231, 0x4, R246 ;  /* 0x00000004e7347825 */ /* 0x000fc600078e02f6 */
[----:B------:R-:W-:Y:S04]  /*2adc0*/  LDGSTS.E [R22+0x46200], desc[UR8][R44.64], P0 ;  /* 0x462000002c167fae */ /* 0x000fe80008121848 */
[----:B------:R-:W2:Y:S04]  /*2add0*/  LDL.LU.64 R246, [R1+0x260] ;  /* 0x0002600001f67983 */ /* 0x000ea80000300a00 */
[----:B------:R-:W2:Y:S04]  /*2ade0*/  LDL.LU.64 R244, [R1+0x268] ;  /* 0x0002680001f47983 */ /* 0x000ea80000300a00 */
[----:B------:R-:W2:Y:S04]  /*2adf0*/  LDL.LU.64 R238, [R1+0x278] ;  /* 0x0002780001ee7983 */ /* 0x000ea80000300a00 */
[----:B------:R-:W2:Y:S04]  /*2ae00*/  LDL.LU.64 R226, [R1+0x280] ;  /* 0x0002800001e27983 */ /* 0x000ea80000300a00 */
[----:B------:R-:W-:Y:S04]  /*2ae10*/  STL.64 [R1+0x16d0], R40 ;  /* 0x0016d02801007387 */ /* 0x000fe80000100a00 */
[----:B------:R-:W-:Y:S04]  /*2ae20*/  STL.64 [R1+0x16d8], R42 ;  /* 0x0016d82a01007387 */ /* 0x000fe80000100a00 */
[----:B------:R-:W-:Y:S04]  /*2ae30*/  STL.64 [R1+0x16e0], R54 ;  /* 0x0016e03601007387 */ /* 0x000fe80000100a00 */
[----:B------:R-:W-:Y:S04]  /*2ae40*/  STL.64 [R1+0x16e8], R52 ;  /* 0x0016e83401007387 */ /* 0x000fe80000100a00 */
[----:B------:R-:W2:Y:S04]  /*2ae50*/  LDL.LU.64 R242, [R1+0x288] ;  /* 0x0002880001f27983 */ /* 0x000ea80000300a00 */
[----:B------:R-:W2:Y:S04]  /*2ae60*/  LDL.LU.64 R236, [R1+0x298] ;  /* 0x0002980001ec7983 */ /* 0x000ea80000300a00 */
[----:B------:R-:W-:Y:S04]  /*2ae70*/  LDGSTS.E [R25+0x46600], desc[UR8][R40.64], P0 ;  /* 0x4660000028197fae */ /* 0x000fe80008121848 */
[----:B------:R-:W-:Y:S04]  /*2ae80*/  LDGSTS.E [R24+0x46a00], desc[UR8][R42.64], P0 ;  /* 0x46a000002a187fae */ /* 0x000fe80008121848 */
[----:B------:R-:W-:Y:S04]  /*2ae90*/  LDGSTS.E [R23+0x46e00], desc[UR8][R54.64], P0 ;  /* 0x46e0000036177fae */ /* 0x000fe80008121848 */
[----:B------:R1:W-:Y:S01]  /*2aea0*/  LDGSTS.E [R22+0x47200], desc[UR8][R52.64], P0 ;  /* 0x4720000034167fae */ /* 0x0003e20008121848 */
[----:B---3--:R-:W-:-:S03]  /*2aeb0*/  IMAD.WIDE R50, R231, 0x4, R250 ;  /* 0x00000004e7327825 */ /* 0x008fc600078e02fa */
[----:B------:R-:W3:Y:S01]  /*2aec0*/  LDL.LU.64 R250, [R1+0x2a0] ;  /* 0x0002a00001fa7983 */ /* 0x000ee20000300a00 */
[----:B----4-:R-:W-:-:S03]  /*2aed0*/  IMAD.WIDE R56, R231, 0x4, R248 ;  /* 0x00000004e7387825 */ /* 0x010fc600078e02f8 */
[----:B------:R-:W4:Y:S01]  /*2aee0*/  LDL.LU.64 R248, [R1+0x2a8] ;  /* 0x0002a80001f87983 */ /* 0x000f220000300a00 */
[----:B------:R-:W-:-:S05]  /*2aef0*/  IMAD.WIDE R48, R231, 0x4, R240 ;  /* 0x00000004e7307825 */ /* 0x000fca00078e02f0 */
[----:B------:R-:W-:Y:S04]  /*2af00*/  STL.64 [R1+0x16f8], R48 ;  /* 0x0016f83001007387 */ /* 0x000fe80000100a00 */
[----:B------:R-:W-:Y:S04]  /*2af10*/  STL.64 [R1+0x1700], R50 ;  /* 0x0017003201007387 */ /* 0x000fe80000100a00 */
[----:B------:R-:W-:Y:S04]  /*2af20*/  STL.64 [R1+0x1708], R56 ;  /* 0x0017083801007387 */ /* 0x000fe80000100a00 */
[----:B------:R4:W-:Y:S01]  /*2af30*/  STL.64 [R1+0x1710], R4 ;  /* 0x0017100401007387 */ /* 0x0009e20000100a00 */
[----:B--2---:R-:W-:-:S04]  /*2af40*/  IMAD.WIDE R246, R231, 0x4, R246 ;  /* 0x00000004e7f67825 */ /* 0x004fc800078e02f6 */
[----:B------:R-:W-:-:S04]  /*2af50*/  IMAD.WIDE R234, R231, 0x4, R238 ;  /* 0x00000004e7ea7825 */ /* 0x000fc800078e02ee */
[----:B------:R-:W-:-:S04]  /*2af60*/  IMAD.WIDE R62, R231, 0x4, R226 ;  /* 0x00000004e73e7825 */ /* 0x000fc800078e02e2 */
[----:B------:R-:W-:-:S04]  /*2af70*/  IMAD.WIDE R58, R231, 0x4, R242 ;  /* 0x00000004e73a7825 */ /* 0x000fc800078e02f2 */
[----:B------:R-:W-:Y:S01]  /*2af80*/  IMAD.WIDE R60, R231, 0x4, R236 ;  /* 0x00000004e73c7825 */ /* 0x000fe200078e02ec */
[----:B-1----:R-:W-:Y:S01]  /*2af90*/  IADD3 R22, R19, 0x100000, RZ ;  /* 0x0010000013167810 */ /* 0x002fe20007ffe0ff */
[----:B------:R-:W-:Y:S02]  /*2afa0*/  LDGSTS.E [R25+0x47600], desc[UR8][R48.64], P0 ;  /* 0x4760000030197fae */ /* 0x000fe40008121848 */
[C---:B------:R-:W-:Y:S02]  /*2afb0*/  IMAD.WIDE R240, R231.reuse, 0x4, R244 ;  /* 0x00000004e7f07825 */ /* 0x040fe400078e02f4 */
[----:B------:R-:W2:Y:S04]  /*2afc0*/  LDL.LU.64 R244, [R1+0x2b8] ;  /* 0x0002b80001f47983 */ /* 0x000ea80000300a00 */
[----:B------:R-:W2:Y:S04]  /*2afd0*/  LDL.LU.64 R238, [R1+0x2c0] ;  /* 0x0002c00001ee7983 */ /* 0x000ea80000300a00 */
[----:B------:R-:W2:Y:S04]  /*2afe0*/  LDL.LU.64 R232, [R1+0x2c8] ;  /* 0x0002c80001e87983 */ /* 0x000ea80000300a00 */
[----:B------:R-:W2:Y:S04]  /*2aff0*/  LDL.LU.64 R226, [R1+0x2d8] ;  /* 0x0002d80001e27983 */ /* 0x000ea80000300a00 */
[----:B------:R-:W-:Y:S04]  /*2b000*/  STL.64 [R1+0x1718], R246 ;  /* 0x001718f601007387 */ /* 0x000fe80000100a00 */
[----:B------:R-:W2:Y:S04]  /*2b010*/  LDL.LU.64 R242, [R1+0x2e0] ;  /* 0x0002e00001f27983 */ /* 0x000ea80000300a00 */
[----:B------:R-:W2:Y:S01]  /*2b020*/  LDL.LU.64 R236, [R1+0x2e8] ;  /* 0x0002e80001ec7983 */ /* 0x000ea20000300a00 */
[----:B---3--:R-:W-:-:S03]  /*2b030*/  IMAD.WIDE R70, R231, 0x4, R250 ;  /* 0x00000004e7467825 */ /* 0x008fc600078e02fa */
[----:B------:R1:W-:Y:S04]  /*2b040*/  LDGSTS.E [R24+0x47a00], desc[UR8][R50.64], P0 ;  /* 0x47a0000032187fae */ /* 0x0003e80008121848 */
[----:B------:R-:W3:Y:S01]  /*2b050*/  LDL.LU.64 R250, [R1+0x2f8] ;  /* 0x0002f80001fa7983 */ /* 0x000ee20000300a00 */
[----:B----4-:R-:W-:-:S03]  /*2b060*/  IMAD.WIDE R68, R231, 0x4, R248 ;  /* 0x00000004e7447825 */ /* 0x010fc600078e02f8 */
[----:B------:R4:W-:Y:S04]  /*2b070*/  LDGSTS.E [R23+0x47e00], desc[UR8][R56.64], P0 ;  /* 0x47e0000038177fae */ /* 0x0009e80008121848 */
[----:B------:R-:W4:Y:S01]  /*2b080*/  LDL.LU.64 R248, [R1+0x300] ;  /* 0x0003000001f87983 */ /* 0x000f220000300a00 */
[----:B--2---:R-:W-:-:S04]  /*2b090*/  IMAD.WIDE R64, R231, 0x4, R244 ;  /* 0x00000004e7407825 */ /* 0x004fc800078e02f4 */
[C---:B------:R-:W-:Y:S01]  /*2b0a0*/  IMAD.WIDE R66, R231.reuse, 0x4, R238 ;  /* 0x00000004e7427825 */ /* 0x040fe200078e02ee */
[----:B------:R-:W2:Y:S03]  /*2b0b0*/  LDL.LU.64 R244, [R1+0x308] ;  /* 0x0003080001f47983 */ /* 0x000ea60000300a00 */
[C---:B------:R-:W-:Y:S01]  /*2b0c0*/  IMAD.WIDE R78, R231.reuse, 0x4, R232 ;  /* 0x00000004e74e7825 */ /* 0x040fe200078e02e8 */
[----:B------:R-:W2:Y:S03]  /*2b0d0*/  LDL.LU.64 R238, [R1+0x318] ;  /* 0x0003180001ee7983 */ /* 0x000ea60000300a00 */
[C---:B------:R-:W-:Y:S01]  /*2b0e0*/  IMAD.WIDE R76, R231.reuse, 0x4, R226 ;  /* 0x00000004e74c7825 */ /* 0x040fe200078e02e2 */
[----:B------:R-:W2:Y:S04]  /*2b0f0*/  LDL.LU.64 R232, [R1+0x320] ;  /* 0x0003200001e87983 */ /* 0x000ea80000300a00 */
[----:B------:R-:W2:Y:S01]  /*2b100*/  LDL.LU.64 R226, [R1+0x328] ;  /* 0x0003280001e27983 */ /* 0x000ea20000300a00 */
[----:B------:R-:W-:-:S04]  /*2b110*/  IMAD.WIDE R72, R231, 0x4, R242 ;  /* 0x00000004e7487825 */ /* 0x000fc800078e02f2 */
[C---:B------:R-:W-:Y:S01]  /*2b120*/  IMAD.WIDE R74, R231.reuse, 0x4, R236 ;  /* 0x00000004e74a7825 */ /* 0x040fe200078e02ec */
[----:B------:R-:W2:Y:S04]  /*2b130*/  LDL.LU.64 R242, [R1+0x340] ;  /* 0x0003400001f27983 */ /* 0x000ea80000300a00 */
[----:B------:R-:W2:Y:S01]  /*2b140*/  LDL.LU.64 R236, [R1+0x348] ;  /* 0x0003480001ec7983 */ /* 0x000ea20000300a00 */
[----:B---3--:R-:W-:Y:S01]  /*2b150*/  IMAD.WIDE R86, R231, 0x4, R250 ;  /* 0x00000004e7567825 */ /* 0x008fe200078e02fa */
[C---:B-1----:R-:W-:Y:S02]  /*2b160*/  IADD3 R24, R19.reuse, 0x100000, RZ ;  /* 0x0010000013187810 */ /* 0x042fe40007ffe0ff */
[----:B------:R-:W3:Y:S01]  /*2b170*/  LDL.LU.64 R250, [R1+0x360] ;  /* 0x0003600001fa7983 */ /* 0x000ee20000300a00 */
[----:B------:R-:W-:-:S02]  /*2b180*/  VIADD R25, R19, 0x100000 ;  /* 0x0010000013197836 */ /* 0x000fc40000000000 */
[----:B----4-:R-:W-:Y:S01]  /*2b190*/  VIADD R23, R19, 0x100000 ;  /* 0x0010000013177836 */ /* 0x010fe20000000000 */
[----:B------:R1:W-:Y:S04]  /*2b1a0*/  LDGSTS.E [R22+0x40280], desc[UR8][R4.64], P0 ;  /* 0x4028000004167fae */ /* 0x0003e80008121848 */
[----:B------:R-:W-:Y:S04]  /*2b1b0*/  LDGSTS.E [R25+0x40680], desc[UR8][R246.64], P0 ;  /* 0x40680000f6197fae */ /* 0x000fe80008121848 */
[----:B------:R-:W-:Y:S01]  /*2b1c0*/  LDGSTS.E [R24+0x40a80], desc[UR8][R240.64], P0 ;  /* 0x40a80000f0187fae */ /* 0x000fe20008121848 */
[----:B------:R-:W-:-:S03]  /*2b1d0*/  IMAD.WIDE R84, R231, 0x4, R248 ;  /* 0x00000004e7547825 */ /* 0x000fc600078e02f8 */
[----:B------:R-:W4:Y:S01]  /*2b1e0*/  LDL.LU.64 R248, [R1+0x370] ;  /* 0x0003700001f87983 */ /* 0x000f220000300a00 */
[----:B-1----:R-:W1:Y:S03]  /*2b1f0*/  LDC R5, c[0x0][0x230] ;  /* 0x00008c00ff057b82 */ /* 0x002e660000000800 */
[----:B------:R-:W-:Y:S04]  /*2b200*/  LDGSTS.E [R23+0x40e80], desc[UR8][R234.64], P0 ;  /* 0x40e80000ea177fae */ /* 0x000fe80008121848 */
[----:B------:R-:W-:Y:S01]  /*2b210*/  LDGSTS.E [R22+0x41280], desc[UR8][R62.64], P0 ;  /* 0x412800003e167fae */ /* 0x000fe20008121848 */
[----:B------:R-:W1:Y:S03]  /*2b220*/  LDC R4, c[0x0][0x230] ;  /* 0x00008c00ff047b82 */ /* 0x000e660000000800 */
        /* <DEDUP_REMOVED lines=12> */
[----:B--2---:R-:W-:-:S03]  /*2b2f0*/  IMAD.WIDE R80, R231, 0x4, R244 ;  /* 0x00000004e7507825 */ /* 0x004fc600078e02f4 */
[----:B------:R-:W2:Y:S01]  /*2b300*/  LDL.LU.64 R244, [R1+0x380] ;  /* 0x0003800001f47983 */ /* 0x000ea20000300a00 */
[----:B------:R-:W-:-:S03]  /*2b310*/  IMAD.WIDE R82, R231, 0x4, R238 ;  /* 0x00000004e7527825 */ /* 0x000fc600078e02ee */
[----:B------:R-:W2:Y:S01]  /*2b320*/  LDL.LU.64 R238, [R1+0x390] ;  /* 0x0003900001ee7983 */ /* 0x000ea20000300a00 */
[----:B------:R-:W-:-:S03]  /*2b330*/  IMAD.WIDE R94, R231, 0x4, R232 ;  /* 0x00000004e75e7825 */ /* 0x000fc600078e02e8 */
[----:B------:R-:W2:Y:S01]  /*2b340*/  LDL.LU.64 R232, [R1+0x3a0] ;  /* 0x0003a00001e87983 */ /* 0x000ea20000300a00 */
[----:B------:R-:W-:-:S03]  /*2b350*/  IMAD.WIDE R92, R231, 0x4, R226 ;  /* 0x00000004e75c7825 */ /* 0x000fc600078e02e2 */
[----:B------:R-:W2:Y:S04]  /*2b360*/  LDL.LU.64 R226, [R1+0x3b0] ;  /* 0x0003b00001e27983 */ /* 0x000ea80000300a00 */
[----:B------:R-:W-:Y:S01]  /*2b370*/  LDGSTS.E [R25+0x44680], desc[UR8][R80.64], P0 ;  /* 0x4468000050197fae */ /* 0x000fe20008121848 */
[----:B------:R-:W-:-:S03]  /*2b380*/  IMAD.WIDE R88, R231, 0x4, R242 ;  /* 0x00000004e7587825 */ /* 0x000fc600078e02f2 */
[----:B------:R-:W2:Y:S01]  /*2b390*/  LDL.LU.64 R242, [R1+0x3c0] ;  /* 0x0003c00001f27983 */ /* 0x000ea20000300a00 */
[----:B------:R-:W-:-:S03]  /*2b3a0*/  IMAD.WIDE R90, R231, 0x4, R236 ;  /* 0x00000004e75a7825 */ /* 0x000fc600078e02ec */
[----:B------:R-:W2:Y:S04]  /*2b3b0*/  LDL.LU.64 R236, [R1+0x3d0] ;  /* 0x0003d00001ec7983 */ /* 0x000ea80000300a00 */
[----:B------:R-:W-:Y:S04]  /*2b3c0*/  LDGSTS.E [R24+0x44a80], desc[UR8][R82.64], P0 ;  /* 0x44a8000052187fae */ /* 0x000fe80008121848 */
[----:B------:R-:W-:Y:S04]  /*2b3d0*/  LDGSTS.E [R23+0x44e80], desc[UR8][R94.64], P0 ;  /* 0x44e800005e177fae */ /* 0x000fe80008121848 */
[----:B------:R-:W-:Y:S04]  /*2b3e0*/  LDGSTS.E [R22+0x45280], desc[UR8][R92.64], P0 ;  /* 0x452800005c167fae */ /* 0x000fe80008121848 */
[----:B------:R-:W-:Y:S04]  /*2b3f0*/  LDGSTS.E [R25+0x45680], desc[UR8][R88.64], P0 ;  /* 0x4568000058197fae */ /* 0x000fe80008121848 */
[----:B------:R-:W-:Y:S01]  /*2b400*/  LDGSTS.E [R24+0x45a80], desc[UR8][R90.64], P0 ;  /* 0x45a800005a187fae */ /* 0x000fe20008121848 */
[----:B---3--:R-:W-:-:S03]  /*2b410*/  IMAD.WIDE R102, R231, 0x4, R250 ;  /* 0x00000004e7667825 */ /* 0x008fc600078e02fa */
[----:B------:R-:W3:Y:S04]  /*2b420*/  LDL.LU.64 R250, [R1+0x3e0] ;  /* 0x0003e00001fa7983 */ /* 0x000ee80000300a00 */
[----:B------:R-:W-:Y:S01]  /*2b430*/  LDGSTS.E [R23+0x45e80], desc[UR8][R102.64], P0 ;  /* 0x45e8000066177fae */ /* 0x000fe20008121848 */
[----:B----4-:R-:W-:-:S03]  /*2b440*/  IMAD.WIDE R100, R231, 0x4, R248 ;  /* 0x00000004e7647825 */ /* 0x010fc600078e02f8 */
[----:B------:R-:W4:Y:S04]  /*2b450*/  LDL.LU.64 R248, [R1+0x3f0] ;  /* 0x0003f00001f87983 */ /* 0x000f280000300a00 */
        /* <DEDUP_REMOVED lines=8> */
[----:B------:R-:W4:Y:S04]  /*2b4e0*/  LDL.LU.64 R124, [R1+0x430] ;  /* 0x00043000017c7983 */ /* 0x000f280000300a00 */
[----:B------:R-:W2:Y:S01]  /*2b4f0*/  LDL.LU.64 R120, [R1+0x438] ;  /* 0x0004380001787983 */ /* 0x000ea20000300a00 */
[----:B------:R-:W-:-:S03]  /*2b500*/  IMAD.WIDE R104, R231, 0x4, R242 ;  /* 0x00000004e7687825 */ /* 0x000fc600078e02f2 */
[----:B------:R-:W2:Y:S01]  /*2b510*/  LDL.LU.64 R116, [R1+0x440] ;  /* 0x0004400001747983 */ /* 0x000ea20000300a00 */
[----:B------:R-:W-:-:S03]  /*2b520*/  IMAD.WIDE R106, R231, 0x4, R236 ;  /* 0x00000004e76a7825 */ /* 0x000fc600078e02ec */
[----:B------:R-:W2:Y:S04]  /*2b530*/  LDL.LU.64 R226, [R1+0x448] ;  /* 0x0004480001e27983 */ /* 0x000ea80000300a00 */
[----:B------:R-:W-:Y:S04]  /*2b540*/  LDGSTS.E [R25+0x46680], desc[UR8][R96.64], P0 ;  /* 0x4668000060197fae */ /* 0x000fe80008121848 */
[----:B------:R-:W-:Y:S04]  /*2b550*/  LDGSTS.E [R24+0x46a80], desc[UR8][R98.64], P0 ;  /* 0x46a8000062187fae */ /* 0x000fe80008121848 */
[----:B------:R-:W-:Y:S04]  /*2b560*/  LDGSTS.E [R23+0x46e80], desc[UR8][R110.64], P0 ;  /* 0x46e800006e177fae */ /* 0x000fe80008121848 */
[----:B------:R1:W-:Y:S04]  /*2b570*/  LDGSTS.E [R22+0x47280], desc[UR8][R108.64], P0 ;  /* 0x472800006c167fae */ /* 0x0003e80008121848 */
[----:B------:R1:W-:Y:S04]  /*2b580*/  LDGSTS.E [R25+0x47680], desc[UR8][R104.64], P0 ;  /* 0x4768000068197fae */ /* 0x0003e80008121848 */
[----:B------:R1:W-:Y:S01]  /*2b590*/  LDGSTS.E [R24+0x47a80], desc[UR8][R106.64], P0 ;  /* 0x47a800006a187fae */ /* 0x0003e20008121848 */
[----:B---3--:R-:W-:-:S04]  /*2b5a0*/  IMAD.WIDE R112, R231, 0x4, R250 ;  /* 0x00000004e7707825 */ /* 0x008fc800078e02fa */
[----:B----4-:R-:W-:-:S04]  /*2b5b0*/  IMAD.WIDE R118, R231, 0x4, R124 ;  /* 0x00000004e7767825 */ /* 0x010fc800078e027c */
[----:B--2---:R-:W-:-:S04]  /*2b5c0*/  IMAD.WIDE R114, R231, 0x4, R120 ;  /* 0x00000004e7727825 */ /* 0x004fc800078e0278 */
[C---:B------:R-:W-:Y:S01]  /*2b5d0*/  IMAD.WIDE R126, R231.reuse, 0x4, R226 ;  /* 0x00000004e77e7825 */ /* 0x040fe200078e02e2 */
[C---:B-1----:R-:W-:Y:S01]  /*2b5e0*/  IADD3 R22, R20.reuse, 0x100000, RZ ;  /* 0x0010000014167810 */ /* 0x042fe20007ffe0ff */
[----:B------:R1:W-:Y:S02]  /*2b5f0*/  LDGSTS.E [R23+0x47e80], desc[UR8][R112.64], P0 ;  /* 0x47e8000070177fae */ /* 0x0003e40008121848 */
[C---:B------:R-:W-:Y:S02]  /*2b600*/  IMAD.WIDE R250, R231.reuse, 0x4, R248 ;  /* 0x00000004e7fa7825 */ /* 0x040fe400078e02f8 */
[----:B------:R-:W2:Y:S04]  /*2b610*/  LDL.LU.64 R248, [R1+0x458] ;  /* 0x0004580001f87983 */ /* 0x000ea80000300a00 */
[----:B------:R-:W3:Y:S04]  /*2b620*/  LDL.LU.64 R242, [R1+0x460] ;  /* 0x0004600001f27983 */ /* 0x000ee80000300a00 */
[----:B------:R-:W4:Y:S04]  /*2b630*/  LDL.LU.64 R236, [R1+0x468] ;  /* 0x0004680001ec7983 */ /* 0x000f280000300a00 */
[----:B------:R-:W4:Y:S04]  /*2b640*/  LDL.LU.64 R130, [R1+0x478] ;  /* 0x0004780001827983 */ /* 0x000f280000300a00 */
[----:B------:R-:W4:Y:S04]  /*2b650*/  LDL.LU.64 R132, [R1+0x480] ;  /* 0x0004800001847983 */ /* 0x000f280000300a00 */
[----:B------:R-:W4:Y:S04]  /*2b660*/  LDL.LU.64 R128, [R1+0x488] ;  /* 0x0004880001807983 */ /* 0x000f280000300a00 */
[----:B------:R-:W4:Y:S04]  /*2b670*/  LDL.LU.64 R32, [R1+0x498] ;  /* 0x0004980001207983 */ /* 0x000f280000300a00 */
[----:B------:R-:W4:Y:S01]  /*2b680*/  LDL.LU.64 R226, [R1+0x4a0] ;  /* 0x0004a00001e27983 */ /* 0x000f220000300a00 */
[C---:B------:R-:W-:Y:S01]  /*2b690*/  VIADD R25, R20.reuse, 0x100000 ;  /* 0x0010000014197836 */ /* 0x040fe20000000000 */
[C---:B------:R-:W-:Y:S01]  /*2b6a0*/  IADD3 R24, R20.reuse, 0x100000, RZ ;  /* 0x0010000014187810 */ /* 0x040fe20007ffe0ff */
[C---:B------:R-:W-:Y:S01]  /*2b6b0*/  IMAD.WIDE R244, R231.reuse, 0x4, R244 ;  /* 0x00000004e7f47825 */ /* 0x040fe200078e02f4 */
[----:B------:R-:W-:Y:S03]  /*2b6c0*/  LDGSTS.E [R22+0x40300], desc[UR8][R250.64], P0 ;  /* 0x40300000fa167fae */ /* 0x000fe60008121848 */
[C---:B------:R-:W-:Y:S01]  /*2b6d0*/  IMAD.WIDE R238, R231.reuse, 0x4, R238 ;  /* 0x00000004e7ee7825 */ /* 0x040fe200078e02ee */
[----:B------:R-:W-:Y:S03]  /*2b6e0*/  LDGSTS.E [R25+0x40700], desc[UR8][R244.64], P0 ;  /* 0x40700000f4197fae */ /* 0x000fe60008121848 */
[----:B-1----:R-:W-:Y:S01]  /*2b6f0*/  VIADD R23, R20, 0x100000 ;  /* 0x0010000014177836 */ /* 0x002fe20000000000 */
[----:B------:R-:W-:Y:S01]  /*2b700*/  LDGSTS.E [R24+0x40b00], desc[UR8][R238.64], P0 ;  /* 0x40b00000ee187fae */ /* 0x000fe20008121848 */
[----:B--2---:R-:W-:-:S03]  /*2b710*/  IMAD.WIDE R124, R231, 0x4, R248 ;  /* 0x00000004e77c7825 */ /* 0x004fc600078e02f8 */
[----:B------:R-:W2:Y:S01]  /*2b720*/  LDL.LU.64 R248, [R1+0x4a8] ;  /* 0x0004a80001f87983 */ /* 0x000ea20000300a00 */
[----:B---3--:R-:W-:-:S03]  /*2b730*/  IMAD.WIDE R120, R231, 0x4, R242 ;  /* 0x00000004e7787825 */ /* 0x008fc600078e02f2 */
[----:B------:R-:W3:Y:S01]  /*2b740*/  LDL.LU.64 R242, [R1+0x4b8] ;  /* 0x0004b80001f27983 */ /* 0x000ee20000300a00 */
[----:B----4-:R-:W-:-:S03]  /*2b750*/  IMAD.WIDE R122, R231, 0x4, R236 ;  /* 0x00000004e77a7825 */ /* 0x010fc600078e02ec */
[----:B------:R-:W4:Y:S01]  /*2b760*/  LDL.LU.64 R236, [R1+0x4c0] ;  /* 0x0004c00001ec7983 */ /* 0x000f220000300a00 */
[----:B------:R-:W-:-:S03]  /*2b770*/  IMAD.WIDE R134, R231, 0x4, R130 ;  /* 0x00000004e7867825 */ /* 0x000fc600078e0282 */
[----:B------:R-:W4:Y:S04]  /*2b780*/  LDL.LU.64 R148, [R1+0x4c8] ;  /* 0x0004c80001947983 */ /* 0x000f280000300a00 */
[----:B------:R-:W4:Y:S04]  /*2b790*/  LDL.LU.64 R146, [R1+0x4d8] ;  /* 0x0004d80001927983 */ /* 0x000f280000300a00 */
[----:B------:R-:W4:Y:S01]  /*2b7a0*/  LDL.LU.64 R144, [R1+0x4e0] ;  /* 0x0004e00001907983 */ /* 0x000f220000300a00 */
[----:B------:R-:W-:-:S03]  /*2b7b0*/  IMAD.WIDE R130, R231, 0x4, R32 ;  /* 0x00000004e7827825 */ /* 0x000fc600078e0220 */
[----:B------:R-:W4:Y:S01]  /*2b7c0*/  LDL.LU.64 R32, [R1+0x4e8] ;  /* 0x0004e80001207983 */ /* 0x000f220000300a00 */
[----:B------:R-:W-:-:S03]  /*2b7d0*/  IMAD.WIDE R142, R231, 0x4, R226 ;  /* 0x00000004e78e7825 */ /* 0x000fc600078e02e2 */
[----:B------:R-:W4:Y:S01]  /*2b7e0*/  LDL.LU.64 R226, [R1+0x4f0] ;  /* 0x0004f00001e27983 */ /* 0x000f220000300a00 */
[----:B--2---:R-:W-:-:S03]  /*2b7f0*/  IMAD.WIDE R140, R231, 0x4, R248 ;  /* 0x00000004e78c7825 */ /* 0x004fc600078e02f8 */
[----:B------:R-:W2:Y:S01]  /*2b800*/  LDL.LU.64 R248, [R1+0x4f8] ;  /* 0x0004f80001f87983 */ /* 0x000ea20000300a00 */
[----:B---3--:R-:W-:-:S03]  /*2b810*/  IMAD.WIDE R136, R231, 0x4, R242 ;  /* 0x00000004e7887825 */ /* 0x008fc600078e02f2 */
[----:B------:R-:W3:Y:S01]  /*2b820*/  LDL.LU.64 R242, [R1+0x500] ;  /* 0x0005000001f27983 */ /* 0x000ee20000300a00 */
[----:B----4-:R-:W-:-:S03]  /*2b830*/  IMAD.WIDE R138, R231, 0x4, R236 ;  /* 0x00000004e78a7825 */ /* 0x010fc600078e02ec */
[----:B------:R-:W4:Y:S01]  /*2b840*/  LDL.LU.64 R236, [R1+0x508] ;  /* 0x0005080001ec7983 */ /* 0x000f220000300a00 */
[----:B------:R-:W-:-:S03]  /*2b850*/  IMAD.WIDE R150, R231, 0x4, R148 ;  /* 0x00000004e7967825 */ /* 0x000fc600078e0294 */
[----:B------:R-:W4:Y:S01]  /*2b860*/  LDL.LU.64 R164, [R1+0x510] ;  /* 0x0005100001a47983 */ /* 0x000f220000300a00 */
[----:B------:R-:W-:-:S03]  /*2b870*/  IMAD.WIDE R148, R231, 0x4, R146 ;  /* 0x00000004e7947825 */ /* 0x000fc600078e0292 */
[----:B------:R-:W4:Y:S04]  /*2b880*/  LDL.LU.64 R162, [R1+0x518] ;  /* 0x0005180001a27983 */ /* 0x000f280000300a00 */
[----:B------:R-:W4:Y:S01]  /*2b890*/  LDL.LU.64 R160, [R1+0x520] ;  /* 0x0005200001a07983 */ /* 0x000f220000300a00 */
[----:B------:R-:W-:-:S03]  /*2b8a0*/  IMAD.WIDE R146, R231, 0x4, R32 ;  /* 0x00000004e7927825 */ /* 0x000fc600078e0220 */
[----:B------:R-:W4:Y:S04]  /*2b8b0*/  LDL.LU.64 R32, [R1+0x528] ;  /* 0x0005280001207983 */ /* 0x000f280000300a00 */
[----:B------:R-:W4:Y:S01]  /*2b8c0*/  LDL.LU.64 R168, [R1+0x530] ;  /* 0x0005300001a87983 */ /* 0x000f220000300a00 */
[----:B------:R-:W-:-:S04]  /*2b8d0*/  IMAD.WIDE R158, R231, 0x4, R226 ;  /* 0x00000004e79e7825 */ /* 0x000fc800078e02e2 */
[C---:B--2---:R-:W-:Y:S02]  /*2b8e0*/  IMAD.WIDE R156, R231.reuse, 0x4, R248 ;  /* 0x00000004e79c7825 */ /* 0x044fe400078e02f8 */
[----:B------:R-:W2:Y:S02]  /*2b8f0*/  LDL.LU.64 R248, [R1+0x538] ;  /* 0x0005380001f87983 */ /* 0x000ea40000300a00 */
[C---:B---3--:R-:W-:Y:S02]  /*2b900*/  IMAD.WIDE R152, R231.reuse, 0x4, R242 ;  /* 0x00000004e7987825 */ /* 0x048fe400078e02f2 */
[----:B------:R-:W3:Y:S02]  /*2b910*/  LDL.LU.64 R242, [R1+0x540] ;  /* 0x0005400001f27983 */ /* 0x000ee40000300a00 */
[C---:B----4-:R-:W-:Y:S02]  /*2b920*/  IMAD.WIDE R154, R231.reuse, 0x4, R236 ;  /* 0x00000004e79a7825 */ /* 0x050fe400078e02ec */
[----:B------:R-:W4:Y:S02]  /*2b930*/  LDL.LU.64 R236, [R1+0x548] ;  /* 0x0005480001ec7983 */ /* 0x000f240000300a00 */
[----:B------:R-:W-:-:S02]  /*2b940*/  IMAD.WIDE R166, R231, 0x4, R164 ;  /* 0x00000004e7a67825 */ /* 0x000fc400078e02a4 */
[----:B------:R-:W4:Y:S02]  /*2b950*/  LDL.LU.64 R226, [R1+0x550] ;  /* 0x0005500001e27983 */ /* 0x000f240000300a00 */
[C---:B------:R-:W-:Y:S02]  /*2b960*/  IMAD.WIDE R164, R231.reuse, 0x4, R162 ;  /* 0x00000004e7a47825 */ /* 0x040fe400078e02a2 */
[----:B------:R-:W4:Y:S04]  /*2b970*/  LDL.LU.64 R170, [R1+0x570] ;  /* 0x0005700001aa7983 */ /* 0x000f280000300a00 */
[----:B------:R-:W4:Y:S01]  /*2b980*/  LDL.LU.64 R172, [R1+0x580] ;  /* 0x0005800001ac7983 */ /* 0x000f220000300a00 */
[----:B------:R-:W-:-:S03]  /*2b990*/  IMAD.WIDE R162, R231, 0x4, R32 ;  /* 0x00000004e7a27825 */ /* 0x000fc600078e0220 */
[----:B------:R-:W4:Y:S04]  /*2b9a0*/  LDL.LU.64 R174, [R1+0x590] ;  /* 0x0005900001ae7983 */ /* 0x000f280000300a00 */
[----:B------:R-:W2:Y:S04]  /*2b9b0*/  LDL.LU.64 R32, [R1+0x5a0] ;  /* 0x0005a00001207983 */ /* 0x000ea80000300a00 */
[----:B------:R-:W4:Y:S04]  /*2b9c0*/  LDL.LU.64 R178, [R1+0x5b0] ;  /* 0x0005b00001b27983 */ /* 0x000f280000300a00 */
[----:B------:R-:W4:Y:S04]  /*2b9d0*/  LDL.LU.64 R180, [R1+0x5c0] ;  /* 0x0005c00001b47983 */ /* 0x000f280000300a00 */
[----:B------:R-:W4:Y:S04]  /*2b9e0*/  LDL.LU.64 R182, [R1+0x5d0] ;  /* 0x0005d00001b67983 */ /* 0x000f280000300a00 */
[----:B------:R-:W4:Y:S04]  /*2b9f0*/  LDL.LU.64 R184, [R1+0x5e0] ;  /* 0x0005e00001b87983 */ /* 0x000f280000300a00 */
[----:B------:R-:W4:Y:S04]  /*2ba00*/  LDL.LU.64 R186, [R1+0x5f0] ;  /* 0x0005f00001ba7983 */ /* 0x000f280000300a00 */
[----:B------:R-:W4:Y:S04]  /*2ba10*/  LDL.LU.64 R188, [R1+0x600] ;  /* 0x0006000001bc7983 */ /* 0x000f280000300a00 */
[----:B------:R-:W4:Y:S01]  /*2ba20*/  LDL.LU.64 R190, [R1+0x610] ;  /* 0x0006100001be7983 */ /* 0x000f220000300a00 */
[----:B--2---:R-:W-:-:S03]  /*2ba30*/  IMAD.WIDE R176, R231, 0x4, R32 ;  /* 0x00000004e7b07825 */ /* 0x004fc600078e0220 */
[----:B------:R-:W2:Y:S04]  /*2ba40*/  LDL.LU.64 R32, [R1+0x620] ;  /* 0x0006200001207983 */ /* 0x000ea80000300a00 */
[----:B------:R-:W4:Y:S04]  /*2ba50*/  LDL.LU.64 R194, [R1+0x630] ;  /* 0x0006300001c27983 */ /* 0x000f280000300a00 */
[----:B------:R-:W4:Y:S04]  /*2ba60*/  LDL.LU.64 R196, [R1+0x640] ;  /* 0x0006400001c47983 */ /* 0x000f280000300a00 */
[----:B------:R-:W4:Y:S04]  /*2ba70*/  LDL.LU.64 R198, [R1+0x648] ;  /* 0x0006480001c67983 */ /* 0x000f280000300a00 */
[----:B------:R-:W4:Y:S04]  /*2ba80*/  LDL.LU.64 R200, [R1+0x650] ;  /* 0x0006500001c87983 */ /* 0x000f280000300a00 */
[----:B------:R-:W3:Y:S04]  /*2ba90*/  LDL.LU.64 R16, [R1+0x658] ;  /* 0x0006580001107983 */ /* 0x000ee80000300a00 */
[----:B------:R-:W4:Y:S04]  /*2baa0*/  LDL.LU.64 R204, [R1+0x660] ;  /* 0x0006600001cc7983 */ /* 0x000f280000300a00 */
[----:B------:R-:W4:Y:S04]  /*2bab0*/  LDL.LU.64 R206, [R1+0x668] ;  /* 0x0006680001ce7983 */ /* 0x000f280000300a00 */
[----:B------:R-:W4:Y:S01]  /*2bac0*/  LDL.LU.64 R208, [R1+0x670] ;  /* 0x0006700001d07983 */ /* 0x000f220000300a00 */
[----:B--2---:R-:W-:-:S03]  /*2bad0*/  IMAD.WIDE R192, R231, 0x4, R32 ;  /* 0x00000004e7c07825 */ /* 0x004fc600078e0220 */
[----:B------:R-:W2:Y:S04]  /*2bae0*/  LDL.LU.64 R32, [R1+0x678] ;  /* 0x0006780001207983 */ /* 0x000ea80000300a00 */
[----:B------:R-:W2:Y:S04]  /*2baf0*/  LDL.LU.64 R212, [R1+0x680] ;  /* 0x0006800001d47983 */ /* 0x000ea80000300a00 */
[----:B------:R-:W2:Y:S04]  /*2bb00*/  LDL.LU.64 R214, [R1+0x688] ;  /* 0x0006880001d67983 */ /* 0x000ea80000300a00 */
[----:B------:R-:W2:Y:S01]  /*2bb10*/  LDL.LU.64 R216, [R1+0x690] ;  /* 0x0006900001d87983 */ /* 0x000ea20000300a00 */
[----:B---3--:R-:W-:-:S03]  /*2bb20*/  IMAD.WIDE R202, R231, 0x4, R16 ;  /* 0x00000004e7ca7825 */ /* 0x008fc600078e0210 */
[----:B------:R-:W3:Y:S04]  /*2bb30*/  LDL.LU.64 R16, [R1+0x698] ;  /* 0x0006980001107983 */ /* 0x000ee80000300a00 */
[----:B------:R-:W2:Y:S04]  /*2bb40*/  LDL.LU.64 R220, [R1+0x6a0] ;  /* 0x0006a00001dc7983 */ /* 0x000ea80000300a00 */
[----:B------:R-:W2:Y:S04]  /*2bb50*/  LDL.LU.64 R222, [R1+0x6a8] ;  /* 0x0006a80001de7983 */ /* 0x000ea80000300a00 */
[----:B------:R-:W2:Y:S04]  /*2bb60*/  LDL.LU.64 R224, [R1+0x6b0] ;  /* 0x0006b00001e07983 */ /* 0x000ea80000300a00 */
[----:B------:R-:W2:Y:S01]  /*2bb70*/  LDL.LU.64 R28, [R1+0x12b0] ;  /* 0x0012b000011c7983 */ /* 0x000ea20000300a00 */
[----:B------:R-:W-:-:S04]  /*2bb80*/  IMAD.WIDE R232, R231, 0x4, R232 ;  /* 0x00000004e7e87825 */ /* 0x000fc800078e02e8 */
[C---:B------:R-:W-:Y:S01]  /*2bb90*/  IMAD.WIDE R116, R231.reuse, 0x4, R116 ;  /* 0x00000004e7747825 */ /* 0x040fe200078e0274 */
[----:B------:R-:W-:Y:S04]  /*2bba0*/  LDGSTS.E [R23+0x40f00], desc[UR8][R232.64], P0 ;  /* 0x40f00000e8177fae */ /* 0x000fe80008121848 */
[----:B------:R-:W-:Y:S01]  /*2bbb0*/  LDGSTS.E [R22+0x41300], desc[UR8][R118.64], P0 ;  /* 0x4130000076167fae */ /* 0x000fe20008121848 */
[----:B------:R-:W-:-:S03]  /*2bbc0*/  IMAD.WIDE R132, R231, 0x4, R132 ;  /* 0x00000004e7847825 */ /* 0x000fc600078e0284 */
[----:B------:R-:W-:Y:S01]  /*2bbd0*/  LDGSTS.E [R25+0x41700], desc[UR8][R114.64], P0 ;  /* 0x4170000072197fae */ /* 0x000fe20008121848 */
[----:B------:R-:W-:-:S03]  /*2bbe0*/  IMAD.WIDE R128, R231, 0x4, R128 ;  /* 0x00000004e7807825 */ /* 0x000fc600078e0280 */
[----:B------:R-:W-:Y:S04]  /*2bbf0*/  LDGSTS.E [R24+0x41b00], desc[UR8][R116.64], P0 ;  /* 0x41b0000074187fae */ /* 0x000fe80008121848 */
[----:B------:R-:W-:Y:S04]  /*2bc00*/  LDGSTS.E [R23+0x41f00], desc[UR8][R126.64], P0 ;  /* 0x41f000007e177fae */ /* 0x000fe80008121848 */
[----:B------:R-:W-:Y:S04]  /*2bc10*/  LDGSTS.E [R22+0x42300], desc[UR8][R124.64], P0 ;  /* 0x423000007c167fae */ /* 0x000fe80008121848 */
[----:B------:R-:W-:Y:S04]  /*2bc20*/  LDGSTS.E [R25+0x42700], desc[UR8][R120.64], P0 ;  /* 0x4270000078197fae */ /* 0x000fe80008121848 */
[----:B------:R-:W-:Y:S04]  /*2bc30*/  LDGSTS.E [R24+0x42b00], desc[UR8][R122.64], P0 ;  /* 0x42b000007a187fae */ /* 0x000fe80008121848 */
[----:B------:R-:W-:Y:S04]  /*2bc40*/  LDGSTS.E [R23+0x42f00], desc[UR8][R134.64], P0 ;  /* 0x42f0000086177fae */ /* 0x000fe80008121848 */
        /* <DEDUP_REMOVED lines=21> */
[----:B----4-:R-:W-:-:S03]  /*2bda0*/  IMAD.WIDE R236, R231, 0x4, R236 ;  /* 0x00000004e7ec7825 */ /* 0x010fc600078e02ec */
[----:B------:R1:W-:Y:S01]  /*2bdb0*/  LDGSTS.E [R22+0x47300], desc[UR8][R164.64], P0 ;  /* 0x47300000a4167fae */ /* 0x0003e20008121848 */
[----:B------:R-:W-:-:S03]  /*2bdc0*/  IMAD.WIDE R226, R231, 0x4, R226 ;  /* 0x00000004e7e27825 */ /* 0x000fc600078e02e2 */
[----:B------:R4:W-:Y:S01]  /*2bdd0*/  LDGSTS.E [R25+0x47700], desc[UR8][R160.64], P0 ;  /* 0x47700000a0197fae */ /* 0x0009e20008121848 */
[----:B------:R-:W-:-:S03]  /*2bde0*/  IMAD.WIDE R170, R231, 0x4, R170 ;  /* 0x00000004e7aa7825 */ /* 0x000fc600078e02aa */
[----:B------:R4:W-:Y:S01]  /*2bdf0*/  LDGSTS.E [R24+0x47b00], desc[UR8][R162.64], P0 ;  /* 0x47b00000a2187fae */ /* 0x0009e20008121848 */
[----:B---3--:R-:W-:Y:S01]  /*2be00*/  IMAD.WIDE R218, R231, 0x4, R16 ;  /* 0x00000004e7da7825 */ /* 0x008fe200078e0210 */
[C---:B-1----:R-:W-:Y:S02]  /*2be10*/  IADD3 R22, R21.reuse, 0x100000, RZ ;  /* 0x0010000015167810 */ /* 0x042fe40007ffe0ff */
[----:B------:R-:W3:Y:S04]  /*2be20*/  LDL.LU.64 R16, [R1+0x12a8] ;  /* 0x0012a80001107983 */ /* 0x000ee80000300a00 */
[----:B------:R-:W3:Y:S04]  /*2be30*/  LDL.LU.64 R30, [R1+0x12a0] ;  /* 0x0012a000011e7983 */ /* 0x000ee80000300a00 */
[----:B------:R-:W3:Y:S04]  /*2be40*/  LDL.LU.64 R34, [R1+0x1298] ;  /* 0x0012980001227983 */ /* 0x000ee80000300a00 */
[----:B------:R-:W3:Y:S04]  /*2be50*/  LDL.LU.64 R36, [R1+0x1290] ;  /* 0x0012900001247983 */ /* 0x000ee80000300a00 */
[----:B------:R-:W3:Y:S01]  /*2be60*/  LDL.LU.64 R26, [R1+0x1288] ;  /* 0x00128800011a7983 */ /* 0x000ee20000300a00 */
[C---:B----4-:R-:W-:Y:S01]  /*2be70*/  VIADD R25, R21.reuse, 0x100000 ;  /* 0x0010000015197836 */ /* 0x050fe20000000000 */
[----:B------:R-:W-:-:S02]  /*2be80*/  IADD3 R24, R21, 0x100000, RZ ;  /* 0x0010000015187810 */ /* 0x000fc40007ffe0ff */
[----:B------:R1:W-:Y:S01]  /*2be90*/  LDGSTS.E [R23+0x47f00], desc[UR8][R168.64], P0 ;  /* 0x47f00000a8177fae */ /* 0x0003e20008121848 */
[----:B------:R-:W-:-:S03]  /*2bea0*/  IMAD.WIDE R172, R231, 0x4, R172 ;  /* 0x00000004e7ac7825 */ /* 0x000fc600078e02ac */
[----:B------:R-:W-:Y:S01]  /*2beb0*/  LDGSTS.E [R22+0x40380], desc[UR8][R248.64], P0 ;  /* 0x40380000f8167fae */ /* 0x000fe20008121848 */
[----:B------:R-:W-:-:S03]  /*2bec0*/  IMAD.WIDE R174, R231, 0x4, R174 ;  /* 0x00000004e7ae7825 */ /* 0x000fc600078e02ae */
[----:B------:R-:W-:Y:S01]  /*2bed0*/  LDGSTS.E [R25+0x40780], desc[UR8][R242.64], P0 ;  /* 0x40780000f2197fae */ /* 0x000fe20008121848 */
[----:B-1----:R-:W-:-:S03]  /*2bee0*/  VIADD R23, R21, 0x100000 ;  /* 0x0010000015177836 */ /* 0x002fc60000000000 */
        /* <DEDUP_REMOVED lines=23> */
[C---:B--2---:R-:W-:Y:S02]  /*2c060*/  IMAD.WIDE R210, R231.reuse, 0x4, R32 ;  /* 0x00000004e7d27825 */ /* 0x044fe400078e0220 */
[----:B------:R-:W1:Y:S01]  /*2c070*/  LDC R33, c[0x0][0x230] ;  /* 0x00008c00ff217b82 */ /* 0x000e620000000800 */
[----:B------:R-:W-:Y:S01]  /*2c080*/  LDGSTS.E [R24+0x43b80], desc[UR8][R190.64], P0 ;  /* 0x43b80000be187fae */ /* 0x000fe20008121848 */
[----:B------:R-:W-:-:S03]  /*2c090*/  IMAD.WIDE R204, R231, 0x4, R204 ;  /* 0x00000004e7cc7825 */ /* 0x000fc600078e02cc */
[----:B------:R-:W-:Y:S01]  /*2c0a0*/  LDGSTS.E [R23+0x43f80], desc[UR8][R192.64], P0 ;  /* 0x43f80000c0177fae */ /* 0x000fe20008121848 */
[C---:B------:R-:W-:Y:S02]  /*2c0b0*/  IMAD.WIDE R206, R231.reuse, 0x4, R206 ;  /* 0x00000004e7ce7825 */ /* 0x040fe400078e02ce */
[----:B------:R-:W2:Y:S01]  /*2c0c0*/  LDC R32, c[0x0][0x230] ;  /* 0x00008c00ff207b82 */ /* 0x000ea20000000800 */
        /* <DEDUP_REMOVED lines=22> */
[----:B------:R4:W-:Y:S04]  /*2c230*/  LDGSTS.E [R22+0x47f80], desc[UR8][R224.64], P0 ;  /* 0x47f80000e0167fae */ /* 0x0009e80008121848 */
[----:B------:R-:W0:Y:S01]  /*2c240*/  LDGDEPBAR ;  /* 0x00000000000079af */ /* 0x000e220000000000 */
[----:B-1----:R-:W-:Y:S01]  /*2c250*/  IADD3 R24, R33, -0x181, RZ ;  /* 0xfffffe7f21187810 */ /* 0x002fe20007ffe0ff */
[----:B------:R-:W-:-:S04]  /*2c260*/  IMAD.WIDE R40, R229, 0x4, R28 ;  /* 0x00000004e5287825 */ /* 0x000fc800078e021c */
[----:B---3--:R-:W-:Y:S01]  /*2c270*/  IMAD.WIDE R30, R229, 0x4, R30 ;  /* 0x00000004e51e7825 */ /* 0x008fe200078e021e */
[----:B------:R-:W-:Y:S01]  /*2c280*/  ISETP.GE.U32.AND P5, PT, R24, 0x7ffffe00, PT ;  /* 0x7ffffe001800780c */ /* 0x000fe20003fa6070 */
[----:B------:R-:W-:Y:S02]  /*2c290*/  BAR.SYNC.DEFER_BLOCKING 0x0 ;  /* 0x0000000000007b1d */ /* 0x000fe40000010000 */
[----:B--2---:R-:W-:Y:S02]  /*2c2a0*/  VIADD R23, R32, 0xfffffe7e ;  /* 0xfffffe7e20177836 */ /* 0x004fe40000000000 */
[----:B------:R-:W-:Y:S02]  /*2c2b0*/  VIADD R24, R5, 0xfffffe7c ;  /* 0xfffffe7c05187836 */ /* 0x000fe40000000000 */
[----:B------:R-:W-:Y:S01]  /*2c2c0*/  IMAD.WIDE R42, R229, 0x4, R34 ;  /* 0x00000004e52a7825 */ /* 0x000fe200078e0222 */
[----:B------:R-:W-:Y:S01]  /*2c2d0*/  ISETP.GE.U32.AND P6, PT, R23, 0x7ffffdff, PT ;  /* 0x7ffffdff1700780c */ /* 0x000fe20003fc6070 */
[----:B------:R-:W2:Y:S01]  /*2c2e0*/  LDL.LU.64 R28, [R1+0x1280] ;  /* 0x00128000011c7983 */ /* 0x000ea20000300a00 */
[----:B------:R-:W-:Y:S01]  /*2c2f0*/  IADD3 R23, R4, -0x1a1, RZ ;  /* 0xfffffe5f04177810 */ /* 0x000fe20007ffe0ff */
[----:B------:R-:W-:Y:S01]  /*2c300*/  IMAD.WIDE R4, R229, 0x4, R16 ;  /* 0x00000004e5047825 */ /* 0x000fe200078e0210 */
[----:B------:R-:W-:Y:S01]  /*2c310*/  IADD3 R25, R252, -0x183, RZ ;  /* 0xfffffe7dfc197810 */ /* 0x000fe20007ffe0ff */
[----:B------:R-:W3:Y:S01]  /*2c320*/  LDL.LU.64 R16, [R1+0x1278] ;  /* 0x0012780001107983 */ /* 0x000ee20000300a00 */
[----:B------:R-:W1:Y:S03]  /*2c330*/  LDC R32, c[0x0][0x230] ;  /* 0x00008c00ff207b82 */ /* 0x000e660000000800 */
[----:B------:R4:W-:Y:S04]  /*2c340*/  STL.64 [R1+0x12b0], R40 ;  /* 0x0012b02801007387 */ /* 0x0009e80000100a00 */
[----:B------:R-:W3:Y:S01]  /*2c350*/  LDL.LU.64 R46, [R1+0x6b8] ;  /* 0x0006b800012e7983 */ /* 0x000ee20000300a00 */
[----:B------:R-:W1:Y:S03]  /*2c360*/  LDC R33, c[0x0][0x230] ;  /* 0x00008c00ff217b82 */ /* 0x000e660000000800 */
[----:B------:R4:W-:Y:S04]  /*2c370*/  STL.64 [R1+0x12a8], R4 ;  /* 0x0012a80401007387 */ /* 0x0009e80000100a00 */
[----:B------:R-:W3:Y:S04]  /*2c380*/  LDL.LU.64 R38, [R1+0x6c0] ;  /* 0x0006c00001267983 */ /* 0x000ee80000300a00 */
[----:B------:R-:W-:Y:S01]  /*2c390*/  @!PT LDS RZ, [RZ] ;  /* 0x00000000fffff984 */ /* 0x000fe20000000800 */
[----:B------:R-:W-:Y:S01]  /*2c3a0*/  @!PT LDS RZ, [RZ] ;  /* 0x00000000fffff984 */ /* 0x000fe20000000800 */
[----:B------:R-:W-:Y:S01]  /*2c3b0*/  @!PT LDS RZ, [RZ] ;  /* 0x00000000fffff984 */ /* 0x000fe20000000800 */
[----:B------:R4:W-:Y:S01]  /*2c3c0*/  LDGSTS.E [R2+0x60000], desc[UR8][R40.64], !P5 ;  /* 0x6000000028027fae */ /* 0x0009e2000e921848 */
[----:B------:R-:W-:Y:S01]  /*2c3d0*/  ISETP.GE.U32.AND P1, PT, R24, 0x7ffffdfd, PT ;  /* 0x7ffffdfd1800780c */ /* 0x000fe20003f26070 */
[----:B----4-:R-:W-:Y:S01]  /*2c3e0*/  VIADD R22, R230, 0xfffffe5e ;  /* 0xfffffe5ee6167836 */ /* 0x010fe20000000000 */
[----:B------:R-:W-:Y:S01]  /*2c3f0*/  ISETP.GE.U32.AND P0, PT, R25, 0x7ffffdfe, PT ;  /* 0x7ffffdfe1900780c */ /* 0x000fe20003f06070 */
[----:B------:R4:W-:Y:S01]  /*2c400*/  LDGSTS.E [R2+0x64000], desc[UR8][R4.64], !P5 ;  /* 0x6400000004027fae */ /* 0x0009e2000e921848 */
[----:B------:R-:W1:Y:S03]  /*2c410*/  LDC R24, c[0x0][0x230] ;  /* 0x00008c00ff187b82 */ /* 0x000e660000000800 */
[----:B------:R1:W-:Y:S01]  /*2c420*/  STL.64 [R1+0x12a0], R30 ;  /* 0x0012a01e01007387 */ /* 0x0003e20000100a00 */
[----:B------:R-:W-:-:S03]  /*2c430*/  IMAD.WIDE R40, R229, 0x4, R36 ;  /* 0x00000004e5287825 */ /* 0x000fc600078e0224 */
[----:B------:R-:W-:Y:S01]  /*2c440*/  STL.64 [R1+0x1298], R42 ;  /* 0x0012982a01007387 */ /* 0x000fe20000100a00 */
[----:B------:R-:W1:Y:S01]  /*2c450*/  LDC R25, c[0x0][0x230] ;  /* 0x00008c00ff197b82 */ /* 0x000e620000000800 */
[----:B----4-:R-:W-:Y:S02]  /*2c460*/  IMAD.WIDE R4, R229, 0x4, R26 ;  /* 0x00000004e5047825 */ /* 0x010fe400078e021a */
[----:B------:R-:W4:Y:S04]  /*2c470*/  LDL.LU.64 R34, [R1+0x1258] ;  /* 0x0012580001227983 */ /* 0x000f280000300a00 */
[----:B------:R-:W4:Y:S01]  /*2c480*/  LDL.LU.64 R26, [R1+0x1250] ;  /* 0x00125000011a7983 */ /* 0x000f220000300a00 */
[----:B------:R-:W-:Y:S01]  /*2c490*/  ISETP.GE.U32.AND P3, PT, R23, 0x7ffffde0, PT ;  /* 0x7ffffde01700780c */ /* 0x000fe20003f66070 */
[----:B------:R-:W4:Y:S02]  /*2c4a0*/  LDC R230, c[0x0][0x230] ;  /* 0x00008c00ffe67b82 */ /* 0x000f240000000800 */
[----:B------:R1:W-:Y:S04]  /*2c4b0*/  STL.64 [R1+0x1290], R40 ;  /* 0x0012902801007387 */ /* 0x0003e80000100a00 */
[----:B------:R-:W-:Y:S02]  /*2c4c0*/  LDGSTS.E [R2+0x60004], desc[UR8][R30.64], !P6 ;  /* 0x600040001e027fae */ /* 0x000fe4000f121848 */
[----:B------:R-:W4:Y:S02]  /*2c4d0*/  LDC R252, c[0x0][0x230] ;  /* 0x00008c00fffc7b82 */ /* 0x000f240000000800 */
[----:B------:R4:W-:Y:S01]  /*2c4e0*/  STL.64 [R1+0x1288], R4 ;  /* 0x0012880401007387 */ /* 0x0009e20000100a00 */
[----:B------:R-:W-:Y:S01]  /*2c4f0*/  ISETP.GE.U32.AND P4, PT, R22, 0x7ffffddf, PT ;  /* 0x7ffffddf1600780c */ /* 0x000fe20003f86070 */
[----:B-1----:R-:W-:-:S02]  /*2c500*/  VIADD R23, R32, 0xfffffe5c ;  /* 0xfffffe5c20177836 */ /* 0x002fc40000000000 */
[----:B------:R-:W-:Y:S04]  /*2c510*/  LDGSTS.E [R2+0x64004], desc[UR8][R42.64], !P6 ;  /* 0x640040002a027fae */ /* 0x000fe8000f121848 */
[----:B------:R-:W4:Y:S04]  /*2c520*/  LDL.LU.64 R30, [R1+0x1248] ;  /* 0x00124800011e7983 */ /* 0x000f280000300a00 */
[----:B------:R-:W4:Y:S01]  /*2c530*/  LDL.LU.64 R36, [R1+0x1240] ;  /* 0x0012400001247983 */ /* 0x000f220000300a00 */
[----:B------:R-:W-:Y:S02]  /*2c540*/  IADD3 R22, R228, -0x1a3, RZ ;  /* 0xfffffe5de4167810 */ /* 0x000fe40007ffe0ff */
[----:B------:R-:W-:Y:S01]  /*2c550*/  IADD3 R32, R25, -0x1c3, RZ ;  /* 0xfffffe3d19207810 */ /* 0x000fe20007ffe0ff */
[----:B------:R1:W-:Y:S01]  /*2c560*/  LDGSTS.E [R2+0x60008], desc[UR8][R40.64], !P0 ;  /* 0x6000800028027fae */ /* 0x0003e2000c121848 */
[----:B------:R-:W-:Y:S01]  /*2c570*/  ISETP.GE.U32.AND P5, PT, R22, 0x7ffffdde, PT ;  /* 0x7ffffdde1600780c */ /* 0x000fe20003fa6070 */
[----:B------:R-:W4:Y:S01]  /*2c580*/  LDC R228, c[0x0][0x230] ;  /* 0x00008c00ffe47b82 */ /* 0x000f220000000800 */
[----:B------:R-:W-:Y:S01]  /*2c590*/  IADD3 R22, R33, -0x1c1, RZ ;  /* 0xfffffe3f21167810 */ /* 0x000fe20007ffe0ff */
[----:B------:R4:W-:Y:S01]  /*2c5a0*/  LDGSTS.E [R2+0x64008], desc[UR8][R4.64], !P0 ;  /* 0x6400800004027fae */ /* 0x0009e2000c121848 */
[----:B------:R-:W-:Y:S01]  /*2c5b0*/  VIADD R33, R24, 0xfffffe3e ;  /* 0xfffffe3e18217836 */ /* 0x000fe20000000000 */
[----:B------:R-:W-:-:S02]  /*2c5c0*/  ISETP.GE.U32.AND P6, PT, R23, 0x7ffffddd, PT ;  /* 0x7ffffddd1700780c */ /* 0x000fc40003fc6070 */
[----:B------:R-:W-:Y:S02]  /*2c5d0*/  ISETP.GE.U32.AND P0, PT, R22, 0x7ffffdc0, PT ;  /* 0x7ffffdc01600780c */ /* 0x000fe40003f06070 */
[----:B-1----:R-:W1:Y:S01]  /*2c5e0*/  LDC R41, c[0x0][0x230] ;  /* 0x00008c00ff297b82 */ /* 0x002e620000000800 */
[----:B--2---:R-:W-:-:S04]  /*2c5f0*/  IMAD.WIDE R28, R229, 0x4, R28 ;  /* 0x00000004e51c7825 */ /* 0x004fc800078e021c */
[C---:B---3--:R-:W-:Y:S01]  /*2c600*/  IMAD.WIDE R16, R229.reuse, 0x4, R16 ;  /* 0x00000004e5107825 */ /* 0x048fe200078e0210 */
[----:B------:R2:W-:Y:S03]  /*2c610*/  STL.64 [R1+0x1270], R28 ;  /* 0x0012701c01007387 */ /* 0x0005e60000100a00 */
[C---:B----4-:R-:W-:Y:S01]  /*2c620*/  IMAD.WIDE R26, R229.reuse, 0x4, R26 ;  /* 0x00000004e51a7825 */ /* 0x050fe200078e021a */
[----:B------:R3:W-:Y:S03]  /*2c630*/  STL.64 [R1+0x1268], R16 ;  /* 0x0012681001007387 */ /* 0x0007e60000100a00 */
[C---:B------:R-:W-:Y:S01]  /*2c640*/  IMAD.WIDE R44, R229.reuse, 0x4, R30 ;  /* 0x00000004e52c7825 */ /* 0x040fe200078e021e */
[----:B------:R-:W-:Y:S03]  /*2c650*/  LDGSTS.E [R2+0x6000c], desc[UR8][R28.64], !P1 ;  /* 0x6000c0001c027fae */ /* 0x000fe6000c921848 */
[C---:B------:R-:W-:Y:S01]  /*2c660*/  IMAD.WIDE R42, R229.reuse, 0x4, R36 ;  /* 0x00000004e52a7825 */ /* 0x040fe200078e0224 */
[----:B------:R-:W-:Y:S03]  /*2c670*/  LDGSTS.E [R2+0x6400c], desc[UR8][R16.64], !P1 ;  /* 0x6400c00010027fae */ /* 0x000fe6000c921848 */
[----:B------:R-:W-:Y:S01]  /*2c680*/  VIADD R230, R230, 0xfffffe3c ;  /* 0xfffffe3ce6e67836 */ /* 0x000fe20000000000 */
[----:B------:R-:W-:Y:S01]  /*2c690*/  IADD3 R228, R228, -0x1e1, RZ ;  /* 0xfffffe1fe4e47810 */ /* 0x000fe20007ffe0ff */
[C---:B------:R-:W-:Y:S01]  /*2c6a0*/  IMAD.WIDE R24, R229.reuse, 0x4, R46 ;  /* 0x00000004e5187825 */ /* 0x040fe200078e022e */
[----:B------:R-:W4:Y:S01]  /*2c6b0*/  LDC R4, c[0x0][0x230] ;  /* 0x00008c00ff047b82 */ /* 0x000f220000000800 */
[----:B------:R-:W4:Y:S02]  /*2c6c0*/  LDL.LU.64 R46, [R1+0x1238] ;  /* 0x00123800012e7983 */ /* 0x000f240000300a00 */
[----:B------:R-:W-:-:S02]  /*2c6d0*/  IMAD.WIDE R22, R229, 0x4, R38 ;  /* 0x00000004e5167825 */ /* 0x000fc400078e0226 */
[----:B------:R-:W4:Y:S01]  /*2c6e0*/  LDL.LU.64 R38, [R1+0x1230] ;  /* 0x0012300001267983 */ /* 0x000f220000300a00 */
[----:B------:R-:W-:Y:S02]  /*2c6f0*/  ISETP.GE.U32.AND P1, PT, R33, 0x7ffffdbf, PT ;  /* 0x7ffffdbf2100780c */ /* 0x000fe40003f26070 */
[----:B------:R-:W1:Y:S01]  /*2c700*/  LDC R40, c[0x0][0x230] ;  /* 0x00008c00ff287b82 */ /* 0x000e620000000800 */
[----:B--2---:R-:W2:Y:S04]  /*2c710*/  LDL.LU.64 R28, [R1+0x1228] ;  /* 0x00122800011c7983 */ /* 0x004ea80000300a00 */
[----:B---3--:R-:W3:Y:S03]  /*2c720*/  LDL.LU.64 R16, [R1+0x1220] ;  /* 0x0012200001107983 */ /* 0x008ee60000300a00 */
[----:B------:R-:W1:Y:S01]  /*2c730*/  LDC R5, c[0x0][0x230] ;  /* 0x00008c00ff057b82 */ /* 0x000e620000000800 */
[----:B------:R-:W-:Y:S04]  /*2c740*/  LDGSTS.E [R2+0x68000], desc[UR8][R24.64], !P3 ;  /* 0x6800000018027fae */ /* 0x000fe8000d921848 */
[----:B------:R-:W-:Y:S01]  /*2c750*/  LDGSTS.E [R2+0x6c000], desc[UR8][R22.64], !P3 ;  /* 0x6c00000016027fae */ /* 0x000fe2000d921848 */
[----:B------:R-:W-:Y:S01]  /*2c760*/  ISETP.GE.U32.AND P3, PT, R32, 0x7ffffdbe, PT ;  /* 0x7ffffdbe2000780c */ /* 0x000fe20003f66070 */
[----:B------:R-:W-:-:S02]  /*2c770*/  IMAD.WIDE R32, R229, 0x4, R34 ;  /* 0x00000004e5207825 */ /* 0x000fc400078e0222 */
[----:B------:R1:W-:Y:S04]  /*2c780*/  STL.64 [R1+0x220], R26 ;  /* 0x0002201a01007387 */ /* 0x0003e80000100a00 */
[----:B------:R-:W3:Y:S04]  /*2c790*/  LDL.LU.64 R34, [R1+0x1218] ;  /* 0x0012180001227983 */ /* 0x000ee80000300a00 */
[----:B------:R-:W3:Y:S04]  /*2c7a0*/  LDL.LU.64 R30, [R1+0x1210] ;  /* 0x00121000011e7983 */ /* 0x000ee80000300a00 */
[----:B------:R-:W-:Y:S04]  /*2c7b0*/  STL.64 [R1+0x228], R44 ;  /* 0x0002282c01007387 */ /* 0x000fe80000100a00 */
[----:B------:R-:W3:Y:S04]  /*2c7c0*/  LDL.LU.64 R36, [R1+0x1208] ;  /* 0x0012080001247983 */ /* 0x000ee80000300a00 */
[----:B------:R-:W-:Y:S04]  /*2c7d0*/  LDGSTS.E [R2+0x68004], desc[UR8][R32.64], !P4 ;  /* 0x6800400020027fae */ /* 0x000fe8000e121848 */
[----:B------:R1:W-:Y:S04]  /*2c7e0*/  STL.64 [R1+0x240], R42 ;  /* 0x0002402a01007387 */ /* 0x0003e80000100a00 */
[----:B------:R-:W-:Y:S04]  /*2c7f0*/  LDGSTS.E [R2+0x6c004], desc[UR8][R26.64], !P4 ;  /* 0x6c0040001a027fae */ /* 0x000fe8000e121848 */
[----:B------:R-:W-:Y:S04]  /*2c800*/  LDGSTS.E [R2+0x68008], desc[UR8][R44.64], !P5 ;  /* 0x680080002c027fae */ /* 0x000fe8000e921848 */
[----:B------:R1:W-:Y:S04]  /*2c810*/  LDGSTS.E [R2+0x6c008], desc[UR8][R42.64], !P5 ;  /* 0x6c0080002a027fae */ /* 0x0003e8000e921848 */
[----:B-1----:R-:W3:Y:S01]  /*2c820*/  LDL.LU.64 R26, [R1+0x1200] ;  /* 0x00120000011a7983 */ /* 0x002ee20000300a00 */
[----:B------:R-:W1:Y:S01]  /*2c830*/  LDC R42, c[0x0][0x230] ;  /* 0x00008c00ff2a7b82 */ /* 0x000e620000000800 */
[----:B----4-:R-:W-:-:S04]  /*2c840*/  IMAD.WIDE R46, R229, 0x4, R46 ;  /* 0x00000004e52e7825 */ /* 0x010fc800078e022e */
[C---:B------:R-:W-:Y:S01]  /*2c850*/  IMAD.WIDE R38, R229.reuse, 0x4, R38 ;  /* 0x00000004e5267825 */ /* 0x040fe200078e0226 */
[----:B------:R4:W-:Y:S03]  /*2c860*/  STL.64 [R1+0x248], R46 ;  /* 0x0002482e01007387 */ /* 0x0009e60000100a00 */
[C---:B--2---:R-:W-:Y:S01]  /*2c870*/  IMAD.WIDE R48, R229.reuse, 0x4, R28 ;  /* 0x00000004e5307825 */ /* 0x044fe200078e021c */
[----:B------:R2:W-:Y:S03]  /*2c880*/  STL.64 [R1+0x260], R38 ;  /* 0x0002602601007387 */ /* 0x0005e60000100a00 */
[C---:B---3--:R-:W-:Y:S01]  /*2c890*/  IMAD.WIDE R44, R229.reuse, 0x4, R16 ;  /* 0x00000004e52c7825 */ /* 0x048fe200078e0210 */
[----:B------:R-:W3:Y:S04]  /*2c8a0*/  LDL.LU.64 R28, [R1+0x11f8] ;  /* 0x0011f800011c7983 */ /* 0x000ee80000300a00 */
[----:B------:R-:W3:Y:S04]  /*2c8b0*/  LDL.LU.64 R16, [R1+0x11f0] ;  /* 0x0011f00001107983 */ /* 0x000ee80000300a00 */
[----:B------:R1:W-:Y:S04]  /*2c8c0*/  STL.64 [R1+0x268], R48 ;  /* 0x0002683001007387 */ /* 0x0003e80000100a00 */
[----:B------:R-:W-:Y:S01]  /*2c8d0*/  LDGSTS.E [R2+0x6800c], desc[UR8][R46.64], !P6 ;  /* 0x6800c0002e027fae */ /* 0x000fe2000f121848 */
[----:B------:R-:W-:-:S03]  /*2c8e0*/  IMAD.WIDE R34, R229, 0x4, R34 ;  /* 0x00000004e5227825 */ /* 0x000fc600078e0222 */
[----:B------:R1:W-:Y:S01]  /*2c8f0*/  STL.64 [R1+0x280], R44 ;  /* 0x0002802c01007387 */ /* 0x0003e20000100a00 */
[----:B------:R-:W-:-:S03]  /*2c900*/  IMAD.WIDE R30, R229, 0x4, R30 ;  /* 0x00000004e51e7825 */ /* 0x000fc600078e021e */
[----:B------:R-:W-:Y:S04]  /*2c910*/  LDGSTS.E [R2+0x6c00c], desc[UR8][R38.64], !P6 ;  /* 0x6c00c00026027fae */ /* 0x000fe8000f121848 */
[----:B----4-:R-:W4:Y:S04]  /*2c920*/  LDL.LU.64 R46, [R1+0x11e8] ;  /* 0x0011e800012e7983 */ /* 0x010f280000300a00 */
[----:B------:R1:W-:Y:S04]  /*2c930*/  LDGSTS.E [R2+0x70000], desc[UR8][R48.64], !P0 ;  /* 0x7000000030027fae */ /* 0x0003e8000c121848 */
[----:B--2---:R-:W2:Y:S04]  /*2c940*/  LDL.LU.64 R38, [R1+0x11e0] ;  /* 0x0011e00001267983 */ /* 0x004ea80000300a00 */
[----:B------:R1:W-:Y:S02]  /*2c950*/  LDGSTS.E [R2+0x74000], desc[UR8][R44.64], !P0 ;  /* 0x740000002c027fae */ /* 0x0003e4000c121848 */
[----:B-1----:R-:W-:-:S02]  /*2c960*/  IMAD.WIDE R48, R229, 0x4, R36 ;  /* 0x00000004e5307825 */ /* 0x002fc400078e0224 */
[----:B------:R1:W-:Y:S04]  /*2c970*/  STL.64 [R1+0x288], R34 ;  /* 0x0002882201007387 */ /* 0x0003e80000100a00 */
[----:B------:R1:W-:Y:S04]  /*2c980*/  STL.64 [R1+0x2a0], R30 ;  /* 0x0002a01e01007387 */ /* 0x0003e80000100a00 */
[----:B------:R-:W4:Y:S01]  /*2c990*/  LDL.LU.64 R36, [R1+0x11d8] ;  /* 0x0011d80001247983 */ /* 0x000f220000300a00 */
[----:B------:R-:W-:-:S03]  /*2c9a0*/  IMAD.WIDE R44, R229, 0x4, R26 ;  /* 0x00000004e52c7825 */ /* 0x000fc600078e021a */
[----:B------:R-:W2:Y:S04]  /*2c9b0*/  LDL.LU.64 R26, [R1+0x11d0] ;  /* 0x0011d000011a7983 */ /* 0x000ea80000300a00 */
[----:B------:R-:W-:Y:S04]  /*2c9c0*/  STL.64 [R1+0x2a8], R48 ;  /* 0x0002a83001007387 */ /* 0x000fe80000100a00 */
[----:B------:R-:W-:Y:S04]  /*2c9d0*/  LDGSTS.E [R2+0x70004], desc[UR8][R34.64], !P1 ;  /* 0x7000400022027fae */ /* 0x000fe8000c921848 */
[----:B------:R2:W-:Y:S04]  /*2c9e0*/  STL.64 [R1+0x2c0], R44 ;  /* 0x0002c02c01007387 */ /* 0x0005e80000100a00 */
[----:B------:R-:W-:Y:S04]  /*2c9f0*/  LDGSTS.E [R2+0x74004], desc[UR8][R30.64], !P1 ;  /* 0x740040001e027fae */ /* 0x000fe8000c921848 */
[----:B-1----:R-:W2:Y:S01]  /*2ca00*/  LDL.LU.64 R34, [R1+0x11c8] ;  /* 0x0011c80001227983 */ /* 0x002ea20000300a00 */
[----:B------:R-:W-:-:S02]  /*2ca10*/  ISETP.GE.U32.AND P4, PT, R230, 0x7ffffdbd, PT ;  /* 0x7ffffdbde600780c */ /* 0x000fc40003f86070 */
[----:B------:R-:W-:Y:S01]  /*2ca20*/  ISETP.GE.U32.AND P5, PT, R228, 0x7ffffda0, PT ;  /* 0x7ffffda0e400780c */ /* 0x000fe20003fa6070 */
[----:B------:R-:W-:Y:S04]  /*2ca30*/  LDGSTS.E [R2+0x70008], desc[UR8][R48.64], !P3 ;  /* 0x7000800030027fae */ /* 0x000fe8000d921848 */
[----:B------:R-:W2:Y:S01]  /*2ca40*/  LDL.LU.64 R30, [R1+0x11c0] ;  /* 0x0011c000011e7983 */ /* 0x000ea20000300a00 */
[----:B------:R-:W-:Y:S02]  /*2ca50*/  VIADD R230, R41, 0xfffffe1e ;  /* 0xfffffe1e29e67836 */ /* 0x000fe40000000000 */
[----:B---3--:R-:W-:-:S03]  /*2ca60*/  IMAD.WIDE R28, R229, 0x4, R28 ;  /* 0x00000004e51c7825 */ /* 0x008fc600078e021c */
[----:B------:R-:W-:Y:S01]  /*2ca70*/  ISETP.GE.U32.AND P6, PT, R230, 0x7ffffd9f, PT ;  /* 0x7ffffd9fe600780c */ /* 0x000fe20003fc6070 */
[----:B------:R1:W-:Y:S01]  /*2ca80*/  LDGSTS.E [R2+0x74008], desc[UR8][R44.64], !P3 ;  /* 0x740080002c027fae */ /* 0x0003e2000d921848 */
[----:B------:R-:W-:-:S04]  /*2ca90*/  IMAD.WIDE R16, R229, 0x4, R16 ;  /* 0x00000004e5107825 */ /* 0x000fc800078e0210 */
[C---:B----4-:R-:W-:Y:S01]  /*2caa0*/  IMAD.WIDE R36, R229.reuse, 0x4, R36 ;  /* 0x00000004e5247825 */ /* 0x050fe200078e0224 */
[----:B------:R3:W-:Y:S03]  /*2cab0*/  STL.64 [R1+0x2c8], R28 ;  /* 0x0002c81c01007387 */ /* 0x0007e60000100a00 */
[C---:B--2---:R-:W-:Y:S01]  /*2cac0*/  IMAD.WIDE R26, R229.reuse, 0x4, R26 ;  /* 0x00000004e51a7825 */ /* 0x044fe200078e021a */
[----:B------:R-:W-:Y:S01]  /*2cad0*/  IADD3 R228, R4, -0x1e3, RZ ;  /* 0xfffffe1d04e47810 */ /* 0x000fe20007ffe0ff */
[----:B------:R-:W2:Y:S02]  /*2cae0*/  LDC R41, c[0x0][0x230] ;  /* 0x00008c00ff297b82 */ /* 0x000ea40000000800 */
[----:B------:R-:W-:Y:S01]  /*2caf0*/  VIADD R230, R252, 0xfffffe1c ;  /* 0xfffffe1cfce67836 */ /* 0x000fe20000000000 */
[----:B------:R4:W-:Y:S01]  /*2cb00*/  STL.64 [R1+0x2e0], R16 ;  /* 0x0002e01001007387 */ /* 0x0009e20000100a00 */
[----:B-1----:R-:W-:-:S03]  /*2cb10*/  IMAD.WIDE R44, R229, 0x4, R46 ;  /* 0x00000004e52c7825 */ /* 0x002fc600078e022e */
[----:B------:R-:W-:Y:S01]  /*2cb20*/  ISETP.GE.U32.AND P1, PT, R230, 0x7ffffd9d, PT ;  /* 0x7ffffd9de600780c */ /* 0x000fe20003f26070 */
[----:B------:R-:W-:Y:S01]  /*2cb30*/  VIADD R230, R42, 0xfffffe7a ;  /* 0xfffffe7a2ae67836 */ /* 0x000fe20000000000 */
[----:B------:R-:W2:Y:S01]  /*2cb40*/  LDL.LU.64 R46, [R1+0x11b8] ;  /* 0x0011b800012e7983 */ /* 0x000ea20000300a00 */
[C---:B------:R-:W-:Y:S01]  /*2cb50*/  IMAD.WIDE R42, R229.reuse, 0x4, R38 ;  /* 0x00000004e52a7825 */ /* 0x040fe200078e0226 */
[----:B------:R-:W1:Y:S02]  /*2cb60*/  LDC R4, c[0x0][0x230] ;  /* 0x00008c00ff047b82 */ /* 0x000e640000000800 */
[----:B------:R-:W2:Y:S04]  /*2cb70*/  LDL.LU.64 R38, [R1+0x11b0] ;  /* 0x0011b00001267983 */ /* 0x000ea80000300a00 */
[----:B------:R4:W-:Y:S04]  /*2cb80*/  STL.64 [R1+0x2e8], R44 ;  /* 0x0002e82c01007387 */ /* 0x0009e80000100a00 */
[----:B------:R-:W-:Y:S01]  /*2cb90*/  LDGSTS.E [R2+0x7000c], desc[UR8][R28.64], !P4 ;  /* 0x7000c0001c027fae */ /* 0x000fe2000e121848 */
[C---:B------:R-:W-:Y:S01]  /*2cba0*/  IMAD.WIDE R48, R229.reuse, 0x4, R34 ;  /* 0x00000004e5307825 */ /* 0x040fe200078e0222 */
[----:B------:R-:W-:Y:S01]  /*2cbb0*/  ISETP.GE.U32.AND P0, PT, R228, 0x7ffffd9e, PT ;  /* 0x7ffffd9ee400780c */ /* 0x000fe20003f06070 */
[----:B------:R-:W2:Y:S01]  /*2cbc0*/  LDC R252, c[0x0][0x230] ;  /* 0x00008c00fffc7b82 */ /* 0x000ea20000000800 */
[----:B------:R1:W-:Y:S04]  /*2cbd0*/  STL.64 [R1+0x300], R42 ;  /* 0x0003002a01007387 */ /* 0x0003e80000100a00 */
[----:B------:R-:W-:Y:S04]  /*2cbe0*/  LDGSTS.E [R2+0x7400c], desc[UR8][R16.64], !P4 ;  /* 0x7400c00010027fae */ /* 0x000fe8000e121848 */
[----:B---3--:R-:W3:Y:S04]  /*2cbf0*/  LDL.LU.64 R28, [R1+0x1260] ;  /* 0x00126000011c7983 */ /* 0x008ee80000300a00 */
[----:B------:R4:W-:Y:S04]  /*2cc00*/  LDGSTS.E [R2+0x78000], desc[UR8][R44.64], !P5 ;  /* 0x780000002c027fae */ /* 0x0009e8000e921848 */
[----:B----4-:R-:W4:Y:S04]  /*2cc10*/  LDL.LU.64 R16, [R1+0x11a8] ;  /* 0x0011a80001107983 */ /* 0x010f280000300a00 */
[----:B------:R1:W-:Y:S01]  /*2cc20*/  STL.64 [R1+0x308], R36 ;  /* 0x0003082401007387 */ /* 0x0003e20000100a00 */
[----:B------:R-:W-:-:S03]  /*2cc30*/  IMAD.WIDE R44, R229, 0x4, R30 ;  /* 0x00000004e52c7825 */ /* 0x000fc600078e021e */
[----:B------:R1:W-:Y:S04]  /*2cc40*/  STL.64 [R1+0x320], R26 ;  /* 0x0003201a01007387 */ /* 0x0003e80000100a00 */
[----:B------:R-:W4:Y:S04]  /*2cc50*/  LDL.LU.64 R34, [R1+0x11a0] ;  /* 0x0011a00001227983 */ /* 0x000f280000300a00 */
[----:B------:R-:W4:Y:S04]  /*2cc60*/  LDL.LU.64 R30, [R1+0x1198] ;  /* 0x00119800011e7983 */ /* 0x000f280000300a00 */
[----:B------:R1:W-:Y:S04]  /*2cc70*/  LDGSTS.E [R2+0x7c000], desc[UR8][R42.64], !P5 ;  /* 0x7c0000002a027fae */ /* 0x0003e8000e921848 */
[----:B------:R-:W-:Y:S04]  /*2cc80*/  STL.64 [R1+0x328], R48 ;  /* 0x0003283001007387 */ /* 0x000fe80000100a00 */
[----:B------:R-:W-:Y:S04]  /*2cc90*/  LDGSTS.E [R2+0x78004], desc[UR8][R36.64], !P6 ;  /* 0x7800400024027fae */ /* 0x000fe8000f121848 */
[----:B------:R3:W-:Y:S01]  /*2cca0*/  STL.64 [R1+0x340], R44 ;  /* 0x0003402c01007387 */ /* 0x0007e20000100a00 */
[----:B------:R-:W-:Y:S01]  /*2ccb0*/  IADD3 R228, R40, -0x185, RZ ;  /* 0xfffffe7b28e47810 */ /* 0x000fe20007ffe0ff */
[----:B-1----:R-:W1:Y:S02]  /*2ccc0*/  LDC R43, c[0x0][0x230] ;  /* 0x00008c00ff2b7b82 */ /* 0x002e640000000800 */
[----:B------:R-:W-:Y:S04]  /*2ccd0*/  LDGSTS.E [R2+0x7c004], desc[UR8][R26.64], !P6 ;  /* 0x7c0040001a027fae */ /* 0x000fe8000f121848 */
[----:B------:R-:W4:Y:S02]  /*2cce0*/  LDL.LU.64 R36, [R1+0x1190] ;  /* 0x0011900001247983 */ /* 0x000f240000300a00 */
[----:B------:R-:W1:Y:S01]  /*2ccf0*/  LDC R40, c[0x0][0x230] ;  /* 0x00008c00ff287b82 */ /* 0x000e620000000800 */
[----:B------:R-:W-:Y:S01]  /*2cd00*/  ISETP.GE.U32.AND P3, PT, R228, 0x7ffffdfc, PT ;  /* 0x7ffffdfce400780c */ /* 0x000fe20003f66070 */
[----:B------:R-:W-:Y:S04]  /*2cd10*/  LDGSTS.E [R2+0x78008], desc[UR8][R48.64], !P0 ;  /* 0x7800800030027fae */ /* 0x000fe8000c121848 */
[----:B------:R-:W4:Y:S01]  /*2cd20*/  LDL.LU.64 R26, [R1+0x1188] ;  /* 0x00118800011a7983 */ /* 0x000f220000300a00 */
[----:B------:R-:W-:Y:S01]  /*2cd30*/  IADD3 R228, R5, -0x187, RZ ;  /* 0xfffffe7905e47810 */ /* 0x000fe20007ffe0ff */
[----:B------:R-:W4:Y:S01]  /*2cd40*/  LDC R42, c[0x0][0x230] ;  /* 0x00008c00ff2a7b82 */ /* 0x000f220000000800 */
[----:B------:R-:W-:Y:S01]  /*2cd50*/  ISETP.GE.U32.AND P4, PT, R230, 0x7ffffdfb, PT ;  /* 0x7ffffdfbe600780c */ /* 0x000fe20003f86070 */
[----:B------:R3:W-:Y:S01]  /*2cd60*/  LDGSTS.E [R2+0x7c008], desc[UR8][R44.64], !P0 ;  /* 0x7c0080002c027fae */ /* 0x0007e2000c121848 */
[----:B------:R-:W-:-:S02]  /*2cd70*/  ISETP.GE.U32.AND P5, PT, R228, 0x7ffffdfa, PT ;  /* 0x7ffffdfae400780c */ /* 0x000fc40003fa6070 */
[----:B------:R-:W-:Y:S01]  /*2cd80*/  IADD3 R228, R4, -0x1a5, RZ ;  /* 0xfffffe5b04e47810 */ /* 0x000fe20007ffe0ff */
[----:B--2---:R-:W-:Y:S02]  /*2cd90*/  VIADD R230, R41, 0xfffffe78 ;  /* 0xfffffe7829e67836 */ /* 0x004fe40000000000 */
[----:B------:R-:W2:Y:S01]  /*2cda0*/  LDC R5, c[0x0][0x230] ;  /* 0x00008c00ff057b82 */ /* 0x000ea20000000800 */
[----:B------:R-:W-:Y:S02]  /*2cdb0*/  ISETP.GE.U32.AND P0, PT, R228, 0x7ffffddc, PT ;  /* 0x7ffffddce400780c */ /* 0x000fe40003f06070 */
[----:B-1----:R-:W-:-:S05]  /*2cdc0*/  IADD3 R228, R40, -0x1a7, RZ ;  /* 0xfffffe5928e47810 */ /* 0x002fca0007ffe0ff */
[----:B------:R-:W1:Y:S01]  /*2cdd0*/  LDC R4, c[0x0][0x230] ;  /* 0x00008c00ff047b82 */ /* 0x000e620000000800 */
[----:B------:R-:W-:-:S04]  /*2cde0*/  IMAD.WIDE R46, R229, 0x4, R46 ;  /* 0x00000004e52e7825 */ /* 0x000fc800078e022e */
[C---:B------:R-:W-:Y:S01]  /*2cdf0*/  IMAD.WIDE R38, R229.reuse, 0x4, R38 ;  /* 0x00000004e5267825 */ /* 0x040fe200078e0226 */
[----:B------:R1:W-:Y:S04]  /*2ce00*/  STL.64 [R1+0x348], R46 ;  /* 0x0003482e01007387 */ /* 0x0003e80000100a00 */
[----:B------:R2:W-:Y:S04]  /*2ce10*/  STL.64 [R1+0x360], R38 ;  /* 0x0003602601007387 */ /* 0x0005e80000100a00 */
[----:B------:R-:W-:Y:S04]  /*2ce20*/  LDGSTS.E [R2+0x7800c], desc[UR8][R46.64], !P1 ;  /* 0x7800c0002e027fae */ /* 0x000fe8000c921848 */
[----:B------:R-:W-:Y:S01]  /*2ce30*/  LDGSTS.E [R2+0x7c00c], desc[UR8][R38.64], !P1 ;  /* 0x7c00c00026027fae */ /* 0x000fe2000c921848 */
[----:B---3--:R-:W-:-:S03]  /*2ce40*/  IMAD.WIDE R44, R229, 0x4, R28 ;  /* 0x00000004e52c7825 */ /* 0x008fc600078e021c */
[----:B------:R-:W3:Y:S04]  /*2ce50*/  LDL.LU.64 R28, [R1+0x1180] ;  /* 0x00118000011c7983 */ /* 0x000ee80000300a00 */
[----:B------:R-:W-:Y:S01]  /*2ce60*/  LDGSTS.E [R7+0x60000], desc[UR8][R44.64], !P3 ;  /* 0x600000002c077fae */ /* 0x000fe2000d921848 */
[----:B----4-:R-:W-:-:S03]  /*2ce70*/  IMAD.WIDE R40, R229, 0x4, R16 ;  /* 0x00000004e5287825 */ /* 0x010fc600078e0210 */
[----:B------:R-:W4:Y:S04]  /*2ce80*/  LDL.LU.64 R16, [R1+0x1178] ;  /* 0x0011780001107983 */ /* 0x000f280000300a00 */
[----:B------:R-:W-:Y:S04]  /*2ce90*/  STL.64 [R1+0x11c0], R44 ;  /* 0x0011c02c01007387 */ /* 0x000fe80000100a00 */
[----:B------:R2:W-:Y:S01]  /*2cea0*/  STL.64 [R1+0x11b8], R40 ;  /* 0x0011b82801007387 */ /* 0x0005e20000100a00 */
[----:B------:R-:W-:-:S03]  /*2ceb0*/  IMAD.WIDE R34, R229, 0x4, R34 ;  /* 0x00000004e5227825 */ /* 0x000fc600078e0222 */
[----:B-1----:R-:W4:Y:S01]  /*2cec0*/  LDL.LU.64 R46, [R1+0x1170] ;  /* 0x00117000012e7983 */ /* 0x002f220000300a00 */
[----:B------:R-:W-:-:S03]  /*2ced0*/  IMAD.WIDE R30, R229, 0x4, R30 ;  /* 0x00000004e51e7825 */ /* 0x000fc600078e021e */
[----:B--2---:R-:W2:Y:S04]  /*2cee0*/  LDL.LU.64 R38, [R1+0x1168] ;  /* 0x0011680001267983 */ /* 0x004ea80000300a00 */
[----:B------:R1:W-:Y:S04]  /*2cef0*/  STL.64 [R1+0x11b0], R34 ;  /* 0x0011b02201007387 */ /* 0x0003e80000100a00 */
[----:B------:R1:W-:Y:S04]  /*2cf00*/  STL.64 [R1+0x11a8], R30 ;  /* 0x0011a81e01007387 */ /* 0x0003e80000100a00 */
[----:B------:R1:W-:Y:S04]  /*2cf10*/  LDGSTS.E [R7+0x64000], desc[UR8][R40.64], !P3 ;  /* 0x6400000028077fae */ /* 0x0003e8000d921848 */
[----:B------:R-:W-:Y:S04]  /*2cf20*/  LDGSTS.E [R7+0x60004], desc[UR8][R34.64], !P4 ;  /* 0x6000400022077fae */ /* 0x000fe8000e121848 */
[----:B------:R-:W-:Y:S01]  /*2cf30*/  LDGSTS.E [R7+0x64004], desc[UR8][R30.64], !P4 ;  /* 0x640040001e077fae */ /* 0x000fe2000e121848 */
[C---:B------:R-:W-:Y:S01]  /*2cf40*/  IMAD.WIDE R48, R229.reuse, 0x4, R36 ;  /* 0x00000004e5307825 */ /* 0x040fe200078e0224 */
[----:B-1----:R-:W1:Y:S02]  /*2cf50*/  LDC R41, c[0x0][0x230] ;  /* 0x00008c00ff297b82 */ /* 0x002e640000000800 */
[----:B------:R-:W2:Y:S01]  /*2cf60*/  LDL.LU.64 R36, [R1+0x1160] ;  /* 0x0011600001247983 */ /* 0x000ea20000300a00 */
[----:B------:R-:W-:-:S05]  /*2cf70*/  IMAD.WIDE R44, R229, 0x4, R26 ;  /* 0x00000004e52c7825 */ /* 0x000fca00078e021a */
[----:B------:R-:W1:Y:S01]  /*2cf80*/  LDC R40, c[0x0][0x230] ;  /* 0x00008c00ff287b82 */ /* 0x000e620000000800 */
[----:B------:R-:W2:Y:S04]  /*2cf90*/  LDL.LU.64 R26, [R1+0x1158] ;  /* 0x00115800011a7983 */ /* 0x000ea80000300a00 */
[----:B------:R-:W-:Y:S04]  /*2cfa0*/  STL.64 [R1+0x11a0], R48 ;  /* 0x0011a03001007387 */ /* 0x000fe80000100a00 */
[----:B------:R4:W-:Y:S04]  /*2cfb0*/  STL.64 [R1+0x1198], R44 ;  /* 0x0011982c01007387 */ /* 0x0009e80000100a00 */
[----:B------:R-:W2:Y:S04]  /*2cfc0*/  LDL.LU.64 R34, [R1+0x1150] ;  /* 0x0011500001227983 */ /* 0x000ea80000300a00 */
[----:B------:R-:W2:Y:S01]  /*2cfd0*/  LDL.LU.64 R30, [R1+0x1148] ;  /* 0x00114800011e7983 */ /* 0x000ea20000300a00 */
[----:B------:R-:W-:Y:S01]  /*2cfe0*/  ISETP.GE.U32.AND P6, PT, R230, 0x7ffffdf9, PT ;  /* 0x7ffffdf9e600780c */ /* 0x000fe20003fc6070 */
[----:B------:R-:W-:Y:S01]  /*2cff0*/  VIADD R230, R252, 0xfffffe5a ;  /* 0xfffffe5afce67836 */ /* 0x000fe20000000000 */
[----:B------:R-:W-:Y:S01]  /*2d000*/  ISETP.GE.U32.AND P3, PT, R228, 0x7ffffdda, PT ;  /* 0x7ffffddae400780c */ /* 0x000fe20003f66070 */
[----:B------:R-:W-:Y:S01]  /*2d010*/  LDGSTS.E [R7+0x60008], desc[UR8][R48.64], !P5 ;  /* 0x6000800030077fae */ /* 0x000fe2000e921848 */
[----:B------:R-:W1:Y:S02]  /*2d020*/  LDC R252, c[0x0][0x230] ;  /* 0x00008c00fffc7b82 */ /* 0x000e640000000800 */
[----:B------:R-:W-:Y:S01]  /*2d030*/  ISETP.GE.U32.AND P1, PT, R230, 0x7ffffddb, PT ;  /* 0x7ffffddbe600780c */ /* 0x000fe20003f26070 */
[----:B------:R-:W-:Y:S01]  /*2d040*/  VIADD R230, R43, 0xfffffe58 ;  /* 0xfffffe582be67836 */ /* 0x000fe20000000000 */
[----:B------:R4:W-:Y:S01]  /*2d050*/  LDGSTS.E [R7+0x64008], desc[UR8][R44.64], !P5 ;  /* 0x640080002c077fae */ /* 0x0009e2000e921848 */
[----:B------:R-:W-:-:S03]  /*2d060*/  IADD3 R228, R5, -0x1c5, RZ ;  /* 0xfffffe3b05e47810 */ /* 0x000fc60007ffe0ff */
[----:B------:R-:W-:Y:S01]  /*2d070*/  ISETP.GE.U32.AND P4, PT, R230, 0x7ffffdd9, PT ;  /* 0x7ffffdd9e600780c */ /* 0x000fe20003f86070 */
[----:B------:R-:W-:Y:S01]  /*2d080*/  VIADD R230, R42, 0xfffffe3a ;  /* 0xfffffe3a2ae67836 */ /* 0x000fe20000000000 */
[----:B------:R-:W-:Y:S01]  /*2d090*/  ISETP.GE.U32.AND P5, PT, R228, 0x7ffffdbc, PT ;  /* 0x7ffffdbce400780c */ /* 0x000fe20003fa6070 */
[----:B------:R-:W1:Y:S01]  /*2d0a0*/  LDC R5, c[0x0][0x230] ;  /* 0x00008c00ff057b82 */ /* 0x000e620000000800 */
[----:B------:R-:W-:-:S07]  /*2d0b0*/  IADD3 R228, R4, -0x1c7, RZ ;  /* 0xfffffe3904e47810 */ /* 0x000fce0007ffe0ff */
[----:B------:R-:W1:Y:S01]  /*2d0c0*/  LDC R4, c[0x0][0x230] ;  /* 0x00008c00ff047b82 */ /* 0x000e620000000800 */
[----:B---3--:R-:W-:-:S04]  /*2d0d0*/  IMAD.WIDE R28, R229, 0x4, R28 ;  /* 0x00000004e51c7825 */ /* 0x008fc800078e021c */
[C---:B----4-:R-:W-:Y:S01]  /*2d0e0*/  IMAD.WIDE R16, R229.reuse, 0x4, R16 ;  /* 0x00000004e5107825 */ /* 0x050fe200078e0210 */
[----:B------:R3:W-:Y:S04]  /*2d0f0*/  STL.64 [R1+0x1190], R28 ;  /* 0x0011901c01007387 */ /* 0x0007e80000100a00 */
[----:B------:R4:W-:Y:S04]  /*2d100*/  STL.64 [R1+0x1188], R16 ;  /* 0x0011881001007387 */ /* 0x0009e80000100a00 */
[----:B------:R-:W-:Y:S01]  /*2d110*/  LDGSTS.E [R7+0x6000c], desc[UR8][R28.64], !P6 ;  /* 0x6000c0001c077fae */ /* 0x000fe2000f121848 */
[----:B------:R-:W-:-:S03]  /*2d120*/  IMAD.WIDE R44, R229, 0x4, R46 ;  /* 0x00000004e52c7825 */ /* 0x000fc600078e022e */
[----:B------:R-:W-:Y:S01]  /*2d130*/  LDGSTS.E [R7+0x6400c], desc[UR8][R16.64], !P6 ;  /* 0x6400c00010077fae */ /* 0x000fe2000f121848 */
[----:B--2---:R-:W-:-:S03]  /*2d140*/  IMAD.WIDE R42, R229, 0x4, R38 ;  /* 0x00000004e52a7825 */ /* 0x004fc600078e0226 */
[----:B------:R-:W2:Y:S04]  /*2d150*/  LDL.LU.64 R46, [R1+0x1140] ;  /* 0x00114000012e7983 */ /* 0x000ea80000300a00 */
[----:B------:R-:W2:Y:S04]  /*2d160*/  LDL.LU.64 R38, [R1+0x1138] ;  /* 0x0011380001267983 */ /* 0x000ea80000300a00 */
[----:B------:R-:W-:Y:S01]  /*2d170*/  STL.64 [R1+0x440], R44 ;  /* 0x0004402c01007387 */ /* 0x000fe20000100a00 */
[----:B------:R-:W-:-:S03]  /*2d180*/  ISETP.GE.U32.AND P6, PT, R230, 0x7ffffdbb, PT ;  /* 0x7ffffdbbe600780c */ /* 0x000fc60003fc6070 */
[----:B------:R4:W-:Y:S01]  /*2d190*/  STL.64 [R1+0x448], R42 ;  /* 0x0004482a01007387 */ /* 0x0009e20000100a00 */
[----:B-1----:R-:W-:-:S03]  /*2d1a0*/  VIADD R230, R41, 0xfffffe38 ;  /* 0xfffffe3829e67836 */ /* 0x002fc60000000000 */
[----:B---3--:R-:W3:Y:S04]  /*2d1b0*/  LDL.LU.64 R28, [R1+0x1130] ;  /* 0x00113000011c7983 */ /* 0x008ee80000300a00 */
[----:B------:R-:W-:Y:S01]  /*2d1c0*/  LDGSTS.E [R7+0x68000], desc[UR8][R44.64], !P0 ;  /* 0x680000002c077fae */ /* 0x000fe2000c121848 */
[----:B------:R-:W-:-:S03]  /*2d1d0*/  IMAD.WIDE R36, R229, 0x4, R36 ;  /* 0x00000004e5247825 */ /* 0x000fc600078e0224 */
[----:B----4-:R-:W4:Y:S04]  /*2d1e0*/  LDL.LU.64 R16, [R1+0x1128] ;  /* 0x0011280001107983 */ /* 0x010f280000300a00 */
[----:B------:R1:W-:Y:S01]  /*2d1f0*/  LDGSTS.E [R7+0x6c000], desc[UR8][R42.64], !P0 ;  /* 0x6c0000002a077fae */ /* 0x0003e2000c121848 */
[----:B------:R-:W-:Y:S01]  /*2d200*/  ISETP.GE.U32.AND P0, PT, R228, 0x7ffffdba, PT ;  /* 0x7ffffdbae400780c */ /* 0x000fe20003f06070 */
[C---:B------:R-:W-:Y:S01]  /*2d210*/  IMAD.WIDE R26, R229.reuse, 0x4, R26 ;  /* 0x00000004e51a7825 */ /* 0x040fe200078e021a */
[----:B------:R-:W-:Y:S01]  /*2d220*/  IADD3 R228, R40, -0x1e5, RZ ;  /* 0xfffffe1b28e47810 */ /* 0x000fe20007ffe0ff */
[----:B------:R1:W-:Y:S04]  /*2d230*/  STL.64 [R1+0x460], R36 ;  /* 0x0004602401007387 */ /* 0x0003e80000100a00 */
[----:B------:R1:W-:Y:S02]  /*2d240*/  STL.64 [R1+0x468], R26 ;  /* 0x0004681a01007387 */ /* 0x0003e40000100a00 */
[----:B-1----:R-:W1:Y:S02]  /*2d250*/  LDC R43, c[0x0][0x230] ;  /* 0x00008c00ff2b7b82 */ /* 0x002e640000000800 */
[----:B------:R-:W-:Y:S01]  /*2d260*/  LDGSTS.E [R7+0x68004], desc[UR8][R36.64], !P1 ;  /* 0x6800400024077fae */ /* 0x000fe2000c921848 */
[----:B------:R-:W-:-:S03]  /*2d270*/  IMAD.WIDE R44, R229, 0x4, R34 ;  /* 0x00000004e52c7825 */ /* 0x000fc600078e0222 */
[----:B------:R-:W4:Y:S01]  /*2d280*/  LDL.LU.64 R34, [R1+0x1120] ;  /* 0x0011200001227983 */ /* 0x000f220000300a00 */
[C---:B------:R-:W-:Y:S01]  /*2d290*/  IMAD.WIDE R40, R229.reuse, 0x4, R30 ;  /* 0x00000004e5287825 */ /* 0x040fe200078e021e */
[----:B------:R-:W1:Y:S02]  /*2d2a0*/  LDC R42, c[0x0][0x230] ;  /* 0x00008c00ff2a7b82 */ /* 0x000e640000000800 */
[----:B------:R-:W4:Y:S04]  /*2d2b0*/  LDL.LU.64 R30, [R1+0x1118] ;  /* 0x00111800011e7983 */ /* 0x000f280000300a00 */
[----:B------:R-:W-:Y:S04]  /*2d2c0*/  STL.64 [R1+0x480], R44 ;  /* 0x0004802c01007387 */ /* 0x000fe80000100a00 */
[----:B------:R4:W-:Y:S04]  /*2d2d0*/  STL.64 [R1+0x488], R40 ;  /* 0x0004882801007387 */ /* 0x0009e80000100a00 */
[----:B------:R-:W4:Y:S04]  /*2d2e0*/  LDL.LU.64 R36, [R1+0x1110] ;  /* 0x0011100001247983 */ /* 0x000f280000300a00 */
[----:B------:R-:W-:Y:S04]  /*2d2f0*/  LDGSTS.E [R7+0x6c004], desc[UR8][R26.64], !P1 ;  /* 0x6c0040001a077fae */ /* 0x000fe8000c921848 */
[----:B------:R-:W-:Y:S04]  /*2d300*/  LDGSTS.E [R7+0x68008], desc[UR8][R44.64], !P3 ;  /* 0x680080002c077fae */ /* 0x000fe8000d921848 */
[----:B------:R4:W-:Y:S04]  /*2d310*/  LDGSTS.E [R7+0x6c008], desc[UR8][R40.64], !P3 ;  /* 0x6c00800028077fae */ /* 0x0009e8000d921848 */
[----:B------:R-:W4:Y:S01]  /*2d320*/  LDL.LU.64 R26, [R1+0x1108] ;  /* 0x00110800011a7983 */ /* 0x000f220000300a00 */
[----:B--2---:R-:W-:-:S04]  /*2d330*/  IMAD.WIDE R46, R229, 0x4, R46 ;  /* 0x00000004e52e7825 */ /* 0x004fc800078e022e */
[C---:B------:R-:W-:Y:S01]  /*2d340*/  IMAD.WIDE R38, R229.reuse, 0x4, R38 ;  /* 0x00000004e5267825 */ /* 0x040fe200078e0226 */
[----:B------:R2:W-:Y:S03]  /*2d350*/  STL.64 [R1+0x4a0], R46 ;  /* 0x0004a02e01007387 */ /* 0x0005e60000100a00 */
[C---:B---3--:R-:W-:Y:S01]  /*2d360*/  IMAD.WIDE R48, R229.reuse, 0x4, R28 ;  /* 0x00000004e5307825 */ /* 0x048fe200078e021c */
[----:B------:R3:W-:Y:S03]  /*2d370*/  STL.64 [R1+0x4a8], R38 ;  /* 0x0004a82601007387 */ /* 0x0007e60000100a00 */
[C---:B----4-:R-:W-:Y:S01]  /*2d380*/  IMAD.WIDE R34, R229.reuse, 0x4, R34 ;  /* 0x00000004e5227825 */ /* 0x050fe200078e0222 */
[----:B------:R-:W4:Y:S03]  /*2d390*/  LDL.LU.64 R28, [R1+0x1100] ;  /* 0x00110000011c7983 */ /* 0x000f260000300a00 */
[C---:B------:R-:W-:Y:S01]  /*2d3a0*/  IMAD.WIDE R30, R229.reuse, 0x4, R30 ;  /* 0x00000004e51e7825 */ /* 0x040fe200078e021e */
[----:B------:R-:W-:Y:S01]  /*2d3b0*/  LDGSTS.E [R7+0x6800c], desc[UR8][R46.64], !P4 ;  /* 0x6800c0002e077fae */ /* 0x000fe2000e121848 */
[----:B------:R-:W-:Y:S01]  /*2d3c0*/  ISETP.GE.U32.AND P1, PT, R230, 0x7ffffdb9, PT ;  /* 0x7ffffdb9e600780c */ /* 0x000fe20003f26070 */
[----:B------:R-:W4:Y:S01]  /*2d3d0*/  LDC R40, c[0x0][0x230] ;  /* 0x00008c00ff287b82 */ /* 0x000f220000000800 */
[C---:B------:R-:W-:Y:S01]  /*2d3e0*/  IMAD.WIDE R44, R229.reuse, 0x4, R16 ;  /* 0x00000004e52c7825 */ /* 0x040fe200078e0210 */
[----:B------:R-:W-:Y:S04]  /*2d3f0*/  LDGSTS.E [R7+0x6c00c], desc[UR8][R38.64], !P4 ;  /* 0x6c00c00026077fae */ /* 0x000fe8000e121848 */
[----:B------:R-:W4:Y:S02]  /*2d400*/  LDL.LU.64 R16, [R1+0x10f8] ;  /* 0x0010f80001107983 */ /* 0x000f240000300a00 */
[----:B------:R-:W4:Y:S02]  /*2d410*/  LDC R41, c[0x0][0x230] ;  /* 0x00008c00ff297b82 */ /* 0x000f240000000800 */
[----:B------:R1:W-:Y:S04]  /*2d420*/  STL.64 [R1+0x4c0], R48 ;  /* 0x0004c03001007387 */ /* 0x0003e80000100a00 */
[----:B------:R1:W-:Y:S04]  /*2d430*/  STL.64 [R1+0x4c8], R44 ;  /* 0x0004c82c01007387 */ /* 0x0003e80000100a00 */
[----:B--2---:R-:W2:Y:S04]  /*2d440*/  LDL.LU.64 R46, [R1+0x10f0] ;  /* 0x0010f000012e7983 */ /* 0x004ea80000300a00 */
[----:B---3--:R-:W3:Y:S04]  /*2d450*/  LDL.LU.64 R38, [R1+0x10e8] ;  /* 0x0010e80001267983 */ /* 0x008ee80000300a00 */
[----:B------:R1:W-:Y:S04]  /*2d460*/  LDGSTS.E [R7+0x70000], desc[UR8][R48.64], !P5 ;  /* 0x7000000030077fae */ /* 0x0003e8000e921848 */
[----:B------:R1:W-:Y:S04]  /*2d470*/  LDGSTS.E [R7+0x74000], desc[UR8][R44.64], !P5 ;  /* 0x740000002c077fae */ /* 0x0003e8000e921848 */
[----:B------:R1:W-:Y:S02]  /*2d480*/  STL.64 [R1+0x4e0], R34 ;  /* 0x0004e02201007387 */ /* 0x0003e40000100a00 */
[----:B-1----:R-:W-:-:S02]  /*2d490*/  IMAD.WIDE R48, R229, 0x4, R36 ;  /* 0x00000004e5307825 */ /* 0x002fc400078e0224 */
[----:B------:R1:W-:Y:S02]  /*2d4a0*/  STL.64 [R1+0x4e8], R30 ;  /* 0x0004e81e01007387 */ /* 0x0003e40000100a00 */
[----:B------:R-:W-:Y:S02]  /*2d4b0*/  IMAD.WIDE R44, R229, 0x4, R26 ;  /* 0x00000004e52c7825 */ /* 0x000fe400078e021a */
[----:B------:R-:W3:Y:S04]  /*2d4c0*/  LDL.LU.64 R36, [R1+0x10e0] ;  /* 0x0010e00001247983 */ /* 0x000ee80000300a00 */
[----:B------:R-:W3:Y:S04]  /*2d4d0*/  LDL.LU.64 R26, [R1+0x10d8] ;  /* 0x0010d800011a7983 */ /* 0x000ee80000300a00 */
[----:B------:R-:W-:Y:S04]  /*2d4e0*/  STL.64 [R1+0x4f8], R48 ;  /* 0x0004f83001007387 */ /* 0x000fe80000100a00 */
[----:B------:R-:W-:Y:S04]  /*2d4f0*/  LDGSTS.E [R7+0x70004], desc[UR8][R34.64], !P6 ;  /* 0x7000400022077fae */ /* 0x000fe8000f121848 */
[----:B------:R2:W-:Y:S04]  /*2d500*/  STL.64 [R1+0x500], R44 ;  /* 0x0005002c01007387 */ /* 0x0005e80000100a00 */
[----:B------:R-:W-:Y:S04]  /*2d510*/  LDGSTS.E [R7+0x74004], desc[UR8][R30.64], !P6 ;  /* 0x740040001e077fae */ /* 0x000fe8000f121848 */
[----:B------:R-:W3:Y:S01]  /*2d520*/  LDL.LU.64 R34, [R1+0x10d0] ;  /* 0x0010d00001227983 */ /* 0x000ee20000300a00 */
[----:B------:R-:W-:Y:S01]  /*2d530*/  VIADD R230, R252, 0xfffffe1a ;  /* 0xfffffe1afce67836 */ /* 0x000fe20000000000 */
[----:B------:R-:W-:Y:S01]  /*2d540*/  ISETP.GE.U32.AND P3, PT, R228, 0x7ffffd9c, PT ;  /* 0x7ffffd9ce400780c */ /* 0x000fe20003f66070 */
[----:B------:R-:W3:Y:S01]  /*2d550*/  LDC R252, c[0x0][0x230] ;  /* 0x00008c00fffc7b82 */ /* 0x000ee20000000800 */
[----:B------:R-:W-:Y:S04]  /*2d560*/  LDGSTS.E [R7+0x70008], desc[UR8][R48.64], !P0 ;  /* 0x7000800030077fae */ /* 0x000fe8000c121848 */
[----:B-1----:R-:W3:Y:S01]  /*2d570*/  LDL.LU.64 R30, [R1+0x10c8] ;  /* 0x0010c800011e7983 */ /* 0x002ee20000300a00 */
[----:B------:R-:W-:Y:S01]  /*2d580*/  ISETP.GE.U32.AND P4, PT, R230, 0x7ffffd9b, PT ;  /* 0x7ffffd9be600780c */ /* 0x000fe20003f86070 */
[----:B------:R-:W-:-:S02]  /*2d590*/  VIADD R230, R43, 0xfffffe18 ;  /* 0xfffffe182be67836 */ /* 0x000fc40000000000 */
[----:B------:R2:W-:Y:S03]  /*2d5a0*/  LDGSTS.E [R7+0x74008], desc[UR8][R44.64], !P0 ;  /* 0x740080002c077fae */ /* 0x0005e6000c121848 */
[----:B------:R-:W-:Y:S01]  /*2d5b0*/  ISETP.GE.U32.AND P6, PT, R230, 0x7ffffd99, PT ;  /* 0x7ffffd99e600780c */ /* 0x000fe20003fc6070 */
[----:B------:R-:W-:Y:S02]  /*2d5c0*/  VIADD R230, R42, 0xfffffe76 ;  /* 0xfffffe762ae67836 */ /* 0x000fe40000000000 */
[----:B----4-:R-:W-:-:S05]  /*2d5d0*/  IMAD.WIDE R28, R229, 0x4, R28 ;  /* 0x00000004e51c7825 */ /* 0x010fca00078e021c */
[----:B------:R1:W-:Y:S04]  /*2d5e0*/  STL.64 [R1+0x508], R28 ;  /* 0x0005081c01007387 */ /* 0x0003e80000100a00 */
[----:B------:R-:W-:Y:S01]  /*2d5f0*/  LDGSTS.E [R7+0x7000c], desc[UR8][R28.64], !P1 ;  /* 0x7000c0001c077fae */ /* 0x000fe2000c921848 */
[----:B------:R-:W-:-:S05]  /*2d600*/  IMAD.WIDE R16, R229, 0x4, R16 ;  /* 0x00000004e5107825 */ /* 0x000fca00078e0210 */
[----:B------:R4:W-:Y:S04]  /*2d610*/  STL.64 [R1+0x510], R16 ;  /* 0x0005101001007387 */ /* 0x0009e80000100a00 */
[----:B------:R-:W-:Y:S01]  /*2d620*/  LDGSTS.E [R7+0x7400c], desc[UR8][R16.64], !P1 ;  /* 0x7400c00010077fae */ /* 0x000fe2000c921848 */
[----:B--2---:R-:W-:-:S03]  /*2d630*/  IMAD.WIDE R44, R229, 0x4, R46 ;  /* 0x00000004e52c7825 */ /* 0x004fc600078e022e */
[----:B------:R-:W2:Y:S01]  /*2d640*/  LDL.LU.64 R46, [R1+0x10c0] ;  /* 0x0010c000012e7983 */ /* 0x000ea20000300a00 */
[----:B---3--:R-:W-:-:S03]  /*2d650*/  IMAD.WIDE R42, R229, 0x4, R38 ;  /* 0x00000004e52a7825 */ /* 0x008fc600078e0226 */
[----:B------:R-:W3:Y:S04]  /*2d660*/  LDL.LU.64 R38, [R1+0x10b8] ;  /* 0x0010b80001267983 */ /* 0x000ee80000300a00 */
[----:B------:R4:W-:Y:S04]  /*2d670*/  STL.64 [R1+0x518], R44 ;  /* 0x0005182c01007387 */ /* 0x0009e80000100a00 */
[----:B------:R4:W-:Y:S04]  /*2d680*/  STL.64 [R1+0x520], R42 ;  /* 0x0005202a01007387 */ /* 0x0009e80000100a00 */
[----:B-1----:R-:W3:Y:S04]  /*2d690*/  LDL.LU.64 R28, [R1+0x10b0] ;  /* 0x0010b000011c7983 */ /* 0x002ee80000300a00 */
[----:B----4-:R-:W4:Y:S01]  /*2d6a0*/  LDL.LU.64 R16, [R1+0x10a8] ;  /* 0x0010a80001107983 */ /* 0x010f220000300a00 */
[----:B------:R-:W-:-:S03]  /*2d6b0*/  IMAD.WIDE R36, R229, 0x4, R36 ;  /* 0x00000004e5247825 */ /* 0x000fc600078e0224 */
[----:B------:R1:W-:Y:S01]  /*2d6c0*/  LDGSTS.E [R7+0x78000], desc[UR8][R44.64], !P3 ;  /* 0x780000002c077fae */ /* 0x0003e2000d921848 */
[----:B------:R-:W-:-:S03]  /*2d6d0*/  IMAD.WIDE R26, R229, 0x4, R26 ;  /* 0x00000004e51a7825 */ /* 0x000fc600078e021a */
[----:B------:R1:W-:Y:S04]  /*2d6e0*/  STL.64 [R1+0x528], R36 ;  /* 0x0005282401007387 */ /* 0x0003e80000100a00 */
[----:B------:R1:W-:Y:S04]  /*2d6f0*/  STL.64 [R1+0x530], R26 ;  /* 0x0005301a01007387 */ /* 0x0003e80000100a00 */
[----:B------:R1:W-:Y:S04]  /*2d700*/  LDGSTS.E [R7+0x7c000], desc[UR8][R42.64], !P3 ;  /* 0x7c0000002a077fae */ /* 0x0003e8000d921848 */
[----:B------:R-:W-:Y:S04]  /*2d710*/  LDGSTS.E [R7+0x78004], desc[UR8][R36.64], !P4 ;  /* 0x7800400024077fae */ /* 0x000fe8000e121848 */
[----:B------:R-:W-:Y:S01]  /*2d720*/  LDGSTS.E [R7+0x7c004], desc[UR8][R26.64], !P4 ;  /* 0x7c0040001a077fae */ /* 0x000fe2000e121848 */
[----:B------:R-:W-:Y:S01]  /*2d730*/  IMAD.WIDE R48, R229, 0x4, R34 ;  /* 0x00000004e5307825 */ /* 0x000fe200078e0222 */
[----:B------:R-:W-:-:S02]  /*2d740*/  IADD3 R228, R5, -0x1e7, RZ ;  /* 0xfffffe1905e47810 */ /* 0x000fc40007ffe0ff */
[----:B------:R-:W4:Y:S01]  /*2d750*/  LDL.LU.64 R34, [R1+0x10a0] ;  /* 0x0010a00001227983 */ /* 0x000f220000300a00 */
[----:B------:R-:W-:Y:S01]  /*2d760*/  ISETP.GE.U32.AND P1, PT, R230, 0x7ffffdf7, PT ;  /* 0x7ffffdf7e600780c */ /* 0x000fe20003f26070 */
[----:B------:R-:W4:Y:S01]  /*2d770*/  LDC R5, c[0x0][0x230] ;  /* 0x00008c00ff057b82 */ /* 0x000f220000000800 */
[----:B-1----:R-:W-:Y:S02]  /*2d780*/  IMAD.WIDE R44, R229, 0x4, R30 ;  /* 0x00000004e52c7825 */ /* 0x002fe400078e021e */
[----:B------:R-:W4:Y:S05]  /*2d790*/  LDL.LU.64 R30, [R1+0x1098] ;  /* 0x00109800011e7983 */ /* 0x000f2a0000300a00 */
[----:B------:R-:W1:Y:S01]  /*2d7a0*/  LDC R43, c[0x0][0x230] ;  /* 0x00008c00ff2b7b82 */ /* 0x000e620000000800 */
[----:B------:R3:W-:Y:S04]  /*2d7b0*/  STL.64 [R1+0x538], R48 ;  /* 0x0005383001007387 */ /* 0x0007e80000100a00 */
[----:B------:R4:W-:Y:S03]  /*2d7c0*/  STL.64 [R1+0x540], R44 ;  /* 0x0005402c01007387 */ /* 0x0009e60000100a00 */
[----:B------:R-:W1:Y:S01]  /*2d7d0*/  LDC R42, c[0x0][0x230] ;  /* 0x00008c00ff2a7b82 */ /* 0x000e620000000800 */
[----:B------:R-:W4:Y:S04]  /*2d7e0*/  LDL.LU.64 R36, [R1+0x1090] ;  /* 0x0010900001247983 */ /* 0x000f280000300a00 */
[----:B------:R-:W4:Y:S01]  /*2d7f0*/  LDL.LU.64 R26, [R1+0x1088] ;  /* 0x00108800011a7983 */ /* 0x000f220000300a00 */
[----:B------:R-:W-:-:S02]  /*2d800*/  ISETP.GE.U32.AND P5, PT, R228, 0x7ffffd9a, PT ;  /* 0x7ffffd9ae400780c */ /* 0x000fc40003fa6070 */
[----:B------:R-:W-:Y:S01]  /*2d810*/  IADD3 R228, R4, -0x189, RZ ;  /* 0xfffffe7704e47810 */ /* 0x000fe20007ffe0ff */
[----:B--2---:R-:W-:-:S03]  /*2d820*/  IMAD.WIDE R46, R229, 0x4, R46 ;  /* 0x00000004e52e7825 */ /* 0x004fc600078e022e */
[----:B------:R-:W-:-:S07]  /*2d830*/  ISETP.GE.U32.AND P0, PT, R228, 0x7ffffdf8, PT ;  /* 0x7ffffdf8e400780c */ /* 0x000fce0003f06070 */
[----:B------:R2:W-:Y:S01]  /*2d840*/  LDGSTS.E [R7+0x78008], desc[UR8][R48.64], !P5 ;  /* 0x7800800030077fae */ /* 0x0005e2000e921848 */
[----:B------:R-:W1:Y:S01]  /*2d850*/  LDC R4, c[0x0][0x230] ;  /* 0x00008c00ff047b82 */ /* 0x000e620000000800 */
[C---:B---3--:R-:W-:Y:S02]  /*2d860*/  IMAD.WIDE R38, R229.reuse, 0x4, R38 ;  /* 0x00000004e5267825 */ /* 0x048fe400078e0226 */
[----:B------:R3:W-:Y:S04]  /*2d870*/  STL.64 [R1+0x548], R46 ;  /* 0x0005482e01007387 */ /* 0x0007e80000100a00 */
[----:B------:R4:W-:Y:S04]  /*2d880*/  LDGSTS.E [R7+0x7c008], desc[UR8][R44.64], !P5 ;  /* 0x7c0080002c077fae */ /* 0x0009e8000e921848 */
[----:B------:R3:W-:Y:S01]  /*2d890*/  STL.64 [R1+0x550], R38 ;  /* 0x0005502601007387 */ /* 0x0007e20000100a00 */
[----:B--2---:R-:W-:-:S03]  /*2d8a0*/  IMAD.WIDE R48, R229, 0x4, R28 ;  /* 0x00000004e5307825 */ /* 0x004fc600078e021c */
[----:B------:R-:W2:Y:S01]  /*2d8b0*/  LDL.LU.64 R28, [R1+0x1080] ;  /* 0x00108000011c7983 */ /* 0x000ea20000300a00 */
[----:B----4-:R-:W-:-:S03]  /*2d8c0*/  IMAD.WIDE R44, R229, 0x4, R16 ;  /* 0x00000004e52c7825 */ /* 0x010fc600078e0210 */
[----:B------:R-:W-:Y:S04]  /*2d8d0*/  LDGSTS.E [R7+0x7800c], desc[UR8][R46.64], !P6 ;  /* 0x7800c0002e077fae */ /* 0x000fe8000f121848 */
[----:B------:R-:W4:Y:S04]  /*2d8e0*/  LDL.LU.64 R16, [R1+0x1078] ;  /* 0x0010780001107983 */ /* 0x000f280000300a00 */
[----:B------:R1:W-:Y:S04]  /*2d8f0*/  STL.64 [R1+0x1180], R48 ;  /* 0x0011803001007387 */ /* 0x0003e80000100a00 */
[----:B------:R1:W-:Y:S04]  /*2d900*/  STL.64 [R1+0x1178], R44 ;  /* 0x0011782c01007387 */ /* 0x0003e80000100a00 */
[----:B---3--:R-:W3:Y:S04]  /*2d910*/  LDL.LU.64 R46, [R1+0x1070] ;  /* 0x00107000012e7983 */ /* 0x008ee80000300a00 */
[----:B------:R-:W-:Y:S04]  /*2d920*/  LDGSTS.E [R7+0x7c00c], desc[UR8][R38.64], !P6 ;  /* 0x7c00c00026077fae */ /* 0x000fe8000f121848 */
[----:B------:R1:W-:Y:S01]  /*2d930*/  LDGSTS.E [R8+0x60000], desc[UR8][R48.64], !P0 ;  /* 0x6000000030087fae */ /* 0x0003e2000c121848 */
[----:B------:R-:W-:-:S03]  /*2d940*/  IMAD.WIDE R34, R229, 0x4, R34 ;  /* 0x00000004e5227825 */ /* 0x000fc600078e0222 */
[----:B------:R1:W-:Y:S04]  /*2d950*/  LDGSTS.E [R8+0x64000], desc[UR8][R44.64], !P0 ;  /* 0x640000002c087fae */ /* 0x0003e8000c121848 */
[----:B------:R-:W3:Y:S01]  /*2d960*/  LDL.LU.64 R38, [R1+0x1068] ;  /* 0x0010680001267983 */ /* 0x000ee20000300a00 */
[----:B------:R-:W-:-:S03]  /*2d970*/  IMAD.WIDE R30, R229, 0x4, R30 ;  /* 0x00000004e51e7825 */ /* 0x000fc600078e021e */
[----:B------:R1:W-:Y:S04]  /*2d980*/  STL.64 [R1+0x1170], R34 ;  /* 0x0011702201007387 */ /* 0x0003e80000100a00 */
[----:B------:R1:W-:Y:S04]  /*2d990*/  STL.64 [R1+0x1168], R30 ;  /* 0x0011681e01007387 */ /* 0x0003e80000100a00 */
[----:B------:R-:W-:Y:S01]  /*2d9a0*/  LDGSTS.E [R8+0x60004], desc[UR8][R34.64], !P1 ;  /* 0x6000400022087fae */ /* 0x000fe2000c921848 */
[----:B-1----:R-:W-:-:S03]  /*2d9b0*/  IMAD.WIDE R48, R229, 0x4, R36 ;  /* 0x00000004e5307825 */ /* 0x002fc600078e0224 */
[----:B------:R-:W3:Y:S01]  /*2d9c0*/  LDL.LU.64 R36, [R1+0x1060] ;  /* 0x0010600001247983 */ /* 0x000ee20000300a00 */
[----:B------:R-:W-:-:S03]  /*2d9d0*/  IMAD.WIDE R44, R229, 0x4, R26 ;  /* 0x00000004e52c7825 */ /* 0x000fc600078e021a */
[----:B------:R-:W3:Y:S04]  /*2d9e0*/  LDL.LU.64 R26, [R1+0x1058] ;  /* 0x00105800011a7983 */ /* 0x000ee80000300a00 */
[----:B------:R-:W-:Y:S04]  /*2d9f0*/  STL.64 [R1+0x1160], R48 ;  /* 0x0011603001007387 */ /* 0x000fe80000100a00 */
[----:B------:R3:W-:Y:S04]  /*2da00*/  STL.64 [R1+0x1158], R44 ;  /* 0x0011582c01007387 */ /* 0x0007e80000100a00 */
[----:B------:R-:W3:Y:S04]  /*2da10*/  LDL.LU.64 R34, [R1+0x1050] ;  /* 0x0010500001227983 */ /* 0x000ee80000300a00 */
[----:B------:R-:W-:Y:S04]  /*2da20*/  LDGSTS.E [R8+0x64004], desc[UR8][R30.64], !P1 ;  /* 0x640040001e087fae */ /* 0x000fe8000c921848 */
[----:B------:R-:W3:Y:S01]  /*2da30*/  LDL.LU.64 R30, [R1+0x1048] ;  /* 0x00104800011e7983 */ /* 0x000ee20000300a00 */
[----:B------:R-:W-:Y:S01]  /*2da40*/  IADD3 R228, R40, -0x18b, RZ ;  /* 0xfffffe7528e47810 */ /* 0x000fe20007ffe0ff */
[----:B------:R-:W-:Y:S01]  /*2da50*/  VIADD R230, R41, 0xfffffe74 ;  /* 0xfffffe7429e67836 */ /* 0x000fe20000000000 */
[----:B------:R-:W1:Y:S02]  /*2da60*/  LDC R40, c[0x0][0x230] ;  /* 0x00008c00ff287b82 */ /* 0x000e640000000800 */
[----:B------:R-:W-:-:S02]  /*2da70*/  ISETP.GE.U32.AND P3, PT, R228, 0x7ffffdf6, PT ;  /* 0x7ffffdf6e400780c */ /* 0x000fc40003f66070 */
[----:B------:R-:W-:Y:S01]  /*2da80*/  ISETP.GE.U32.AND P4, PT, R230, 0x7ffffdf5, PT ;  /* 0x7ffffdf5e600780c */ /* 0x000fe20003f86070 */
[----:B------:R-:W-:Y:S01]  /*2da90*/  VIADD R230, R252, 0xfffffe56 ;  /* 0xfffffe56fce67836 */ /* 0x000fe20000000000 */
[----:B------:R-:W-:Y:S02]  /*2daa0*/  IADD3 R228, R5, -0x1a9, RZ ;  /* 0xfffffe5705e47810 */ /* 0x000fe40007ffe0ff */
[----:B------:R-:W1:Y:S02]  /*2dab0*/  LDC R5, c[0x0][0x230] ;  /* 0x00008c00ff057b82 */ /* 0x000e640000000800 */
[----:B------:R-:W-:Y:S01]  /*2dac0*/  ISETP.GE.U32.AND P6, PT, R230, 0x7ffffdd7, PT ;  /* 0x7ffffdd7e600780c */ /* 0x000fe20003fc6070 */
[----:B------:R-:W-:Y:S01]  /*2dad0*/  VIADD R230, R43, 0xfffffe54 ;  /* 0xfffffe542be67836 */ /* 0x000fe20000000000 */
[----:B------:R-:W-:-:S03]  /*2dae0*/  ISETP.GE.U32.AND P5, PT, R228, 0x7ffffdd8, PT ;  /* 0x7ffffdd8e400780c */ /* 0x000fc60003fa6070 */
[----:B------:R-:W-:Y:S01]  /*2daf0*/  LDGSTS.E [R8+0x60008], desc[UR8][R48.64], !P3 ;  /* 0x6000800030087fae */ /* 0x000fe2000d921848 */
[----:B------:R-:W-:Y:S01]  /*2db00*/  ISETP.GE.U32.AND P1, PT, R230, 0x7ffffdd5, PT ;  /* 0x7ffffdd5e600780c */ /* 0x000fe20003f26070 */
[----:B------:R-:W-:Y:S01]  /*2db10*/  VIADD R230, R42, 0xfffffe36 ;  /* 0xfffffe362ae67836 */ /* 0x000fe20000000000 */
[----:B------:R-:W1:Y:S01]  /*2db20*/  LDC R41, c[0x0][0x230] ;  /* 0x00008c00ff297b82 */ /* 0x000e620000000800 */
[----:B------:R3:W-:Y:S07]  /*2db30*/  LDGSTS.E [R8+0x64008], desc[UR8][R44.64], !P3 ;  /* 0x640080002c087fae */ /* 0x0007ee000d921848 */
[----:B------:R-:W1:Y:S01]  /*2db40*/  LDC R252, c[0x0][0x230] ;  /* 0x00008c00fffc7b82 */ /* 0x000e620000000800 */
[----:B--2---:R-:W-:-:S05]  /*2db50*/  IMAD.WIDE R28, R229, 0x4, R28 ;  /* 0x00000004e51c7825 */ /* 0x004fca00078e021c */
[----:B------:R2:W-:Y:S01]  /*2db60*/  STL.64 [R1+0x1150], R28 ;  /* 0x0011501c01007387 */ /* 0x0005e20000100a00 */
[----:B----4-:R-:W-:-:S03]  /*2db70*/  IMAD.WIDE R16, R229, 0x4, R16 ;  /* 0x00000004e5107825 */ /* 0x010fc600078e0210 */
[----:B------:R-:W-:Y:S04]  /*2db80*/  LDGSTS.E [R8+0x6000c], desc[UR8][R28.64], !P4 ;  /* 0x6000c0001c087fae */ /* 0x000fe8000e121848 */
[----:B------:R4:W-:Y:S04]  /*2db90*/  STL.64 [R1+0x1148], R16 ;  /* 0x0011481001007387 */ /* 0x0009e80000100a00 */
[----:B------:R-:W-:Y:S01]  /*2dba0*/  LDGSTS.E [R8+0x6400c], desc[UR8][R16.64], !P4 ;  /* 0x6400c00010087fae */ /* 0x000fe2000e121848 */
[----:B---3--:R-:W-:-:S03]  /*2dbb0*/  IMAD.WIDE R44, R229, 0x4, R46 ;  /* 0x00000004e52c7825 */ /* 0x008fc600078e022e */
[----:B------:R-:W3:Y:S04]  /*2dbc0*/  LDL.LU.64 R46, [R1+0x1040] ;  /* 0x00104000012e7983 */ /* 0x000ee80000300a00 */
[----:B------:R-:W-:Y:S01]  /*2dbd0*/  LDGSTS.E [R8+0x68000], desc[UR8][R44.64], !P5 ;  /* 0x680000002c087fae */ /* 0x000fe2000e921848 */
[----:B------:R-:W-:-:S03]  /*2dbe0*/  IMAD.WIDE R42, R229, 0x4, R38 ;  /* 0x00000004e52a7825 */ /* 0x000fc600078e0226 */
[----:B------:R-:W3:Y:S04]  /*2dbf0*/  LDL.LU.64 R38, [R1+0x1038] ;  /* 0x0010380001267983 */ /* 0x000ee80000300a00 */
[----:B------:R-:W-:Y:S04]  /*2dc00*/  STL.64 [R1+0x1070], R44 ;  /* 0x0010702c01007387 */ /* 0x000fe80000100a00 */
[----:B------:R1:W-:Y:S04]  /*2dc10*/  STL.64 [R1+0x1068], R42 ;  /* 0x0010682a01007387 */ /* 0x0003e80000100a00 */
[----:B--2---:R-:W2:Y:S01]  /*2dc20*/  LDL.LU.64 R28, [R1+0x1030] ;  /* 0x00103000011c7983 */ /* 0x004ea20000300a00 */
[----:B------:R-:W-:-:S03]  /*2dc30*/  IMAD.WIDE R36, R229, 0x4, R36 ;  /* 0x00000004e5247825 */ /* 0x000fc600078e0224 */
[----:B----4-:R-:W4:Y:S01]  /*2dc40*/  LDL.LU.64 R16, [R1+0x1028] ;  /* 0x0010280001107983 */ /* 0x010f220000300a00 */
[----:B------:R-:W-:-:S03]  /*2dc50*/  IMAD.WIDE R26, R229, 0x4, R26 ;  /* 0x00000004e51a7825 */ /* 0x000fc600078e021a */
[----:B------:R1:W-:Y:S04]  /*2dc60*/  STL.64 [R1+0x1060], R36 ;  /* 0x0010602401007387 */ /* 0x0003e80000100a00 */
[----:B------:R1:W-:Y:S04]  /*2dc70*/  STL.64 [R1+0x1058], R26 ;  /* 0x0010581a01007387 */ /* 0x0003e80000100a00 */
[----:B------:R1:W-:Y:S01]  /*2dc80*/  LDGSTS.E [R8+0x6c000], desc[UR8][R42.64], !P5 ;  /* 0x6c0000002a087fae */ /* 0x0003e2000e921848 */
[----:B------:R-:W-:-:S03]  /*2dc90*/  IMAD.WIDE R48, R229, 0x4, R34 ;  /* 0x00000004e5307825 */ /* 0x000fc600078e0222 */
[----:B------:R-:W4:Y:S04]  /*2dca0*/  LDL.LU.64 R34, [R1+0x1020] ;  /* 0x0010200001227983 */ /* 0x000f280000300a00 */
[----:B------:R-:W-:Y:S04]  /*2dcb0*/  LDGSTS.E [R8+0x68004], desc[UR8][R36.64], !P6 ;  /* 0x6800400024087fae */ /* 0x000fe8000f121848 */
[----:B------:R-:W-:Y:S01]  /*2dcc0*/  LDGSTS.E [R8+0x6c004], desc[UR8][R26.64], !P6 ;  /* 0x6c0040001a087fae */ /* 0x000fe2000f121848 */
[----:B------:R-:W-:Y:S01]  /*2dcd0*/  IADD3 R228, R4, -0x1ab, RZ ;  /* 0xfffffe5504e47810 */ /* 0x000fe20007ffe0ff */
[----:B-1----:R-:W1:Y:S01]  /*2dce0*/  LDC R43, c[0x0][0x230] ;  /* 0x00008c00ff2b7b82 */ /* 0x002e620000000800 */
[----:B------:R-:W-:-:S02]  /*2dcf0*/  IMAD.WIDE R44, R229, 0x4, R30 ;  /* 0x00000004e52c7825 */ /* 0x000fc400078e021e */
[----:B------:R-:W4:Y:S05]  /*2dd00*/  LDL.LU.64 R30, [R1+0x1018] ;  /* 0x00101800011e7983 */ /* 0x000f2a0000300a00 */
[----:B------:R-:W1:Y:S01]  /*2dd10*/  LDC R4, c[0x0][0x230] ;  /* 0x00008c00ff047b82 */ /* 0x000e620000000800 */
[----:B------:R-:W-:Y:S04]  /*2dd20*/  STL.64 [R1+0x1050], R48 ;  /* 0x0010503001007387 */ /* 0x000fe80000100a00 */
[----:B------:R2:W-:Y:S01]  /*2dd30*/  STL.64 [R1+0x1048], R44 ;  /* 0x0010482c01007387 */ /* 0x0005e20000100a00 */
[----:B------:R-:W-:-:S02]  /*2dd40*/  ISETP.GE.U32.AND P4, PT, R230, 0x7ffffdb7, PT ;  /* 0x7ffffdb7e600780c */ /* 0x000fc40003f86070 */
[----:B------:R-:W4:Y:S01]  /*2dd50*/  LDC R42, c[0x0][0x230] ;  /* 0x00008c00ff2a7b82 */ /* 0x000f220000000800 */
[----:B------:R-:W4:Y:S04]  /*2dd60*/  LDL.LU.64 R36, [R1+0x1010] ;  /* 0x0010100001247983 */ /* 0x000f280000300a00 */
[----:B------:R-:W4:Y:S01]  /*2dd70*/  LDL.LU.64 R26, [R1+0x1008] ;  /* 0x00100800011a7983 */ /* 0x000f220000300a00 */
[----:B------:R-:W-:Y:S02]  /*2dd80*/  ISETP.GE.U32.AND P0, PT, R228, 0x7ffffdd6, PT ;  /* 0x7ffffdd6e400780c */ /* 0x000fe40003f06070 */
[----:B------:R-:W-:Y:S02]  /*2dd90*/  IADD3 R228, R40, -0x1c9, RZ ;  /* 0xfffffe3728e47810 */ /* 0x000fe40007ffe0ff */
[----:B------:R-:W1:Y:S02]  /*2dda0*/  LDC R40, c[0x0][0x230] ;  /* 0x00008c00ff287b82 */ /* 0x000e640000000800 */
[----:B------:R-:W-:-:S02]  /*2ddb0*/  ISETP.GE.U32.AND P3, PT, R228, 0x7ffffdb8, PT ;  /* 0x7ffffdb8e400780c */ /* 0x000fc40003f66070 */
[----:B------:R-:W-:-:S04]  /*2ddc0*/  IADD3 R228, R5, -0x1cb, RZ ;  /* 0xfffffe3505e47810 */ /* 0x000fc80007ffe0ff */
[----:B------:R-:W-:Y:S01]  /*2ddd0*/  ISETP.GE.U32.AND P5, PT, R228, 0x7ffffdb6, PT ;  /* 0x7ffffdb6e400780c */ /* 0x000fe20003fa6070 */
[----:B------:R-:W-:Y:S01]  /*2dde0*/  LDGSTS.E [R8+0x68008], desc[UR8][R48.64], !P0 ;  /* 0x6800800030087fae */ /* 0x000fe2000c121848 */
[----:B-1----:R-:W-:Y:S01]  /*2ddf0*/  IADD3 R228, R4, -0x1e9, RZ ;  /* 0xfffffe1704e47810 */ /* 0x002fe20007ffe0ff */
[----:B------:R-:W-:Y:S01]  /*2de00*/  VIADD R230, R41, 0xfffffe34 ;  /* 0xfffffe3429e67836 */ /* 0x000fe20000000000 */
[----:B------:R-:W1:Y:S01]  /*2de10*/  LDC R5, c[0x0][0x230] ;  /* 0x00008c00ff057b82 */ /* 0x000e620000000800 */
[----:B------:R2:W-:Y:S01]  /*2de20*/  LDGSTS.E [R8+0x6c008], desc[UR8][R44.64], !P0 ;  /* 0x6c0080002c087fae */ /* 0x0005e2000c121848 */
[----:B------:R-:W-:-:S06]  /*2de30*/  ISETP.GE.U32.AND P0, PT, R228, 0x7ffffd98, PT ;  /* 0x7ffffd98e400780c */ /* 0x000fcc0003f06070 */
[----:B------:R-:W1:Y:S01]  /*2de40*/  LDC R4, c[0x0][0x230] ;  /* 0x00008c00ff047b82 */ /* 0x000e620000000800 */
[----:B------:R-:W-:Y:S01]  /*2de50*/  IADD3 R228, R40, -0x1eb, RZ ;  /* 0xfffffe1528e47810 */ /* 0x000fe20007ffe0ff */
[----:B---3--:R-:W-:-:S05]  /*2de60*/  IMAD.WIDE R46, R229, 0x4, R46 ;  /* 0x00000004e52e7825 */ /* 0x008fca00078e022e */
[----:B------:R3:W-:Y:S04]  /*2de70*/  STL.64 [R1+0x1040], R46 ;  /* 0x0010402e01007387 */ /* 0x0007e80000100a00 */
[----:B------:R-:W-:Y:S01]  /*2de80*/  LDGSTS.E [R8+0x6800c], desc[UR8][R46.64], !P1 ;  /* 0x6800c0002e087fae */ /* 0x000fe2000c921848 */
[----:B------:R-:W-:-:S05]  /*2de90*/  IMAD.WIDE R38, R229, 0x4, R38 ;  /* 0x00000004e5267825 */ /* 0x000fca00078e0226 */
[----:B------:R1:W-:Y:S04]  /*2dea0*/  STL.64 [R1+0x1038], R38 ;  /* 0x0010382601007387 */ /* 0x0003e80000100a00 */
[----:B------:R-:W-:Y:S01]  /*2deb0*/  LDGSTS.E [R8+0x6c00c], desc[UR8][R38.64], !P1 ;  /* 0x6c00c00026087fae */ /* 0x000fe2000c921848 */
[----:B--2---:R-:W-:-:S03]  /*2dec0*/  IMAD.WIDE R44, R229, 0x4, R28 ;  /* 0x00000004e52c7825 */ /* 0x004fc600078e021c */
[----:B------:R-:W2:Y:S01]  /*2ded0*/  LDL.LU.64 R28, [R1+0x1000] ;  /* 0x00100000011c7983 */ /* 0x000ea20000300a00 */
[----:B----4-:R-:W-:-:S03]  /*2dee0*/  IMAD.WIDE R40, R229, 0x4, R16 ;  /* 0x00000004e5287825 */ /* 0x010fc600078e0210 */
[----:B------:R-:W4:Y:S04]  /*2def0*/  LDL.LU.64 R16, [R1+0xff8] ;  /* 0x000ff80001107983 */ /* 0x000f280000300a00 */
[----:B------:R-:W-:Y:S04]  /*2df00*/  STL.64 [R1+0x648], R44 ;  /* 0x0006482c01007387 */ /* 0x000fe80000100a00 */
[----:B------:R1:W-:Y:S04]  /*2df10*/  STL.64 [R1+0x658], R40 ;  /* 0x0006582801007387 */ /* 0x0003e80000100a00 */
[----:B---3--:R-:W3:Y:S01]  /*2df20*/  LDL.LU.64 R46, [R1+0xff0] ;  /* 0x000ff000012e7983 */ /* 0x008ee20000300a00 */
[----:B------:R-:W-:-:S03]  /*2df30*/  IMAD.WIDE R34, R229, 0x4, R34 ;  /* 0x00000004e5227825 */ /* 0x000fc600078e0222 */
[----:B-1----:R-:W3:Y:S04]  /*2df40*/  LDL.LU.64 R38, [R1+0xfe8] ;  /* 0x000fe80001267983 */ /* 0x002ee80000300a00 */
[----:B------:R-:W-:Y:S04]  /*2df50*/  LDGSTS.E [R8+0x70000], desc[UR8][R44.64], !P3 ;  /* 0x700000002c087fae */ /* 0x000fe8000d921848 */
[----:B------:R1:W-:Y:S04]  /*2df60*/  STL.64 [R1+0x660], R34 ;  /* 0x0006602201007387 */ /* 0x0003e80000100a00 */
[----:B------:R1:W-:Y:S01]  /*2df70*/  LDGSTS.E [R8+0x74000], desc[UR8][R40.64], !P3 ;  /* 0x7400000028087fae */ /* 0x0003e2000d921848 */
[----:B------:R-:W-:-:S03]  /*2df80*/  IMAD.WIDE R30, R229, 0x4, R30 ;  /* 0x00000004e51e7825 */ /* 0x000fc600078e021e */
[----:B------:R-:W-:Y:S04]  /*2df90*/  LDGSTS.E [R8+0x70004], desc[UR8][R34.64], !P4 ;  /* 0x7000400022087fae */ /* 0x000fe8000e121848 */
[----:B------:R1:W-:Y:S04]  /*2dfa0*/  STL.64 [R1+0x668], R30 ;  /* 0x0006681e01007387 */ /* 0x0003e80000100a00 */
[----:B------:R-:W-:Y:S01]  /*2dfb0*/  LDGSTS.E [R8+0x74004], desc[UR8][R30.64], !P4 ;  /* 0x740040001e087fae */ /* 0x000fe2000e121848 */
[----:B-1----:R-:W1:Y:S01]  /*2dfc0*/  LDC R41, c[0x0][0x230] ;  /* 0x00008c00ff297b82 */ /* 0x002e620000000800 */
[----:B------:R-:W-:-:S02]  /*2dfd0*/  IMAD.WIDE R48, R229, 0x4, R36 ;  /* 0x00000004e5307825 */ /* 0x000fc400078e0224 */
[----:B------:R-:W3:Y:S02]  /*2dfe0*/  LDL.LU.64 R36, [R1+0xfe0] ;  /* 0x000fe00001247983 */ /* 0x000ee40000300a00 */
[----:B------:R-:W-:Y:S02]  /*2dff0*/  IMAD.WIDE R44, R229, 0x4, R26 ;  /* 0x00000004e52c7825 */ /* 0x000fe400078e021a */
[----:B------:R-:W3:Y:S01]  /*2e000*/  LDL.LU.64 R26, [R1+0xfd8] ;  /* 0x000fd800011a7983 */ /* 0x000ee20000300a00 */
[----:B------:R-:W1:Y:S03]  /*2e010*/  LDC R40, c[0x0][0x230] ;  /* 0x00008c00ff287b82 */ /* 0x000e660000000800 */
[----:B------:R-:W-:Y:S04]  /*2e020*/  STL.64 [R1+0x670], R48 ;  /* 0x0006703001007387 */ /* 0x000fe80000100a00 */
[----:B------:R3:W-:Y:S04]  /*2e030*/  STL.64 [R1+0x678], R44 ;  /* 0x0006782c01007387 */ /* 0x0007e80000100a00 */
[----:B------:R-:W3:Y:S04]  /*2e040*/  LDL.LU.64 R34, [R1+0xfd0] ;  /* 0x000fd00001227983 */ /* 0x000ee80000300a00 */
[----:B------:R-:W3:Y:S01]  /*2e050*/  LDL.LU.64 R30, [R1+0xfc8] ;  /* 0x000fc800011e7983 */ /* 0x000ee20000300a00 */
        /* <DEDUP_REMOVED lines=15> */
[----:B--2---:R-:W-:-:S04]  /*2e150*/  IMAD.WIDE R28, R229, 0x4, R28 ;  /* 0x00000004e51c7825 */ /* 0x004fc800078e021c */
[C---:B----4-:R-:W-:Y:S01]  /*2e160*/  IMAD.WIDE R16, R229.reuse, 0x4, R16 ;  /* 0x00000004e5107825 */ /* 0x050fe200078e0210 */
[----:B------:R2:W-:Y:S04]  /*2e170*/  STL.64 [R1+0x680], R28 ;  /* 0x0006801c01007387 */ /* 0x0005e80000100a00 */
[----:B------:R4:W-:Y:S04]  /*2e180*/  STL.64 [R1+0x688], R16 ;  /* 0x0006881001007387 */ /* 0x0009e80000100a00 */
[----:B------:R-:W-:Y:S01]  /*2e190*/  LDGSTS.E [R8+0x7000c], desc[UR8][R28.64], !P6 ;  /* 0x7000c0001c087fae */ /* 0x000fe2000f121848 */
[----:B---3--:R-:W-:-:S03]  /*2e1a0*/  IMAD.WIDE R44, R229, 0x4, R46 ;  /* 0x00000004e52c7825 */ /* 0x008fc600078e022e */
[----:B------:R-:W-:Y:S01]  /*2e1b0*/  LDGSTS.E [R8+0x7400c], desc[UR8][R16.64], !P6 ;  /* 0x7400c00010087fae */ /* 0x000fe2000f121848 */
[----:B------:R-:W-:-:S03]  /*2e1c0*/  IMAD.WIDE R42, R229, 0x4, R38 ;  /* 0x00000004e52a7825 */ /* 0x000fc600078e0226 */
[----:B------:R-:W3:Y:S04]  /*2e1d0*/  LDL.LU.64 R46, [R1+0xfc0] ;  /* 0x000fc000012e7983 */ /* 0x000ee80000300a00 */
[----:B------:R-:W3:Y:S04]  /*2e1e0*/  LDL.LU.64 R38, [R1+0x6c8] ;  /* 0x0006c80001267983 */ /* 0x000ee80000300a00 */
[----:B------:R-:W-:Y:S01]  /*2e1f0*/  STL.64 [R1+0x690], R44 ;  /* 0x0006902c01007387 */ /* 0x000fe20000100a00 */
[----:B------:R-:W-:-:S03]  /*2e200*/  ISETP.GE.U32.AND P6, PT, R230, 0x7ffffdf3, PT ;  /* 0x7ffffdf3e600780c */ /* 0x000fc60003fc6070 */
[----:B------:R4:W-:Y:S01]  /*2e210*/  STL.64 [R1+0x698], R42 ;  /* 0x0006982a01007387 */ /* 0x0009e20000100a00 */
[----:B-1----:R-:W-:-:S03]  /*2e220*/  VIADD R230, R41, 0xfffffe70 ;  /* 0xfffffe7029e67836 */ /* 0x002fc60000000000 */
[----:B--2---:R-:W2:Y:S04]  /*2e230*/  LDL.LU.64 R28, [R1+0xfb0] ;  /* 0x000fb000011c7983 */ /* 0x004ea80000300a00 */
[----:B------:R-:W-:Y:S04]  /*2e240*/  LDGSTS.E [R8+0x78000], desc[UR8][R44.64], !P0 ;  /* 0x780000002c087fae */ /* 0x000fe8000c121848 */
[----:B----4-:R-:W4:Y:S01]  /*2e250*/  LDL.LU.64 R16, [R1+0xfa8] ;  /* 0x000fa80001107983 */ /* 0x010f220000300a00 */
[----:B------:R-:W-:-:S03]  /*2e260*/  IMAD.WIDE R36, R229, 0x4, R36 ;  /* 0x00000004e5247825 */ /* 0x000fc600078e0224 */
        /* <DEDUP_REMOVED lines=20> */
[----:B---3--:R-:W-:-:S04]  /*2e3b0*/  IMAD.WIDE R46, R229, 0x4, R46 ;  /* 0x00000004e52e7825 */ /* 0x008fc800078e022e */
[C---:B------:R-:W-:Y:S01]  /*2e3c0*/  IMAD.WIDE R38, R229.reuse, 0x4, R38 ;  /* 0x00000004e5267825 */ /* 0x040fe200078e0226 */
[----:B------:R3:W-:Y:S03]  /*2e3d0*/  STL.64 [R1+0x6c0], R46 ;  /* 0x0006c02e01007387 */ /* 0x0007e60000100a00 */
[C---:B--2---:R-:W-:Y:S01]  /*2e3e0*/  IMAD.WIDE R48, R229.reuse, 0x4, R28 ;  /* 0x00000004e5307825 */ /* 0x044fe200078e021c */
        /* <DEDUP_REMOVED lines=13> */
[----:B---3--:R-:W3:Y:S04]  /*2e4c0*/  LDL.LU.64 R46, [R1+0xf70] ;  /* 0x000f7000012e7983 */ /* 0x008ee80000300a00 */
[----:B--2---:R-:W2:Y:S04]  /*2e4d0*/  LDL.LU.64 R38, [R1+0xf68] ;  /* 0x000f680001267983 */ /* 0x004ea80000300a00 */
[----:B------:R1:W-:Y:S04]  /*2e4e0*/  LDGSTS.E [R9+0x60000], desc[UR8][R48.64], !P5 ;  /* 0x6000000030097fae */ /* 0x0003e8000e921848 */
[----:B------:R1:W-:Y:S04]  /*2e4f0*/  LDGSTS.E [R9+0x64000], desc[UR8][R44.64], !P5 ;  /* 0x640000002c097fae */ /* 0x0003e8000e921848 */
[----:B------:R1:W-:Y:S02]  /*2e500*/  STL.64 [R1+0x1130], R34 ;  /* 0x0011302201007387 */ /* 0x0003e40000100a00 */
[----:B-1----:R-:W-:-:S02]  /*2e510*/  IMAD.WIDE R48, R229, 0x4, R36 ;  /* 0x00000004e5307825 */ /* 0x002fc400078e0224 */
[----:B------:R1:W-:Y:S02]  /*2e520*/  STL.64 [R1+0x1128], R30 ;  /* 0x0011281e01007387 */ /* 0x0003e40000100a00 */
[----:B------:R-:W-:Y:S02]  /*2e530*/  IMAD.WIDE R44, R229, 0x4, R26 ;  /* 0x00000004e52c7825 */ /* 0x000fe400078e021a */
[----:B------:R-:W2:Y:S04]  /*2e540*/  LDL.LU.64 R36, [R1+0xf60] ;  /* 0x000f600001247983 */ /* 0x000ea80000300a00 */
[----:B------:R-:W2:Y:S04]  /*2e550*/  LDL.LU.64 R26, [R1+0xf58] ;  /* 0x000f5800011a7983 */ /* 0x000ea80000300a00 */
[----:B------:R-:W-:Y:S04]  /*2e560*/  STL.64 [R1+0x1120], R48 ;  /* 0x0011203001007387 */ /* 0x000fe80000100a00 */
[----:B------:R-:W-:Y:S04]  /*2e570*/  LDGSTS.E [R9+0x60004], desc[UR8][R34.64], !P6 ;  /* 0x6000400022097fae */ /* 0x000fe8000f121848 */
[----:B------:R3:W-:Y:S04]  /*2e580*/  STL.64 [R1+0x1118], R44 ;  /* 0x0011182c01007387 */ /* 0x0007e80000100a00 */
[----:B------:R-:W-:Y:S04]  /*2e590*/  LDGSTS.E [R9+0x64004], desc[UR8][R30.64], !P6 ;  /* 0x640040001e097fae */ /* 0x000fe8000f121848 */
[----:B------:R-:W2:Y:S01]  /*2e5a0*/  LDL.LU.64 R34, [R1+0xf50] ;  /* 0x000f500001227983 */ /* 0x000ea20000300a00 */
[----:B------:R-:W-:Y:S01]  /*2e5b0*/  VIADD R230, R252, 0xfffffe52 ;  /* 0xfffffe52fce67836 */ /* 0x000fe20000000000 */
[----:B------:R-:W-:Y:S01]  /*2e5c0*/  ISETP.GE.U32.AND P3, PT, R228, 0x7ffffdd4, PT ;  /* 0x7ffffdd4e400780c */ /* 0x000fe20003f66070 */
[----:B------:R-:W2:Y:S01]  /*2e5d0*/  LDC R252, c[0x0][0x230] ;  /* 0x00008c00fffc7b82 */ /* 0x000ea20000000800 */
[----:B------:R-:W-:Y:S04]  /*2e5e0*/  LDGSTS.E [R9+0x60008], desc[UR8][R48.64], !P0 ;  /* 0x6000800030097fae */ /* 0x000fe8000c121848 */
[----:B-1----:R-:W2:Y:S01]  /*2e5f0*/  LDL.LU.64 R30, [R1+0xf48] ;  /* 0x000f4800011e7983 */ /* 0x002ea20000300a00 */
        /* <DEDUP_REMOVED lines=11> */
[----:B---3--:R-:W-:-:S03]  /*2e6b0*/  IMAD.WIDE R44, R229, 0x4, R46 ;  /* 0x00000004e52c7825 */ /* 0x008fc600078e022e */
[----:B------:R-:W3:Y:S01]  /*2e6c0*/  LDL.LU.64 R46, [R1+0xf40] ;  /* 0x000f4000012e7983 */ /* 0x000ee20000300a00 */
[----:B--2---:R-:W-:-:S03]  /*2e6d0*/  IMAD.WIDE R42, R229, 0x4, R38 ;  /* 0x00000004e52a7825 */ /* 0x004fc600078e0226 */
[----:B------:R-:W2:Y:S04]  /*2e6e0*/  LDL.LU.64 R38, [R1+0xf38] ;  /* 0x000f380001267983 */ /* 0x000ea80000300a00 */
[----:B------:R4:W-:Y:S04]  /*2e6f0*/  STL.64 [R1+0xfc0], R44 ;  /* 0x000fc02c01007387 */ /* 0x0009e80000100a00 */
[----:B------:R4:W-:Y:S04]  /*2e700*/  STL.64 [R1+0xfb8], R42 ;  /* 0x000fb82a01007387 */ /* 0x0009e80000100a00 */
[----:B-1----:R-:W2:Y:S04]  /*2e710*/  LDL.LU.64 R28, [R1+0xf30] ;  /* 0x000f3000011c7983 */ /* 0x002ea80000300a00 */
        /* <DEDUP_REMOVED lines=24> */
[----:B---3--:R-:W-:-:S03]  /*2e8a0*/  IMAD.WIDE R46, R229, 0x4, R46 ;  /* 0x00000004e52e7825 */ /* 0x008fc600078e022e */
[----:B------:R-:W-:-:S07]  /*2e8b0*/  ISETP.GE.U32.AND P0, PT, R228, 0x7ffffdb4, PT ;  /* 0x7ffffdb4e400780c */ /* 0x000fce0003f06070 */
[----:B------:R3:W-:Y:S01]  /*2e8c0*/  LDGSTS.E [R9+0x68008], desc[UR8][R48.64], !P5 ;  /* 0x6800800030097fae */ /* 0x0007e2000e921848 */
[----:B------:R-:W1:Y:S01]  /*2e8d0*/  LDC R4, c[0x0][0x230] ;  /* 0x00008c00ff047b82 */ /* 0x000e620000000800 */
[C---:B--2---:R-:W-:Y:S02]  /*2e8e0*/  IMAD.WIDE R38, R229.reuse, 0x4, R38 ;  /* 0x00000004e5267825 */ /* 0x044fe400078e0226 */
[----:B------:R2:W-:Y:S04]  /*2e8f0*/  STL.64 [R1+0xf90], R46 ;  /* 0x000f902e01007387 */ /* 0x0005e80000100a00 */
[----:B------:R4:W-:Y:S04]  /*2e900*/  LDGSTS.E [R9+0x6c008], desc[UR8][R44.64], !P5 ;  /* 0x6c0080002c097fae */ /* 0x0009e8000e921848 */
[----:B------:R2:W-:Y:S01]  /*2e910*/  STL.64 [R1+0xf88], R38 ;  /* 0x000f882601007387 */ /* 0x0005e20000100a00 */
[----:B---3--:R-:W-:-:S03]  /*2e920*/  IMAD.WIDE R48, R229, 0x4, R28 ;  /* 0x00000004e5307825 */ /* 0x008fc600078e021c */
[----:B------:R-:W3:Y:S01]  /*2e930*/  LDL.LU.64 R28, [R1+0xc80] ;  /* 0x000c8000011c7983 */ /* 0x000ee20000300a00 */
[----:B----4-:R-:W-:-:S03]  /*2e940*/  IMAD.WIDE R44, R229, 0x4, R16 ;  /* 0x00000004e52c7825 */ /* 0x010fc600078e0210 */
[----:B------:R-:W-:Y:S04]  /*2e950*/  LDGSTS.E [R9+0x6800c], desc[UR8][R46.64], !P6 ;  /* 0x6800c0002e097fae */ /* 0x000fe8000f121848 */
[----:B------:R-:W4:Y:S04]  /*2e960*/  LDL.LU.64 R16, [R1+0xc50] ;  /* 0x000c500001107983 */ /* 0x000f280000300a00 */
[----:B------:R1:W-:Y:S04]  /*2e970*/  STL.64 [R1+0xe80], R48 ;  /* 0x000e803001007387 */ /* 0x0003e80000100a00 */
[----:B------:R1:W-:Y:S04]  /*2e980*/  STL.64 [R1+0xe78], R44 ;  /* 0x000e782c01007387 */ /* 0x0003e80000100a00 */
[----:B--2---:R-:W2:Y:S04]  /*2e990*/  LDL.LU.64 R46, [R1+0xc40] ;  /* 0x000c4000012e7983 */ /* 0x004ea80000300a00 */
[----:B------:R-:W-:Y:S04]  /*2e9a0*/  LDGSTS.E [R9+0x6c00c], desc[UR8][R38.64], !P6 ;  /* 0x6c00c00026097fae */ /* 0x000fe8000f121848 */
[----:B------:R1:W-:Y:S01]  /*2e9b0*/  LDGSTS.E [R9+0x70000], desc[UR8][R48.64], !P0 ;  /* 0x7000000030097fae */ /* 0x0003e2000c121848 */
[----:B------:R-:W-:-:S03]  /*2e9c0*/  IMAD.WIDE R34, R229, 0x4, R34 ;  /* 0x00000004e5227825 */ /* 0x000fc600078e0222 */
[----:B------:R1:W-:Y:S04]  /*2e9d0*/  LDGSTS.E [R9+0x74000], desc[UR8][R44.64], !P0 ;  /* 0x740000002c097fae */ /* 0x0003e8000c121848 */
[----:B------:R-:W2:Y:S01]  /*2e9e0*/  LDL.LU.64 R38, [R1+0xc30] ;  /* 0x000c300001267983 */ /* 0x000ea20000300a00 */
[----:B------:R-:W-:-:S03]  /*2e9f0*/  IMAD.WIDE R30, R229, 0x4, R30 ;  /* 0x00000004e51e7825 */ /* 0x000fc600078e021e */
[----:B------:R1:W-:Y:S04]  /*2ea00*/  STL.64 [R1+0xe70], R34 ;  /* 0x000e702201007387 */ /* 0x0003e80000100a00 */
[----:B------:R1:W-:Y:S04]  /*2ea10*/  STL.64 [R1+0xe68], R30 ;  /* 0x000e681e01007387 */ /* 0x0003e80000100a00 */
[----:B------:R-:W-:Y:S01]  /*2ea20*/  LDGSTS.E [R9+0x70004], desc[UR8][R34.64], !P1 ;  /* 0x7000400022097fae */ /* 0x000fe2000c921848 */
[----:B-1----:R-:W-:-:S03]  /*2ea30*/  IMAD.WIDE R48, R229, 0x4, R36 ;  /* 0x00000004e5307825 */ /* 0x002fc600078e0224 */
[----:B------:R-:W2:Y:S01]  /*2ea40*/  LDL.LU.64 R36, [R1+0xc28] ;  /* 0x000c280001247983 */ /* 0x000ea20000300a00 */
[----:B------:R-:W-:-:S03]  /*2ea50*/  IMAD.WIDE R44, R229, 0x4, R26 ;  /* 0x00000004e52c7825 */ /* 0x000fc600078e021a */
[----:B------:R-:W2:Y:S04]  /*2ea60*/  LDL.LU.64 R26, [R1+0xc20] ;  /* 0x000c2000011a7983 */ /* 0x000ea80000300a00 */
[----:B------:R-:W-:Y:S04]  /*2ea70*/  STL.64 [R1+0xe60], R48 ;  /* 0x000e603001007387 */ /* 0x000fe80000100a00 */
[----:B------:R2:W-:Y:S04]  /*2ea80*/  STL.64 [R1+0xe58], R44 ;  /* 0x000e582c01007387 */ /* 0x0005e80000100a00 */
[----:B------:R-:W2:Y:S04]  /*2ea90*/  LDL.LU.64 R34, [R1+0xc18] ;  /* 0x000c180001227983 */ /* 0x000ea80000300a00 */
[----:B------:R-:W-:Y:S04]  /*2eaa0*/  LDGSTS.E [R9+0x74004], desc[UR8][R30.64], !P1 ;  /* 0x740040001e097fae */ /* 0x000fe8000c921848 */
[----:B------:R-:W2:Y:S01]  /*2eab0*/  LDL.LU.64 R30, [R1+0xc10] ;  /* 0x000c1000011e7983 */ /* 0x000ea20000300a00 */
        /* <DEDUP_REMOVED lines=17> */
[----:B---3--:R-:W-:-:S05]  /*2ebd0*/  IMAD.WIDE R28, R229, 0x4, R28 ;  /* 0x00000004e51c7825 */ /* 0x008fca00078e021c */
[----:B------:R3:W-:Y:S01]  /*2ebe0*/  STL.64 [R1+0xe50], R28 ;  /* 0x000e501c01007387 */ /* 0x0007e20000100a00 */
[----:B----4-:R-:W-:-:S03]  /*2ebf0*/  IMAD.WIDE R16, R229, 0x4, R16 ;  /* 0x00000004e5107825 */ /* 0x010fc600078e0210 */
[----:B------:R-:W-:Y:S04]  /*2ec00*/  LDGSTS.E [R9+0x7000c], desc[UR8][R28.64], !P4 ;  /* 0x7000c0001c097fae */ /* 0x000fe8000e121848 */
[----:B------:R4:W-:Y:S04]  /*2ec10*/  STL.64 [R1+0xe48], R16 ;  /* 0x000e481001007387 */ /* 0x0009e80000100a00 */
[----:B------:R-:W-:Y:S01]  /*2ec20*/  LDGSTS.E [R9+0x7400c], desc[UR8][R16.64], !P4 ;  /* 0x7400c00010097fae */ /* 0x000fe2000e121848 */
[----:B--2---:R-:W-:-:S03]  /*2ec30*/  IMAD.WIDE R44, R229, 0x4, R46 ;  /* 0x00000004e52c7825 */ /* 0x004fc600078e022e */
[----:B------:R-:W2:Y:S04]  /*2ec40*/  LDL.LU.64 R46, [R1+0xc08] ;  /* 0x000c0800012e7983 */ /* 0x000ea80000300a00 */
[----:B------:R-:W-:Y:S01]  /*2ec50*/  LDGSTS.E [R9+0x78000], desc[UR8][R44.64], !P5 ;  /* 0x780000002c097fae */ /* 0x000fe2000e921848 */
[----:B------:R-:W-:-:S03]  /*2ec60*/  IMAD.WIDE R42, R229, 0x4, R38 ;  /* 0x00000004e52a7825 */ /* 0x000fc600078e0226 */
[----:B------:R-:W2:Y:S04]  /*2ec70*/  LDL.LU.64 R38, [R1+0xc00] ;  /* 0x000c000001267983 */ /* 0x000ea80000300a00 */
[----:B------:R-:W-:Y:S04]  /*2ec80*/  STL.64 [R1+0xd80], R44 ;  /* 0x000d802c01007387 */ /* 0x000fe80000100a00 */
[----:B------:R1:W-:Y:S04]  /*2ec90*/  STL.64 [R1+0xd78], R42 ;  /* 0x000d782a01007387 */ /* 0x0003e80000100a00 */
[----:B---3--:R-:W3:Y:S01]  /*2eca0*/  LDL.LU.64 R28, [R1+0xbf8] ;  /* 0x000bf800011c7983 */ /* 0x008ee20000300a00 */
        /* <DEDUP_REMOVED lines=35> */
[----:B--2---:R-:W-:-:S05]  /*2eee0*/  IMAD.WIDE R46, R229, 0x4, R46 ;  /* 0x00000004e52e7825 */ /* 0x004fca00078e022e */
[----:B------:R2:W-:Y:S04]  /*2eef0*/  STL.64 [R1+0xd50], R46 ;  /* 0x000d502e01007387 */ /* 0x0005e80000100a00 */
[----:B------:R-:W-:Y:S01]  /*2ef00*/  LDGSTS.E [R9+0x7800c], desc[UR8][R46.64], !P1 ;  /* 0x7800c0002e097fae */ /* 0x000fe2000c921848 */
[----:B------:R-:W-:-:S05]  /*2ef10*/  IMAD.WIDE R38, R229, 0x4, R38 ;  /* 0x00000004e5267825 */ /* 0x000fca00078e0226 */
[----:B------:R1:W-:Y:S04]  /*2ef20*/  STL.64 [R1+0xd48], R38 ;  /* 0x000d482601007387 */ /* 0x0003e80000100a00 */
[----:B------:R-:W-:Y:S01]  /*2ef30*/  LDGSTS.E [R9+0x7c00c], desc[UR8][R38.64], !P1 ;  /* 0x7c00c00026097fae */ /* 0x000fe2000c921848 */
[----:B---3--:R-:W-:-:S03]  /*2ef40*/  IMAD.WIDE R44, R229, 0x4, R28 ;  /* 0x00000004e52c7825 */ /* 0x008fc600078e021c */
[----:B------:R-:W3:Y:S01]  /*2ef50*/  LDL.LU.64 R28, [R1+0xbc8] ;  /* 0x000bc800011c7983 */ /* 0x000ee20000300a00 */
[----:B----4-:R-:W-:-:S03]  /*2ef60*/  IMAD.WIDE R40, R229, 0x4, R16 ;  /* 0x00000004e5287825 */ /* 0x010fc600078e0210 */
[----:B------:R-:W4:Y:S04]  /*2ef70*/  LDL.LU.64 R16, [R1+0xbc0] ;  /* 0x000bc00001107983 */ /* 0x000f280000300a00 */
[----:B------:R-:W-:Y:S04]  /*2ef80*/  STL.64 [R1+0x1100], R44 ;  /* 0x0011002c01007387 */ /* 0x000fe80000100a00 */
[----:B------:R1:W-:Y:S04]  /*2ef90*/  STL.64 [R1+0x10f8], R40 ;  /* 0x0010f82801007387 */ /* 0x0003e80000100a00 */
[----:B--2---:R-:W2:Y:S01]  /*2efa0*/  LDL.LU.64 R46, [R1+0xbb8] ;  /* 0x000bb800012e7983 */ /* 0x004ea20000300a00 */
[----:B------:R-:W-:-:S03]  /*2efb0*/  IMAD.WIDE R34, R229, 0x4, R34 ;  /* 0x00000004e5227825 */ /* 0x000fc600078e0222 */
[----:B-1----:R-:W2:Y:S04]  /*2efc0*/  LDL.LU.64 R38, [R1+0xbb0] ;  /* 0x000bb00001267983 */ /* 0x002ea80000300a00 */
        /* <DEDUP_REMOVED lines=9> */
[----:B------:R-:W2:Y:S02]  /*2f060*/  LDL.LU.64 R36, [R1+0xba8] ;  /* 0x000ba80001247983 */ /* 0x000ea40000300a00 */
[----:B------:R-:W-:Y:S02]  /*2f070*/  IMAD.WIDE R44, R229, 0x4, R26 ;  /* 0x00000004e52c7825 */ /* 0x000fe400078e021a */
[----:B------:R-:W2:Y:S01]  /*2f080*/  LDL.LU.64 R26, [R1+0xba0] ;  /* 0x000ba000011a7983 */ /* 0x000ea20000300a00 */
[----:B------:R-:W1:Y:S03]  /*2f090*/  LDC R40, c[0x0][0x230] ;  /* 0x00008c00ff287b82 */ /* 0x000e660000000800 */
        /* <DEDUP_REMOVED lines=24> */
[----:B--2---:R-:W-:-:S03]  /*2f220*/  IMAD.WIDE R44, R229, 0x4, R46 ;  /* 0x00000004e52c7825 */ /* 0x004fc600078e022e */
[----:B------:R-:W-:Y:S01]  /*2f230*/  LDGSTS.E [R10+0x6400c], desc[UR8][R16.64], !P6 ;  /* 0x6400c000100a7fae */ /* 0x000fe2000f121848 */
[----:B------:R-:W-:-:S03]  /*2f240*/  IMAD.WIDE R42, R229, 0x4, R38 ;  /* 0x00000004e52a7825 */ /* 0x000fc600078e0226 */
[----:B------:R-:W2:Y:S04]  /*2f250*/  LDL.LU.64 R46, [R1+0xb88] ;  /* 0x000b8800012e7983 */ /* 0x000ea80000300a00 */
[----:B------:R-:W2:Y:S04]  /*2f260*/  LDL.LU.64 R38, [R1+0xb80] ;  /* 0x000b800001267983 */ /* 0x000ea80000300a00 */
[----:B------:R-:W-:Y:S01]  /*2f270*/  STL.64 [R1+0xf80], R44 ;  /* 0x000f802c01007387 */ /* 0x000fe20000100a00 */
[----:B------:R-:W-:-:S03]  /*2f280*/  ISETP.GE.U32.AND P6, PT, R230, 0x7ffffdaf, PT ;  /* 0x7ffffdafe600780c */ /* 0x000fc60003fc6070 */
[----:B------:R4:W-:Y:S01]  /*2f290*/  STL.64 [R1+0xf78], R42 ;  /* 0x000f782a01007387 */ /* 0x0009e20000100a00 */
[----:B-1----:R-:W-:-:S03]  /*2f2a0*/  VIADD R230, R41, 0xfffffe2c ;  /* 0xfffffe2c29e67836 */ /* 0x002fc60000000000 */
[----:B---3--:R-:W3:Y:S04]  /*2f2b0*/  LDL.LU.64 R28, [R1+0xb78] ;  /* 0x000b7800011c7983 */ /* 0x008ee80000300a00 */
        /* <DEDUP_REMOVED lines=287> */
[C---:B---3--:R-:W-:Y:S01]  /*304b0*/  IMAD.WIDE R46, R229.reuse, 0x4, R46 ;  /* 0x00000004e52e7825 */ /* 0x048fe200078e022e */
[----:B------:R-:W3:Y:S03]  /*304c0*/  LDC R41, c[0x0][0x230] ;  /* 0x00008c00ff297b82 */ /* 0x000ee60000000800 */
[C---:B------:R-:W-:Y:S01]  /*304d0*/  IMAD.WIDE R38, R229.reuse, 0x4, R38 ;  /* 0x00000004e5267825 */ /* 0x040fe200078e0226 */
[----:B------:R1:W-:Y:S04]  /*304e0*/  STL.64 [R1+0xa18], R46 ;  /* 0x000a182e01007387 */ /* 0x0003e80000100a00 */
[----:B------:R1:W-:Y:S01]  /*304f0*/  STL.64 [R1+0xa08], R38 ;  /* 0x000a082601007387 */ /* 0x0003e20000100a00 */
[----:B------:R-:W3:Y:S03]  /*30500*/  LDC R40, c[0x0][0x230] ;  /* 0x00008c00ff287b82 */ /* 0x000ee60000000800 */
[----:B------:R-:W-:Y:S01]  /*30510*/  LDGSTS.E [R11+0x7800c], desc[UR8][R46.64], !P4 ;  /* 0x7800c0002e0b7fae */ /* 0x000fe2000e121848 */
[----:B--2---:R-:W-:-:S03]  /*30520*/  IMAD.WIDE R48, R229, 0x4, R28 ;  /* 0x00000004e5307825 */ /* 0x004fc600078e021c */
[----:B------:R-:W-:Y:S04]  /*30530*/  LDGSTS.E [R11+0x7c00c], desc[UR8][R38.64], !P4 ;  /* 0x7c00c000260b7fae */ /* 0x000fe8000e121848 */
[----:B------:R-:W2:Y:S01]  /*30540*/  LDL.LU.64 R28, [R1+0x9c8] ;  /* 0x0009c800011c7983 */ /* 0x000ea20000300a00 */
[----:B----4-:R-:W-:-:S03]  /*30550*/  IMAD.WIDE R44, R229, 0x4, R16 ;  /* 0x00000004e52c7825 */ /* 0x010fc600078e0210 */
[----:B------:R4:W-:Y:S04]  /*30560*/  LDGSTS.E [R12+0x60000], desc[UR8][R48.64], !P5 ;  /* 0x60000000300c7fae */ /* 0x0009e8000e921848 */
[----:B------:R-:W2:Y:S04]  /*30570*/  LDL.LU.64 R16, [R1+0x9c0] ;  /* 0x0009c00001107983 */ /* 0x000ea80000300a00 */
[----:B------:R4:W-:Y:S04]  /*30580*/  STL.64 [R1+0x1080], R48 ;  /* 0x0010803001007387 */ /* 0x0009e80000100a00 */
[----:B------:R3:W-:Y:S04]  /*30590*/  STL.64 [R1+0x1078], R44 ;  /* 0x0010782c01007387 */ /* 0x0007e80000100a00 */
[----:B-1----:R-:W2:Y:S01]  /*305a0*/  LDL.LU.64 R46, [R1+0x9b8] ;  /* 0x0009b800012e7983 */ /* 0x002ea20000300a00 */
[----:B------:R-:W-:-:S03]  /*305b0*/  IMAD.WIDE R34, R229, 0x4, R34 ;  /* 0x00000004e5227825 */ /* 0x000fc600078e0222 */
[----:B------:R-:W2:Y:S01]  /*305c0*/  LDL.LU.64 R38, [R1+0x9b0] ;  /* 0x0009b00001267983 */ /* 0x000ea20000300a00 */
[----:B------:R-:W-:-:S03]  /*305d0*/  IMAD.WIDE R30, R229, 0x4, R30 ;  /* 0x00000004e51e7825 */ /* 0x000fc600078e021e */
[----:B------:R3:W-:Y:S04]  /*305e0*/  LDGSTS.E [R12+0x64000], desc[UR8][R44.64], !P5 ;  /* 0x640000002c0c7fae */ /* 0x0007e8000e921848 */
[----:B------:R1:W-:Y:S04]  /*305f0*/  STL.64 [R1+0x1030], R34 ;  /* 0x0010302201007387 */ /* 0x0003e80000100a00 */
[----:B------:R1:W-:Y:S01]  /*30600*/  STL.64 [R1+0x1028], R30 ;  /* 0x0010281e01007387 */ /* 0x0003e20000100a00 */
[----:B----4-:R-:W-:-:S03]  /*30610*/  IMAD.WIDE R48, R229, 0x4, R36 ;  /* 0x00000004e5307825 */ /* 0x010fc600078e0224 */
[----:B------:R-:W-:Y:S04]  /*30620*/  LDGSTS.E [R12+0x60004], desc[UR8][R34.64], !P6 ;  /* 0x60004000220c7fae */ /* 0x000fe8000f121848 */
[----:B------:R-:W4:Y:S04]  /*30630*/  LDL.LU.64 R36, [R1+0x9a8] ;  /* 0x0009a80001247983 */ /* 0x000f280000300a00 */
[----:B------:R-:W-:Y:S01]  /*30640*/  LDGSTS.E [R12+0x64004], desc[UR8][R30.64], !P6 ;  /* 0x640040001e0c7fae */ /* 0x000fe2000f121848 */
[----:B------:R-:W-:Y:S01]  /*30650*/  ISETP.GE.U32.AND P1, PT, R230, 0x7ffffde5, PT ;  /* 0x7ffffde5e600780c */ /* 0x000fe20003f26070 */
[----:B---3--:R-:W-:Y:S01]  /*30660*/  IMAD.WIDE R44, R229, 0x4, R26 ;  /* 0x00000004e52c7825 */ /* 0x008fe200078e021a */
[----:B------:R-:W-:Y:S01]  /*30670*/  ISETP.GE.U32.AND P3, PT, R228, 0x7ffffdc8, PT ;  /* 0x7ffffdc8e400780c */ /* 0x000fe20003f66070 */
[----:B------:R-:W3:Y:S04]  /*30680*/  LDL.LU.64 R26, [R1+0x9a0] ;  /* 0x0009a000011a7983 */ /* 0x000ee80000300a00 */
[----:B------:R-:W-:Y:S04]  /*30690*/  STL.64 [R1+0x1020], R48 ;  /* 0x0010203001007387 */ /* 0x000fe80000100a00 */
[----:B------:R2:W-:Y:S04]  /*306a0*/  STL.64 [R1+0x1018], R44 ;  /* 0x0010182c01007387 */ /* 0x0005e80000100a00 */
[----:B-1----:R-:W3:Y:S04]  /*306b0*/  LDL.LU.64 R34, [R1+0x998] ;  /* 0x0009980001227983 */ /* 0x002ee80000300a00 */
[----:B------:R-:W3:Y:S01]  /*306c0*/  LDL.LU.64 R30, [R1+0x990] ;  /* 0x00099000011e7983 */ /* 0x000ee20000300a00 */
[----:B------:R-:W-:Y:S01]  /*306d0*/  VIADD R230, R252, 0xfffffe46 ;  /* 0xfffffe46fce67836 */ /* 0x000fe20000000000 */
[----:B------:R-:W-:Y:S01]  /*306e0*/  IADD3 R228, R5, -0x1bb, RZ ;  /* 0xfffffe4505e47810 */ /* 0x000fe20007ffe0ff */
[----:B------:R-:W1:Y:S01]  /*306f0*/  LDC R252, c[0x0][0x230] ;  /* 0x00008c00fffc7b82 */ /* 0x000e620000000800 */
[----:B------:R-:W-:Y:S02]  /*30700*/  LDGSTS.E [R12+0x60008], desc[UR8][R48.64], !P0 ;  /* 0x60008000300c7fae */ /* 0x000fe4000c121848 */
[----:B------:R-:W-:Y:S01]  /*30710*/  ISETP.GE.U32.AND P4, PT, R230, 0x7ffffdc7, PT ;  /* 0x7ffffdc7e600780c */ /* 0x000fe20003f86070 */
[----:B------:R-:W-:Y:S01]  /*30720*/  VIADD R230, R43, 0xfffffe44 ;  /* 0xfffffe442be67836 */ /* 0x000fe20000000000 */
[----:B------:R-:W-:Y:S03]  /*30730*/  LDGSTS.E [R12+0x64008], desc[UR8][R44.64], !P0 ;  /* 0x640080002c0c7fae */ /* 0x000fe6000c121848 */
[----:B------:R-:W1:Y:S01]  /*30740*/  LDC R5, c[0x0][0x230] ;  /* 0x00008c00ff057b82 */ /* 0x000e620000000800 */
[----:B------:R-:W-:Y:S01]  /*30750*/  ISETP.GE.U32.AND P6, PT, R230, 0x7ffffdc5, PT ;  /* 0x7ffffdc5e600780c */ /* 0x000fe20003fc6070 */
[----:B------:R-:W-:Y:S01]  /*30760*/  VIADD R230, R42, 0xfffffe26 ;  /* 0xfffffe262ae67836 */ /* 0x000fe20000000000 */
[----:B------:R-:W-:-:S02]  /*30770*/  ISETP.GE.U32.AND P5, PT, R228, 0x7ffffdc6, PT ;  /* 0x7ffffdc6e400780c */ /* 0x000fc40003fa6070 */
[----:B------:R-:W-:-:S03]  /*30780*/  IADD3 R228, R4, -0x1d9, RZ ;  /* 0xfffffe2704e47810 */ /* 0x000fc60007ffe0ff */
[----:B------:R-:W1:Y:S01]  /*30790*/  LDC R4, c[0x0][0x230] ;  /* 0x00008c00ff047b82 */ /* 0x000e620000000800 */
[----:B------:R-:W-:Y:S02]  /*307a0*/  ISETP.GE.U32.AND P0, PT, R228, 0x7ffffda8, PT ;  /* 0x7ffffda8e400780c */ /* 0x000fe40003f06070 */
[----:B------:R-:W-:Y:S01]  /*307b0*/  IADD3 R228, R41, -0x1db, RZ ;  /* 0xfffffe2529e47810 */ /* 0x000fe20007ffe0ff */
[----:B--2---:R-:W-:-:S04]  /*307c0*/  IMAD.WIDE R28, R229, 0x4, R28 ;  /* 0x00000004e51c7825 */ /* 0x004fc800078e021c */
[C---:B------:R-:W-:Y:S01]  /*307d0*/  IMAD.WIDE R16, R229.reuse, 0x4, R16 ;  /* 0x00000004e5107825 */ /* 0x040fe200078e0210 */
[----:B------:R2:W-:Y:S04]  /*307e0*/  STL.64 [R1+0x1010], R28 ;  /* 0x0010101c01007387 */ /* 0x0005e80000100a00 */
[----:B------:R1:W-:Y:S04]  /*307f0*/  STL.64 [R1+0x1008], R16 ;  /* 0x0010081001007387 */ /* 0x0003e80000100a00 */
[----:B------:R-:W3:Y:S01]  /*30800*/  LDL.LU.64 R44, [R1+0x988] ;  /* 0x00098800012c7983 */ /* 0x000ee20000300a00 */
[----:B------:R-:W-:-:S03]  /*30810*/  IMAD.WIDE R46, R229, 0x4, R46 ;  /* 0x00000004e52e7825 */ /* 0x000fc600078e022e */
[----:B------:R-:W-:Y:S01]  /*30820*/  LDGSTS.E [R12+0x6000c], desc[UR8][R28.64], !P1 ;  /* 0x6000c0001c0c7fae */ /* 0x000fe2000c921848 */
[----:B------:R-:W-:-:S03]  /*30830*/  IMAD.WIDE R42, R229, 0x4, R38 ;  /* 0x00000004e52a7825 */ /* 0x000fc600078e0226 */
[----:B------:R-:W-:Y:S04]  /*30840*/  LDGSTS.E [R12+0x6400c], desc[UR8][R16.64], !P1 ;  /* 0x6400c000100c7fae */ /* 0x000fe8000c921848 */
[----:B------:R-:W3:Y:S01]  /*30850*/  LDL.LU.64 R38, [R1+0x980] ;  /* 0x0009800001267983 */ /* 0x000ee20000300a00 */
[----:B------:R-:W-:-:S03]  /*30860*/  ISETP.GE.U32.AND P1, PT, R230, 0x7ffffda7, PT ;  /* 0x7ffffda7e600780c */ /* 0x000fc60003f26070 */
[----:B------:R3:W-:Y:S01]  /*30870*/  STL.64 [R1+0xf00], R46 ;  /* 0x000f002e01007387 */ /* 0x0007e20000100a00 */
[----:B------:R-:W-:-:S03]  /*30880*/  VIADD R230, R40, 0xfffffe24 ;  /* 0xfffffe2428e67836 */ /* 0x000fc60000000000 */
[----:B------:R3:W-:Y:S04]  /*30890*/  STL.64 [R1+0xef8], R42 ;  /* 0x000ef82a01007387 */ /* 0x0007e80000100a00 */
[----:B--2---:R-:W2:Y:S01]  /*308a0*/  LDL.LU.64 R28, [R1+0x978] ;  /* 0x00097800011c7983 */ /* 0x004ea20000300a00 */
[----:B----4-:R-:W-:-:S03]  /*308b0*/  IMAD.WIDE R36, R229, 0x4, R36 ;  /* 0x00000004e5247825 */ /* 0x010fc600078e0224 */
[----:B-1----:R-:W4:Y:S04]  /*308c0*/  LDL.LU.64 R16, [R1+0x970] ;  /* 0x0009700001107983 */ /* 0x002f280000300a00 */
[----:B------:R1:W-:Y:S04]  /*308d0*/  STL.64 [R1+0xef0], R36 ;  /* 0x000ef02401007387 */ /* 0x0003e80000100a00 */
[----:B------:R-:W-:Y:S01]  /*308e0*/  LDGSTS.E [R12+0x68000], desc[UR8][R46.64], !P3 ;  /* 0x680000002e0c7fae */ /* 0x000fe2000d921848 */
[----:B---3--:R-:W-:-:S03]  /*308f0*/  IMAD.WIDE R26, R229, 0x4, R26 ;  /* 0x00000004e51a7825 */ /* 0x008fc600078e021a */
[----:B------:R3:W-:Y:S04]  /*30900*/  LDGSTS.E [R12+0x6c000], desc[UR8][R42.64], !P3 ;  /* 0x6c0000002a0c7fae */ /* 0x0007e8000d921848 */
[----:B------:R1:W-:Y:S04]  /*30910*/  STL.64 [R1+0xee8], R26 ;  /* 0x000ee81a01007387 */ /* 0x0003e80000100a00 */
[----:B------:R-:W4:Y:S01]  /*30920*/  LDL.LU.64 R46, [R1+0x968] ;  /* 0x00096800012e7983 */ /* 0x000f220000300a00 */
[----:B------:R-:W-:-:S03]  /*30930*/  IMAD.WIDE R40, R229, 0x4, R34 ;  /* 0x00000004e5287825 */ /* 0x000fc600078e0222 */
[----:B------:R-:W-:Y:S01]  /*30940*/  LDGSTS.E [R12+0x68004], desc[UR8][R36.64], !P4 ;  /* 0x68004000240c7fae */ /* 0x000fe2000e121848 */
[----:B---3--:R-:W3:Y:S01]  /*30950*/  LDC R43, c[0x0][0x230] ;  /* 0x00008c00ff2b7b82 */ /* 0x008ee20000000800 */
[----:B------:R-:W-:Y:S02]  /*30960*/  IMAD.WIDE R34, R229, 0x4, R30 ;  /* 0x00000004e5227825 */ /* 0x000fe400078e021e */
[----:B------:R-:W-:Y:S04]  /*30970*/  LDGSTS.E [R12+0x6c004], desc[UR8][R26.64], !P4 ;  /* 0x6c0040001a0c7fae */ /* 0x000fe8000e121848 */
[----:B------:R-:W3:Y:S01]  /*30980*/  LDL.LU.64 R30, [R1+0x960] ;  /* 0x00096000011e7983 */ /* 0x000ee20000300a00 */
[----:B------:R-:W3:Y:S03]  /*30990*/  LDC R42, c[0x0][0x230] ;  /* 0x00008c00ff2a7b82 */ /* 0x000ee60000000800 */
[----:B------:R-:W-:Y:S04]  /*309a0*/  STL.64 [R1+0xee0], R40 ;  /* 0x000ee02801007387 */ /* 0x000fe80000100a00 */
[----:B------:R1:W-:Y:S04]  /*309b0*/  STL.64 [R1+0xed8], R34 ;  /* 0x000ed82201007387 */ /* 0x0003e80000100a00 */
[----:B-1----:R-:W3:Y:S04]  /*309c0*/  LDL.LU.64 R36, [R1+0x958] ;  /* 0x0009580001247983 */ /* 0x002ee80000300a00 */
[----:B------:R-:W3:Y:S04]  /*309d0*/  LDL.LU.64 R26, [R1+0x950] ;  /* 0x00095000011a7983 */ /* 0x000ee80000300a00 */
[----:B------:R-:W-:Y:S01]  /*309e0*/  LDGSTS.E [R12+0x68008], desc[UR8][R40.64], !P5 ;  /* 0x68008000280c7fae */ /* 0x000fe2000e921848 */
[----:B------:R-:W-:-:S02]  /*309f0*/  ISETP.GE.U32.AND P3, PT, R228, 0x7ffffda6, PT ;  /* 0x7ffffda6e400780c */ /* 0x000fc40003f66070 */
[----:B------:R-:W-:Y:S01]  /*30a00*/  IADD3 R228, R5, -0x1f9, RZ ;  /* 0xfffffe0705e47810 */ /* 0x000fe20007ffe0ff */
[----:B------:R1:W-:Y:S01]  /*30a10*/  LDGSTS.E [R12+0x6c008], desc[UR8][R34.64], !P5 ;  /* 0x6c008000220c7fae */ /* 0x0003e2000e921848 */
[----:B------:R-:W-:Y:S01]  /*30a20*/  ISETP.GE.U32.AND P4, PT, R230, 0x7ffffda5, PT ;  /* 0x7ffffda5e600780c */ /* 0x000fe20003f86070 */
[----:B------:R-:W-:Y:S01]  /*30a30*/  VIADD R230, R252, 0xfffffe06 ;  /* 0xfffffe06fce67836 */ /* 0x000fe20000000000 */
[----:B------:R-:W-:Y:S01]  /*30a40*/  ISETP.GE.U32.AND P5, PT, R228, 0x7ffffd88, PT ;  /* 0x7ffffd88e400780c */ /* 0x000fe20003fa6070 */
[----:B------:R-:W3:Y:S01]  /*30a50*/  LDC R5, c[0x0][0x230] ;  /* 0x00008c00ff057b82 */ /* 0x000ee20000000800 */
[----:B------:R-:W-:-:S07]  /*30a60*/  IADD3 R228, R4, -0x1fb, RZ ;  /* 0xfffffe0504e47810 */ /* 0x000fce0007ffe0ff */
[----:B------:R-:W3:Y:S08]  /*30a70*/  LDC R4, c[0x0][0x230] ;  /* 0x00008c00ff047b82 */ /* 0x000ef00000000800 */
[----:B-1----:R-:W1:Y:S08]  /*30a80*/  LDC R35, c[0x0][0x230] ;  /* 0x00008c00ff237b82 */ /* 0x002e700000000800 */
[----:B------:R-:W1:Y:S08]  /*30a90*/  LDC R34, c[0x0][0x230] ;  /* 0x00008c00ff227b82 */ /* 0x000e700000000800 */
[----:B------:R-:W1:Y:S01]  /*30aa0*/  LDC R252, c[0x0][0x230] ;  /* 0x00008c00fffc7b82 */ /* 0x000e620000000800 */
[----:B------:R-:W-:-:S05]  /*30ab0*/  IMAD.WIDE R40, R229, 0x4, R44 ;  /* 0x00000004e5287825 */ /* 0x000fca00078e022c */
        /* <DEDUP_REMOVED lines=8> */
[----:B------:R-:W4:Y:S01]  /*30b40*/  LDL.LU.64 R16, [R1+0x940] ;  /* 0x0009400001107983 */ /* 0x000f220000300a00 */
[----:B------:R-:W-:-:S03]  /*30b50*/  ISETP.GE.U32.AND P6, PT, R230, 0x7ffffd87, PT ;  /* 0x7ffffd87e600780c */ /* 0x000fc60003fc6070 */
[----:B------:R-:W-:Y:S01]  /*30b60*/  STL.64 [R1+0x9f8], R48 ;  /* 0x0009f83001007387 */ /* 0x000fe20000100a00 */
[----:B---3--:R-:W-:-:S03]  /*30b70*/  VIADD R230, R43, 0xfffffe04 ;  /* 0xfffffe042be67836 */ /* 0x008fc60000000000 */
[----:B------:R3:W-:Y:S04]  /*30b80*/  STL.64 [R1+0x9e8], R44 ;  /* 0x0009e82c01007387 */ /* 0x0007e80000100a00 */
[----:B------:R-:W-:Y:S04]  /*30b90*/  LDGSTS.E [R12+0x70000], desc[UR8][R48.64], !P0 ;  /* 0x70000000300c7fae */ /* 0x000fe8000c121848 */
[----:B-1----:R-:W4:Y:S01]  /*30ba0*/  LDL.LU.64 R40, [R1+0x938] ;  /* 0x0009380001287983 */ /* 0x002f220000300a00 */
[----:B------:R-:W-:-:S03]  /*30bb0*/  IMAD.WIDE R46, R229, 0x4, R46 ;  /* 0x00000004e52e7825 */ /* 0x000fc600078e022e */
[----:B------:R-:W-:Y:S01]  /*30bc0*/  LDGSTS.E [R12+0x74000], desc[UR8][R44.64], !P0 ;  /* 0x740000002c0c7fae */ /* 0x000fe2000c121848 */
[----:B------:R-:W-:Y:S02]  /*30bd0*/  ISETP.GE.U32.AND P0, PT, R228, 0x7ffffd86, PT ;  /* 0x7ffffd86e400780c */ /* 0x000fe40003f06070 */
[----:B------:R-:W-:Y:S01]  /*30be0*/  IADD3 R228, R42, -0x19d, RZ ;  /* 0xfffffe632ae47810 */ /* 0x000fe20007ffe0ff */
[----:B------:R-:W4:Y:S01]  /*30bf0*/  LDL.LU.64 R38, [R1+0x930] ;  /* 0x0009300001267983 */ /* 0x000f220000300a00 */
[----:B------:R-:W-:-:S03]  /*30c00*/  IMAD.WIDE R30, R229, 0x4, R30 ;  /* 0x00000004e51e7825 */ /* 0x000fc600078e021e */
[----:B------:R1:W-:Y:S04]  /*30c10*/  STL.64 [R1+0x9d8], R46 ;  /* 0x0009d82e01007387 */ /* 0x0003e80000100a00 */
[----:B------:R1:W-:Y:S04]  /*30c20*/  STL.64 [R1+0x9c8], R30 ;  /* 0x0009c81e01007387 */ /* 0x0003e80000100a00 */
[----:B------:R-:W-:Y:S01]  /*30c30*/  LDGSTS.E [R12+0x70004], desc[UR8][R46.64], !P1 ;  /* 0x700040002e0c7fae */ /* 0x000fe2000c921848 */
[----:B------:R-:W-:-:S03]  /*30c40*/  IMAD.WIDE R42, R229, 0x4, R36 ;  /* 0x00000004e52a7825 */ /* 0x000fc600078e0224 */
[----:B------:R-:W-:Y:S01]  /*30c50*/  LDGSTS.E [R12+0x74004], desc[UR8][R30.64], !P1 ;  /* 0x740040001e0c7fae */ /* 0x000fe2000c921848 */
[----:B------:R-:W-:-:S03]  /*30c60*/  IMAD.WIDE R36, R229, 0x4, R26 ;  /* 0x00000004e5247825 */ /* 0x000fc600078e021a */
[----:B------:R-:W-:Y:S04]  /*30c70*/  LDGSTS.E [R12+0x70008], desc[UR8][R42.64], !P3 ;  /* 0x700080002a0c7fae */ /* 0x000fe8000d921848 */
[----:B------:R-:W4:Y:S04]  /*30c80*/  LDL.LU.64 R26, [R1+0x928] ;  /* 0x00092800011a7983 */ /* 0x000f280000300a00 */
[----:B---3--:R-:W3:Y:S04]  /*30c90*/  LDL.LU.64 R44, [R1+0x920] ;  /* 0x00092000012c7983 */ /* 0x008ee80000300a00 */
[----:B------:R-:W-:Y:S04]  /*30ca0*/  STL.64 [R1+0x9b8], R42 ;  /* 0x0009b82a01007387 */ /* 0x000fe80000100a00 */
[----:B------:R1:W-:Y:S04]  /*30cb0*/  STL.64 [R1+0x9a8], R36 ;  /* 0x0009a82401007387 */ /* 0x0003e80000100a00 */
[----:B-1----:R-:W3:Y:S04]  /*30cc0*/  LDL.LU.64 R46, [R1+0x918] ;  /* 0x00091800012e7983 */ /* 0x002ee80000300a00 */
[----:B------:R-:W3:Y:S04]  /*30cd0*/  LDL.LU.64 R30, [R1+0x910] ;  /* 0x00091000011e7983 */ /* 0x000ee80000300a00 */
[----:B------:R1:W-:Y:S02]  /*30ce0*/  LDGSTS.E [R12+0x74008], desc[UR8][R36.64], !P3 ;  /* 0x74008000240c7fae */ /* 0x0003e4000d921848 */
[----:B-1----:R-:W1:Y:S01]  /*30cf0*/  LDC R36, c[0x0][0x230] ;  /* 0x00008c00ff247b82 */ /* 0x002e620000000800 */
[----:B--2---:R-:W-:-:S04]  /*30d00*/  IMAD.WIDE R28, R229, 0x4, R28 ;  /* 0x00000004e51c7825 */ /* 0x004fc800078e021c */
[C---:B----4-:R-:W-:Y:S01]  /*30d10*/  IMAD.WIDE R16, R229.reuse, 0x4, R16 ;  /* 0x00000004e5107825 */ /* 0x050fe200078e0210 */
[----:B------:R2:W-:Y:S04]  /*30d20*/  STL.64 [R1+0x998], R28 ;  /* 0x0009981c01007387 */ /* 0x0005e80000100a00 */
[----:B------:R4:W-:Y:S04]  /*30d30*/  STL.64 [R1+0x988], R16 ;  /* 0x0009881001007387 */ /* 0x0009e80000100a00 */
[----:B------:R-:W-:Y:S04]  /*30d40*/  LDGSTS.E [R12+0x7000c], desc[UR8][R28.64], !P4 ;  /* 0x7000c0001c0c7fae */ /* 0x000fe8000e121848 */
[----:B------:R-:W-:Y:S01]  /*30d50*/  LDGSTS.E [R12+0x7400c], desc[UR8][R16.64], !P4 ;  /* 0x7400c000100c7fae */ /* 0x000fe2000e121848 */
[----:B------:R-:W-:-:S03]  /*30d60*/  IMAD.WIDE R48, R229, 0x4, R40 ;  /* 0x00000004e5307825 */ /* 0x000fc600078e0228 */
[----:B------:R-:W3:Y:S04]  /*30d70*/  LDL.LU.64 R40, [R1+0x908] ;  /* 0x0009080001287983 */ /* 0x000ee80000300a00 */
[----:B------:R3:W-:Y:S01]  /*30d80*/  LDGSTS.E [R12+0x78000], desc[UR8][R48.64], !P5 ;  /* 0x78000000300c7fae */ /* 0x0007e2000e921848 */
[----:B------:R-:W-:-:S03]  /*30d90*/  IMAD.WIDE R42, R229, 0x4, R38 ;  /* 0x00000004e52a7825 */ /* 0x000fc600078e0226 */
[----:B------:R-:W3:Y:S04]  /*30da0*/  LDL.LU.64 R38, [R1+0x900] ;  /* 0x0009000001267983 */ /* 0x000ee80000300a00 */
[----:B------:R3:W-:Y:S04]  /*30db0*/  STL.64 [R1+0x978], R48 ;  /* 0x0009783001007387 */ /* 0x0007e80000100a00 */
[----:B------:R1:W-:Y:S04]  /*30dc0*/  STL.64 [R1+0x968], R42 ;  /* 0x0009682a01007387 */ /* 0x0003e80000100a00 */
[----:B--2---:R-:W2:Y:S04]  /*30dd0*/  LDL.LU.64 R28, [R1+0x8f8] ;  /* 0x0008f800011c7983 */ /* 0x004ea80000300a00 */
[----:B----4-:R-:W4:Y:S04]  /*30de0*/  LDL.LU.64 R16, [R1+0x8f0] ;  /* 0x0008f00001107983 */ /* 0x010f280000300a00 */
[----:B------:R1:W-:Y:S01]  /*30df0*/  LDGSTS.E [R12+0x7c000], desc[UR8][R42.64], !P5 ;  /* 0x7c0000002a0c7fae */ /* 0x0003e2000e921848 */
[----:B------:R-:W-:-:S04]  /*30e00*/  IMAD.WIDE R26, R229, 0x4, R26 ;  /* 0x00000004e51a7825 */ /* 0x000fc800078e021a */
[C---:B---3--:R-:W-:Y:S01]  /*30e10*/  IMAD.WIDE R48, R229.reuse, 0x4, R44 ;  /* 0x00000004e5307825 */ /* 0x048fe200078e022c */
[----:B------:R3:W-:Y:S04]  /*30e20*/  STL.64 [R1+0x958], R26 ;  /* 0x0009581a01007387 */ /* 0x0007e80000100a00 */
[----:B------:R-:W-:Y:S04]  /*30e30*/  STL.64 [R1+0x948], R48 ;  /* 0x0009483001007387 */ /* 0x000fe80000100a00 */
[----:B------:R-:W-:Y:S01]  /*30e40*/  LDGSTS.E [R12+0x78004], desc[UR8][R26.64], !P6 ;  /* 0x780040001a0c7fae */ /* 0x000fe2000f121848 */
[----:B------:R-:W-:-:S03]  /*30e50*/  IMAD.WIDE R44, R229, 0x4, R46 ;  /* 0x00000004e52c7825 */ /* 0x000fc600078e022e */
[----:B------:R-:W-:Y:S01]  /*30e60*/  LDGSTS.E [R12+0x7c004], desc[UR8][R48.64], !P6 ;  /* 0x7c004000300c7fae */ /* 0x000fe2000f121848 */
[----:B-1----:R-:W-:-:S03]  /*30e70*/  IMAD.WIDE R42, R229, 0x4, R30 ;  /* 0x00000004e52a7825 */ /* 0x002fc600078e021e */
[----:B------:R-:W4:Y:S04]  /*30e80*/  LDL.LU.64 R46, [R1+0x8e8] ;  /* 0x0008e800012e7983 */ /* 0x000f280000300a00 */
[----:B------:R-:W4:Y:S04]  /*30e90*/  LDL.LU.64 R30, [R1+0x8e0] ;  /* 0x0008e000011e7983 */ /* 0x000f280000300a00 */
[----:B------:R1:W-:Y:S04]  /*30ea0*/  STL.64 [R1+0x938], R44 ;  /* 0x0009382c01007387 */ /* 0x0003e80000100a00 */
[----:B------:R1:W-:Y:S04]  /*30eb0*/  STL.64 [R1+0x928], R42 ;  /* 0x0009282a01007387 */ /* 0x0003e80000100a00 */
[----:B---3--:R-:W3:Y:S04]  /*30ec0*/  LDL.LU.64 R26, [R1+0x8d8] ;  /* 0x0008d800011a7983 */ /* 0x008ee80000300a00 */
[----:B------:R-:W-:Y:S01]  /*30ed0*/  LDGSTS.E [R12+0x78008], desc[UR8][R44.64], !P0 ;  /* 0x780080002c0c7fae */ /* 0x000fe2000c121848 */
[----:B------:R-:W-:-:S03]  /*30ee0*/  ISETP.GE.U32.AND P3, PT, R228, 0x7ffffde4, PT ;  /* 0x7ffffde4e400780c */ /* 0x000fc60003f66070 */
[----:B-1----:R-:W3:Y:S01]  /*30ef0*/  LDL.LU.64 R44, [R1+0x8d0] ;  /* 0x0008d000012c7983 */ /* 0x002ee20000300a00 */
[----:B------:R-:W-:Y:S02]  /*30f00*/  IADD3 R228, R5, -0x19f, RZ ;  /* 0xfffffe6105e47810 */ /* 0x000fe40007ffe0ff */
[----:B------:R-:W-:Y:S01]  /*30f10*/  ISETP.GE.U32.AND P1, PT, R230, 0x7ffffd85, PT ;  /* 0x7ffffd85e600780c */ /* 0x000fe20003f26070 */
[----:B------:R1:W-:Y:S01]  /*30f20*/  LDGSTS.E [R12+0x7c008], desc[UR8][R42.64], !P0 ;  /* 0x7c0080002a0c7fae */ /* 0x0003e2000c121848 */
[----:B------:R-:W-:Y:S01]  /*30f30*/  ISETP.GE.U32.AND P5, PT, R228, 0x7ffffde2, PT ;  /* 0x7ffffde2e400780c */ /* 0x000fe20003fa6070 */
[----:B------:R-:W-:Y:S01]  /*30f40*/  VIADD R230, R35, 0xfffffe62 ;  /* 0xfffffe6223e67836 */ /* 0x000fe20000000000 */
[----:B------:R-:W-:Y:S01]  /*30f50*/  IADD3 R228, R4, -0x1bd, RZ ;  /* 0xfffffe4304e47810 */ /* 0x000fe20007ffe0ff */
[----:B------:R-:W3:Y:S03]  /*30f60*/  LDC R35, c[0x0][0x230] ;  /* 0x00008c00ff237b82 */ /* 0x000ee60000000800 */
[----:B------:R-:W-:-:S02]  /*30f70*/  ISETP.GE.U32.AND P0, PT, R228, 0x7ffffdc4, PT ;  /* 0x7ffffdc4e400780c */ /* 0x000fc40003f06070 */
[----:B------:R-:W-:Y:S02]  /*30f80*/  IADD3 R228, R36, -0x1bf, RZ ;  /* 0xfffffe4124e47810 */ /* 0x000fe40007ffe0ff */
[----:B------:R-:W-:Y:S01]  /*30f90*/  ISETP.GE.U32.AND P4, PT, R230, 0x7ffffde3, PT ;  /* 0x7ffffde3e600780c */ /* 0x000fe20003f86070 */
[----:B------:R-:W3:Y:S01]  /*30fa0*/  LDC R5, c[0x0][0x230] ;  /* 0x00008c00ff057b82 */ /* 0x000ee20000000800 */
[----:B-1----:R-:W-:-:S07]  /*30fb0*/  IMAD.WIDE R42, R229, 0x4, R40 ;  /* 0x00000004e52a7825 */ /* 0x002fce00078e0228 */
[----:B------:R-:W1:Y:S01]  /*30fc0*/  LDC R4, c[0x0][0x230] ;  /* 0x00008c00ff047b82 */ /* 0x000e620000000800 */
[C---:B------:R-:W-:Y:S01]  /*30fd0*/  IMAD.WIDE R40, R229.reuse, 0x4, R38 ;  /* 0x00000004e5287825 */ /* 0x040fe200078e0226 */
[----:B------:R-:W-:Y:S04]  /*30fe0*/  STL.64 [R1+0x918], R42 ;  /* 0x0009182a01007387 */ /* 0x000fe80000100a00 */
[----:B------:R-:W-:Y:S04]  /*30ff0*/  STL.64 [R1+0x908], R40 ;  /* 0x0009082801007387 */ /* 0x000fe80000100a00 */
[----:B------:R-:W3:Y:S01]  /*31000*/  LDL.LU.64 R36, [R1+0x8c8] ;  /* 0x0008c80001247983 */ /* 0x000ee20000300a00 */
[----:B--2---:R-:W-:-:S03]  /*31010*/  IMAD.WIDE R28, R229, 0x4, R28 ;  /* 0x00000004e51c7825 */ /* 0x004fc600078e021c */
[----:B------:R-:W2:Y:S01]  /*31020*/  LDL.LU.64 R38, [R1+0x8c0] ;  /* 0x0008c00001267983 */ /* 0x000ea20000300a00 */
[----:B----4-:R-:W-:-:S03]  /*31030*/  IMAD.WIDE R16, R229, 0x4, R16 ;  /* 0x00000004e5107825 */ /* 0x010fc600078e0210 */
[----:B------:R-:W-:Y:S04]  /*31040*/  LDGSTS.E [R12+0x7800c], desc[UR8][R42.64], !P1 ;  /* 0x7800c0002a0c7fae */ /* 0x000fe8000c921848 */
[----:B------:R4:W-:Y:S04]  /*31050*/  STL.64 [R1+0x1000], R28 ;  /* 0x0010001c01007387 */ /* 0x0009e80000100a00 */
[----:B------:R-:W-:Y:S04]  /*31060*/  LDGSTS.E [R12+0x7c00c], desc[UR8][R40.64], !P1 ;  /* 0x7c00c000280c7fae */ /* 0x000fe8000c921848 */
[----:B------:R1:W-:Y:S04]  /*31070*/  STL.64 [R1+0xff8], R16 ;  /* 0x000ff81001007387 */ /* 0x0003e80000100a00 */
[----:B------:R-:W-:Y:S04]  /*31080*/  LDGSTS.E [R13+0x60000], desc[UR8][R28.64], !P3 ;  /* 0x600000001c0d7fae */ /* 0x000fe8000d921848 */
[----:B------:R1:W-:Y:S04]  /*31090*/  LDGSTS.E [R13+0x64000], desc[UR8][R16.64], !P3 ;  /* 0x64000000100d7fae */ /* 0x0003e8000d921848 */
[----:B----4-:R-:W4:Y:S01]  /*310a0*/  LDL.LU.64 R28, [R1+0x8b8] ;  /* 0x0008b800011c7983 */ /* 0x010f220000300a00 */
[----:B------:R-:W-:-:S03]  /*310b0*/  IMAD.WIDE R48, R229, 0x4, R46 ;  /* 0x00000004e5307825 */ /* 0x000fc600078e022e */
[----:B------:R-:W4:Y:S01]  /*310c0*/  LDL.LU.64 R42, [R1+0x8b0] ;  /* 0x0008b000012a7983 */ /* 0x000f220000300a00 */
[----:B-1----:R-:W1:Y:S01]  /*310d0*/  LDC R17, c[0x0][0x230] ;  /* 0x00008c00ff117b82 */ /* 0x002e620000000800 */
[C---:B------:R-:W-:Y:S02]  /*310e0*/  IMAD.WIDE R46, R229.reuse, 0x4, R30 ;  /* 0x00000004e52e7825 */ /* 0x040fe400078e021e */
[----:B------:R-:W-:Y:S04]  /*310f0*/  STL.64 [R1+0xff0], R48 ;  /* 0x000ff03001007387 */ /* 0x000fe80000100a00 */
[----:B------:R-:W4:Y:S01]  /*31100*/  LDL.LU.64 R30, [R1+0x8a8] ;  /* 0x0008a800011e7983 */ /* 0x000f220000300a00 */
[----:B---3--:R-:W-:-:S03]  /*31110*/  IMAD.WIDE R44, R229, 0x4, R44 ;  /* 0x00000004e52c7825 */ /* 0x008fc600078e022c */
[----:B------:R-:W-:Y:S01]  /*31120*/  STL.64 [R1+0xfe8], R46 ;  /* 0x000fe82e01007387 */ /* 0x000fe20000100a00 */
[----:B------:R-:W3:Y:S01]  /*31130*/  LDC R16, c[0x0][0x230] ;  /* 0x00008c00ff107b82 */ /* 0x000ee20000000800 */
[----:B------:R-:W-:Y:S02]  /*31140*/  IMAD.WIDE R40, R229, 0x4, R26 ;  /* 0x00000004e5287825 */ /* 0x000fe400078e021a */
[----:B------:R2:W-:Y:S04]  /*31150*/  LDGSTS.E [R13+0x60004], desc[UR8][R48.64], !P4 ;  /* 0x60004000300d7fae */ /* 0x0005e8000e121848 */
[----:B------:R-:W3:Y:S04]  /*31160*/  LDL.LU.64 R26, [R1+0x8a0] ;  /* 0x0008a000011a7983 */ /* 0x000ee80000300a00 */
[----:B------:R1:W-:Y:S04]  /*31170*/  STL.64 [R1+0xfe0], R40 ;  /* 0x000fe02801007387 */ /* 0x0003e80000100a00 */
[----:B------:R-:W-:Y:S04]  /*31180*/  LDGSTS.E [R13+0x64004], desc[UR8][R46.64], !P4 ;  /* 0x640040002e0d7fae */ /* 0x000fe8000e121848 */
[----:B------:R4:W-:Y:S04]  /*31190*/  STL.64 [R1+0xfd8], R44 ;  /* 0x000fd82c01007387 */ /* 0x0009e80000100a00 */
[----:B------:R-:W-:Y:S01]  /*311a0*/  LDGSTS.E [R13+0x60008], desc[UR8][R40.64], !P5 ;  /* 0x60008000280d7fae */ /* 0x000fe2000e921848 */
[----:B------:R-:W-:-:S02]  /*311b0*/  VIADD R230, R34, 0xfffffe60 ;  /* 0xfffffe6022e67836 */ /* 0x000fc40000000000 */
[----:B------:R-:W1:Y:S01]  /*311c0*/  LDC R34, c[0x0][0x230] ;  /* 0x00008c00ff227b82 */ /* 0x000e620000000800 */
[----:B------:R4:W-:Y:S04]  /*311d0*/  LDGSTS.E [R13+0x64008], desc[UR8][R44.64], !P5 ;  /* 0x640080002c0d7fae */ /* 0x0009e8000e921848 */
[----:B-1----:R-:W3:Y:S04]  /*311e0*/  LDL.LU.64 R40, [R1+0x898] ;  /* 0x0008980001287983 */ /* 0x002ee80000300a00 */
[----:B------:R-:W3:Y:S01]  /*311f0*/  LDL.LU.64 R46, [R1+0x890] ;  /* 0x00089000012e7983 */ /* 0x000ee20000300a00 */
[----:B------:R-:W-:Y:S01]  /*31200*/  ISETP.GE.U32.AND P6, PT, R230, 0x7ffffde1, PT ;  /* 0x7ffffde1e600780c */ /* 0x000fe20003fc6070 */
[----:B------:R-:W-:Y:S01]  /*31210*/  VIADD R230, R252, 0xfffffe42 ;  /* 0xfffffe42fce67836 */ /* 0x000fe20000000000 */
[----:B------:R-:W-:Y:S01]  /*31220*/  ISETP.GE.U32.AND P3, PT, R228, 0x7ffffdc2, PT ;  /* 0x7ffffdc2e400780c */ /* 0x000fe20003f66070 */
[----:B------:R-:W1:Y:S03]  /*31230*/  LDC R252, c[0x0][0x230] ;  /* 0x00008c00fffc7b82 */ /* 0x000e660000000800 */
[----:B------:R-:W-:Y:S01]  /*31240*/  ISETP.GE.U32.AND P1, PT, R230, 0x7ffffdc3, PT ;  /* 0x7ffffdc3e600780c */ /* 0x000fe20003f26070 */
[----:B------:R-:W-:Y:S01]  /*31250*/  VIADD R230, R35, 0xfffffe40 ;  /* 0xfffffe4023e67836 */ /* 0x000fe20000000000 */
[----:B------:R-:W-:-:S03]  /*31260*/  IADD3 R228, R5, -0x1dd, RZ ;  /* 0xfffffe2305e47810 */ /* 0x000fc60007ffe0ff */
[----:B------:R-:W1:Y:S01]  /*31270*/  LDC R5, c[0x0][0x230] ;  /* 0x00008c00ff057b82 */ /* 0x000e620000000800 */
[----:B------:R-:W-:Y:S01]  /*31280*/  ISETP.GE.U32.AND P4, PT, R230, 0x7ffffdc1, PT ;  /* 0x7ffffdc1e600780c */ /* 0x000fe20003f86070 */
[----:B------:R-:W-:Y:S01]  /*31290*/  VIADD R230, R34, 0xfffffe22 ;  /* 0xfffffe2222e67836 */ /* 0x000fe20000000000 */
[----:B------:R-:W-:Y:S02]  /*312a0*/  ISETP.GE.U32.AND P5, PT, R228, 0x7ffffda4, PT ;  /* 0x7ffffda4e400780c */ /* 0x000fe40003fa6070 */
[----:B------:R-:W-:-:S03]  /*312b0*/  IADD3 R228, R4, -0x1df, RZ ;  /* 0xfffffe2104e47810 */ /* 0x000fc60007ffe0ff */
[----:B------:R-:W1:Y:S01]  /*312c0*/  LDC R4, c[0x0][0x230] ;  /* 0x00008c00ff047b82 */ /* 0x000e620000000800 */
[----:B------:R-:W-:-:S04]  /*312d0*/  IMAD.WIDE R50, R229, 0x4, R36 ;  /* 0x00000004e5327825 */ /* 0x000fc800078e0224 */
[C---:B--2---:R-:W-:Y:S01]  /*312e0*/  IMAD.WIDE R48, R229.reuse, 0x4, R38 ;  /* 0x00000004e5307825 */ /* 0x044fe200078e0226 */
[----:B------:R-:W-:Y:S04]  /*312f0*/  LDGSTS.E [R13+0x6000c], desc[UR8][R50.64], !P6 ;  /* 0x6000c000320d7fae */ /* 0x000fe8000f121848 */
[----:B------:R-:W2:Y:S04]  /*31300*/  LDL.LU.64 R38, [R1+0x888] ;  /* 0x0008880001267983 */ /* 0x000ea80000300a00 */
[----:B------:R-:W2:Y:S04]  /*31310*/  LDL.LU.64 R36, [R1+0x880] ;  /* 0x0008800001247983 */ /* 0x000ea80000300a00 */
[----:B------:R-:W-:Y:S04]  /*31320*/  STL.64 [R1+0xfd0], R50 ;  /* 0x000fd03201007387 */ /* 0x000fe80000100a00 */
[----:B------:R-:W-:Y:S04]  /*31330*/  STL.64 [R1+0xfc8], R48 ;  /* 0x000fc83001007387 */ /* 0x000fe80000100a00 */
[----:B------:R-:W2:Y:S04]  /*31340*/  LDL.LU.64 R34, [R1+0x878] ;  /* 0x0008780001227983 */ /* 0x000ea80000300a00 */
[----:B------:R-:W-:Y:S01]  /*31350*/  LDGSTS.E [R13+0x6400c], desc[UR8][R48.64], !P6 ;  /* 0x6400c000300d7fae */ /* 0x000fe2000f121848 */
[----:B----4-:R-:W-:-:S03]  /*31360*/  IMAD.WIDE R44, R229, 0x4, R28 ;  /* 0x00000004e52c7825 */ /* 0x010fc600078e021c */
[----:B------:R-:W4:Y:S01]  /*31370*/  LDL.LU.64 R28, [R1+0x870] ;  /* 0x00087000011c7983 */ /* 0x000f220000300a00 */
[----:B------:R-:W-:-:S03]  /*31380*/  IMAD.WIDE R42, R229, 0x4, R42 ;  /* 0x00000004e52a7825 */ /* 0x000fc600078e022a */
[----:B------:R1:W-:Y:S04]  /*31390*/  STL.64 [R1+0xec0], R44 ;  /* 0x000ec02c01007387 */ /* 0x0003e80000100a00 */
[----:B------:R1:W-:Y:S01]  /*313a0*/  LDGSTS.E [R13+0x68000], desc[UR8][R44.64], !P0 ;  /* 0x680000002c0d7fae */ /* 0x0003e2000c121848 */
[----:B------:R-:W-:-:S03]  /*313b0*/  ISETP.GE.U32.AND P6, PT, R230, 0x7ffffda3, PT ;  /* 0x7ffffda3e600780c */ /* 0x000fc60003fc6070 */
[----:B------:R3:W-:Y:S01]  /*313c0*/  STL.64 [R1+0xeb8], R42 ;  /* 0x000eb82a01007387 */ /* 0x0007e20000100a00 */
[----:B------:R-:W-:-:S03]  /*313d0*/  VIADD R230, R17, 0xfffffe20 ;  /* 0xfffffe2011e67836 */ /* 0x000fc60000000000 */
[----:B------:R3:W-:Y:S01]  /*313e0*/  LDGSTS.E [R13+0x6c000], desc[UR8][R42.64], !P0 ;  /* 0x6c0000002a0d7fae */ /* 0x0007e2000c121848 */
[C---:B-1----:R-:W-:Y:S01]  /*313f0*/  IMAD.WIDE R44, R229.reuse, 0x4, R30 ;  /* 0x00000004e52c7825 */ /* 0x042fe200078e021e */
[----:B------:R-:W-:Y:S02]  /*31400*/  ISETP.GE.U32.AND P0, PT, R228, 0x7ffffda2, PT ;  /* 0x7ffffda2e400780c */ /* 0x000fe40003f06070 */
[----:B---3--:R-:W-:Y:S02]  /*31410*/  IADD3 R228, R16, -0x1fd, RZ ;  /* 0xfffffe0310e47810 */ /* 0x008fe40007ffe0ff */
[----:B------:R-:W-:Y:S01]  /*31420*/  LDGSTS.E [R13+0x68004], desc[UR8][R44.64], !P1 ;  /* 0x680040002c0d7fae */ /* 0x000fe2000c921848 */
[----:B------:R-:W-:-:S03]  /*31430*/  IMAD.WIDE R30, R229, 0x4, R26 ;  /* 0x00000004e51e7825 */ /* 0x000fc600078e021a */
[----:B------:R-:W3:Y:S04]  /*31440*/  LDL.LU.64 R26, [R1+0x868] ;  /* 0x00086800011a7983 */ /* 0x000ee80000300a00 */
[----:B------:R-:W-:Y:S04]  /*31450*/  STL.64 [R1+0xeb0], R44 ;  /* 0x000eb02c01007387 */ /* 0x000fe80000100a00 */
[----:B------:R-:W3:Y:S04]  /*31460*/  LDL.LU.64 R16, [R1+0x860] ;  /* 0x0008600001107983 */ /* 0x000ee80000300a00 */
[----:B------:R1:W-:Y:S04]  /*31470*/  STL.64 [R1+0xea8], R30 ;  /* 0x000ea81e01007387 */ /* 0x0003e80000100a00 */
[----:B------:R-:W-:Y:S01]  /*31480*/  LDGSTS.E [R13+0x6c004], desc[UR8][R30.64], !P1 ;  /* 0x6c0040001e0d7fae */ /* 0x000fe2000c921848 */
[----:B------:R-:W-:-:S04]  /*31490*/  IMAD.WIDE R42, R229, 0x4, R40 ;  /* 0x00000004e52a7825 */ /* 0x000fc800078e0228 */
[----:B------:R-:W-:Y:S01]  /*314a0*/  IMAD.WIDE R40, R229, 0x4, R46 ;  /* 0x00000004e5287825 */ /* 0x000fe200078e022e */
[----:B------:R-:W-:Y:S04]  /*314b0*/  STL.64 [R1+0xea0], R42 ;  /* 0x000ea02a01007387 */ /* 0x000fe80000100a00 */
[----:B-1----:R-:W3:Y:S04]  /*314c0*/  LDL.LU.64 R30, [R1+0x858] ;  /* 0x00085800011e7983 */ /* 0x002ee80000300a00 */
[----:B------:R1:W-:Y:S04]  /*314d0*/  STL.64 [R1+0xe98], R40 ;  /* 0x000e982801007387 */ /* 0x0003e80000100a00 */
[----:B------:R-:W3:Y:S04]  /*314e0*/  LDL.LU.64 R44, [R1+0x850] ;  /* 0x00085000012c7983 */ /* 0x000ee80000300a00 */
[----:B------:R-:W-:Y:S04]  /*314f0*/  LDGSTS.E [R13+0x68008], desc[UR8][R42.64], !P3 ;  /* 0x680080002a0d7fae */ /* 0x000fe8000d921848 */
[----:B------:R-:W-:Y:S01]  /*31500*/  LDGSTS.E [R13+0x6c008], desc[UR8][R40.64], !P3 ;  /* 0x6c008000280d7fae */ /* 0x000fe2000d921848 */
[----:B------:R-:W-:-:S02]  /*31510*/  ISETP.GE.U32.AND P3, PT, R228, 0x7ffffd84, PT ;  /* 0x7ffffd84e400780c */ /* 0x000fc40003f66070 */
[----:B------:R-:W-:Y:S01]  /*31520*/  IADD3 R228, R5, -0x1ff, RZ ;  /* 0xfffffe0105e47810 */ /* 0x000fe20007ffe0ff */
[----:B--2---:R-:W-:-:S04]  /*31530*/  IMAD.WIDE R38, R229, 0x4, R38 ;  /* 0x00000004e5267825 */ /* 0x004fc800078e0226 */
[C---:B------:R-:W-:Y:S01]  /*31540*/  IMAD.WIDE R36, R229.reuse, 0x4, R36 ;  /* 0x00000004e5247825 */ /* 0x040fe200078e0224 */
[----:B------:R2:W-:Y:S04]  /*31550*/  STL.64 [R1+0xe90], R38 ;  /* 0x000e902601007387 */ /* 0x0005e80000100a00 */
[----:B------:R-:W-:Y:S04]  /*31560*/  STL.64 [R1+0xe88], R36 ;  /* 0x000e882401007387 */ /* 0x000fe80000100a00 */
[----:B------:R-:W-:Y:S01]  /*31570*/  LDGSTS.E [R13+0x6800c], desc[UR8][R38.64], !P4 ;  /* 0x6800c000260d7fae */ /* 0x000fe2000e121848 */
[----:B------:R-:W-:-:S03]  /*31580*/  IMAD.WIDE R34, R229, 0x4, R34 ;  /* 0x00000004e5227825 */ /* 0x000fc600078e0222 */
[----:B------:R3:W-:Y:S04]  /*31590*/  LDGSTS.E [R13+0x6c00c], desc[UR8][R36.64], !P4 ;  /* 0x6c00c000240d7fae */ /* 0x0007e8000e121848 */
[----:B------:R-:W-:Y:S04]  /*315a0*/  STL.64 [R1+0xdc0], R34 ;  /* 0x000dc02201007387 */ /* 0x000fe80000100a00 */
[----:B------:R3:W-:Y:S01]  /*315b0*/  LDGSTS.E [R13+0x70000], desc[UR8][R34.64], !P5 ;  /* 0x70000000220d7fae */ /* 0x0007e2000e921848 */
[----:B----4-:R-:W-:-:S05]  /*315c0*/  IMAD.WIDE R28, R229, 0x4, R28 ;  /* 0x00000004e51c7825 */ /* 0x010fca00078e021c */
[----:B------:R4:W-:Y:S04]  /*315d0*/  STL.64 [R1+0xdb8], R28 ;  /* 0x000db81c01007387 */ /* 0x0009e80000100a00 */
[----:B-1----:R-:W3:Y:S04]  /*315e0*/  LDL.LU.64 R40, [R1+0x848] ;  /* 0x0008480001287983 */ /* 0x002ee80000300a00 */
[----:B------:R-:W3:Y:S04]  /*315f0*/  LDL.LU.64 R50, [R1+0x840] ;  /* 0x0008400001327983 */ /* 0x000ee80000300a00 */
[----:B------:R-:W3:Y:S04]  /*31600*/  LDL.LU.64 R48, [R1+0x838] ;  /* 0x0008380001307983 */ /* 0x000ee80000300a00 */
[----:B------:R-:W3:Y:S04]  /*31610*/  LDL.LU.64 R54, [R1+0x830] ;  /* 0x0008300001367983 */ /* 0x000ee80000300a00 */
[----:B------:R-:W3:Y:S04]  /*31620*/  LDL.LU.64 R46, [R1+0x828] ;  /* 0x00082800012e7983 */ /* 0x000ee80000300a00 */
[----:B------:R-:W-:Y:S01]  /*31630*/  LDGSTS.E [R13+0x74000], desc[UR8][R28.64], !P5 ;  /* 0x740000001c0d7fae */ /* 0x000fe2000e921848 */
[----:B------:R-:W-:-:S03]  /*31640*/  ISETP.GE.U32.AND P5, PT, R228, 0x7ffffd82, PT ;  /* 0x7ffffd82e400780c */ /* 0x000fc60003fa6070 */
[----:B--2---:R-:W2:Y:S01]  /*31650*/  LDL.LU.64 R38, [R1+0x820] ;  /* 0x0008200001267983 */ /* 0x004ea20000300a00 */
[----:B------:R-:W-:-:S03]  /*31660*/  VIADD R228, R4, 0xfffffe00 ;  /* 0xfffffe0004e47836 */ /* 0x000fc60000000000 */
[----:B----4-:R-:W4:Y:S01]  /*31670*/  LDL.LU.64 R28, [R1+0x818] ;  /* 0x00081800011c7983 */ /* 0x010f220000300a00 */
[----:B---3--:R-:W-:-:S03]  /*31680*/  IMAD.WIDE R36, R229, 0x4, R26 ;  /* 0x00000004e5247825 */ /* 0x008fc600078e021a */
[----:B------:R-:W3:Y:S01]  /*31690*/  LDL.LU.64 R26, [R1+0x810] ;  /* 0x00081000011a7983 */ /* 0x000ee20000300a00 */
[----:B------:R-:W-:-:S03]  /*316a0*/  IMAD.WIDE R34, R229, 0x4, R16 ;  /* 0x00000004e5227825 */ /* 0x000fc600078e0210 */
[----:B------:R1:W-:Y:S04]  /*316b0*/  STL.64 [R1+0xdb0], R36 ;  /* 0x000db02401007387 */ /* 0x0003e80000100a00 */
[----:B------:R-:W3:Y:S04]  /*316c0*/  LDL.LU.64 R16, [R1+0x808] ;  /* 0x0008080001107983 */ /* 0x000ee80000300a00 */
[----:B------:R-:W-:Y:S04]  /*316d0*/  STL.64 [R1+0xda8], R34 ;  /* 0x000da82201007387 */ /* 0x000fe80000100a00 */
[----:B------:R-:W-:Y:S04]  /*316e0*/  LDGSTS.E [R13+0x70004], desc[UR8][R36.64], !P6 ;  /* 0x70004000240d7fae */ /* 0x000fe8000f121848 */
[----:B------:R-:W-:Y:S04]  /*316f0*/  LDGSTS.E [R13+0x74004], desc[UR8][R34.64], !P6 ;  /* 0x74004000220d7fae */ /* 0x000fe8000f121848 */
[----:B-1----:R-:W3:Y:S01]  /*31700*/  LDL.LU.64 R36, [R1+0x800] ;  /* 0x0008000001247983 */ /* 0x002ee20000300a00 */
[----:B------:R-:W-:-:S04]  /*31710*/  IMAD.WIDE R30, R229, 0x4, R30 ;  /* 0x00000004e51e7825 */ /* 0x000fc800078e021e */
[----:B------:R-:W-:Y:S01]  /*31720*/  IMAD.WIDE R4, R229, 0x4, R44 ;  /* 0x00000004e5047825 */ /* 0x000fe200078e022c */
[----:B------:R1:W-:Y:S04]  /*31730*/  STL.64 [R1+0xda0], R30 ;  /* 0x000da01e01007387 */ /* 0x0003e80000100a00 */
[----:B------:R1:W-:Y:S04]  /*31740*/  STL.64 [R1+0xd98], R4 ;  /* 0x000d980401007387 */ /* 0x0003e80000100a00 */
[----:B------:R-:W-:Y:S04]  /*31750*/  LDGSTS.E [R13+0x70008], desc[UR8][R30.64], !P0 ;  /* 0x700080001e0d7fae */ /* 0x000fe8000c121848 */
[----:B------:R-:W3:Y:S04]  /*31760*/  LDL.LU.64 R44, [R1+0x7f8] ;  /* 0x0007f800012c7983 */ /* 0x000ee80000300a00 */
[----:B------:R1:W-:Y:S04]  /*31770*/  LDGSTS.E [R13+0x74008], desc[UR8][R4.64], !P0 ;  /* 0x74008000040d7fae */ /* 0x0003e8000c121848 */
[----:B-1----:R-:W3:Y:S04]  /*31780*/  LDL.LU.64 R30, [R1+0x7f0] ;  /* 0x0007f000011e7983 */ /* 0x002ee80000300a00 */
[----:B------:R-:W3:Y:S04]  /*31790*/  LDL.LU.64 R52, [R1+0x7e8] ;  /* 0x0007e80001347983 */ /* 0x000ee80000300a00 */
[----:B------:R-:W3:Y:S01]  /*317a0*/  LDL.LU.64 R42, [R1+0x7e0] ;  /* 0x0007e000012a7983 */ /* 0x000ee20000300a00 */
[----:B------:R-:W-:Y:S01]  /*317b0*/  ISETP.GE.U32.AND P1, PT, R230, 0x7ffffda1, PT ;  /* 0x7ffffda1e600780c */ /* 0x000fe20003f26070 */
[----:B------:R-:W-:-:S05]  /*317c0*/  VIADD R230, R252, 0xfffffe02 ;  /* 0xfffffe02fce67836 */ /* 0x000fca0000000000 */
[----:B------:R-:W-:Y:S01]  /*317d0*/  ISETP.GE.U32.AND P4, PT, R230, 0x7ffffd83, PT ;  /* 0x7ffffd83e600780c */ /* 0x000fe20003f86070 */
[----:B------:R-:W-:-:S04]  /*317e0*/  IMAD.WIDE R40, R229, 0x4, R40 ;  /* 0x00000004e5287825 */ /* 0x000fc800078e0228 */
[C---:B------:R-:W-:Y:S01]  /*317f0*/  IMAD.WIDE R246, R229.reuse, 0x4, R50 ;  /* 0x00000004e5f67825 */ /* 0x040fe200078e0232 */
[----:B------:R1:W-:Y:S03]  /*31800*/  STL.64 [R1+0xd90], R40 ;  /* 0x000d902801007387 */ /* 0x0003e60000100a00 */
[C---:B------:R-:W-:Y:S01]  /*31810*/  IMAD.WIDE R4, R229.reuse, 0x4, R48 ;  /* 0x00000004e5047825 */ /* 0x040fe200078e0230 */
[----:B------:R1:W-:Y:S03]  /*31820*/  STL.64 [R1+0xd88], R246 ;  /* 0x000d88f601007387 */ /* 0x0003e60000100a00 */
[C---:B------:R-:W-:Y:S01]  /*31830*/  IMAD.WIDE R56, R229.reuse, 0x4, R54 ;  /* 0x00000004e5387825 */ /* 0x040fe200078e0236 */
[----:B------:R1:W-:Y:S03]  /*31840*/  STL.64 [R1+0xa88], R4 ;  /* 0x000a880401007387 */ /* 0x0003e60000100a00 */
[C---:B------:R-:W-:Y:S01]  /*31850*/  IMAD.WIDE R50, R229.reuse, 0x4, R46 ;  /* 0x00000004e5327825 */ /* 0x040fe200078e022e */
[----:B------:R1:W-:Y:S04]  /*31860*/  STL.64 [R1+0xa98], R56 ;  /* 0x000a983801007387 */ /* 0x0003e80000100a00 */
[----:B------:R-:W-:Y:S01]  /*31870*/  LDGSTS.E [R13+0x7000c], desc[UR8][R40.64], !P1 ;  /* 0x7000c000280d7fae */ /* 0x000fe2000c921848 */
[----:B--2---:R-:W-:-:S03]  /*31880*/  IMAD.WIDE R48, R229, 0x4, R38 ;  /* 0x00000004e5307825 */ /* 0x004fc600078e0226 */
[----:B------:R2:W-:Y:S04]  /*31890*/  STL.64 [R1+0xaa8], R50 ;  /* 0x000aa83201007387 */ /* 0x0005e80000100a00 */
[----:B------:R2:W-:Y:S01]  /*318a0*/  STL.64 [R1+0xab8], R48 ;  /* 0x000ab83001007387 */ /* 0x0005e20000100a00 */
[----:B----4-:R-:W-:-:S03]  /*318b0*/  IMAD.WIDE R28, R229, 0x4, R28 ;  /* 0x00000004e51c7825 */ /* 0x010fc600078e021c */
[----:B------:R-:W4:Y:S01]  /*318c0*/  LDL.LU.64 R38, [R1+0x7d8] ;  /* 0x0007d80001267983 */ /* 0x000f220000300a00 */
[----:B---3--:R-:W-:-:S03]  /*318d0*/  IMAD.WIDE R26, R229, 0x4, R26 ;  /* 0x00000004e51a7825 */ /* 0x008fc600078e021a */
[----:B------:R3:W-:Y:S04]  /*318e0*/  STL.64 [R1+0xac8], R28 ;  /* 0x000ac81c01007387 */ /* 0x0007e80000100a00 */
[----:B------:R3:W-:Y:S04]  /*318f0*/  STL.64 [R1+0xad8], R26 ;  /* 0x000ad81a01007387 */ /* 0x0007e80000100a00 */
[----:B------:R-:W-:Y:S01]  /*31900*/  LDGSTS.E [R13+0x7400c], desc[UR8][R246.64], !P1 ;  /* 0x7400c000f60d7fae */ /* 0x000fe2000c921848 */
[----:B------:R-:W-:-:S03]  /*31910*/  IMAD.WIDE R16, R229, 0x4, R16 ;  /* 0x00000004e5107825 */ /* 0x000fc600078e0210 */
[----:B------:R-:W-:Y:S04]  /*31920*/  LDGSTS.E [R13+0x78000], desc[UR8][R4.64], !P3 ;  /* 0x78000000040d7fae */ /* 0x000fe8000d921848 */
[----:B------:R-:W-:Y:S04]  /*31930*/  LDGSTS.E [R13+0x7c000], desc[UR8][R56.64], !P3 ;  /* 0x7c000000380d7fae */ /* 0x000fe8000d921848 */
[----:B------:R-:W-:Y:S04]  /*31940*/  LDGSTS.E [R13+0x78004], desc[UR8][R50.64], !P4 ;  /* 0x78004000320d7fae */ /* 0x000fe8000e121848 */
[----:B------:R-:W-:Y:S04]  /*31950*/  LDGSTS.E [R13+0x7c004], desc[UR8][R48.64], !P4 ;  /* 0x7c004000300d7fae */ /* 0x000fe8000e121848 */
[----:B------:R-:W-:Y:S01]  /*31960*/  LDGSTS.E [R13+0x78008], desc[UR8][R28.64], !P5 ;  /* 0x780080001c0d7fae */ /* 0x000fe2000e921848 */
[----:B------:R-:W-:-:S03]  /*31970*/  IMAD.WIDE R46, R229, 0x4, R36 ;  /* 0x00000004e52e7825 */ /* 0x000fc600078e0224 */
[----:B------:R-:W4:Y:S04]  /*31980*/  LDL.LU.64 R36, [R1+0x7d0] ;  /* 0x0007d00001247983 */ /* 0x000f280000300a00 */
[----:B------:R3:W-:Y:S04]  /*31990*/  STL.64 [R1+0xae8], R16 ;  /* 0x000ae81001007387 */ /* 0x0007e80000100a00 */
[----:B------:R3:W-:Y:S04]  /*319a0*/  STL.64 [R1+0xaf8], R46 ;  /* 0x000af82e01007387 */ /* 0x0007e80000100a00 */
[----:B------:R-:W-:Y:S01]  /*319b0*/  LDGSTS.E [R13+0x7c008], desc[UR8][R26.64], !P5 ;  /* 0x7c0080001a0d7fae */ /* 0x000fe2000e921848 */
[----:B------:R-:W-:-:S03]  /*319c0*/  IMAD.WIDE R54, R231, 0x4, R44 ;  /* 0x00000004e7367825 */ /* 0x000fc600078e022c */
[----:B------:R-:W4:Y:S01]  /*319d0*/  LDL.LU.64 R44, [R1+0x7c8] ;  /* 0x0007c800012c7983 */ /* 0x000f220000300a00 */
[----:B------:R-:W-:-:S03]  /*319e0*/  IMAD.WIDE R30, R231, 0x4, R30 ;  /* 0x00000004e71e7825 */ /* 0x000fc600078e021e */
[----:B------:R-:W-:Y:S01]  /*319f0*/  STL.64 [R1+0xd00], R54 ;  /* 0x000d003601007387 */ /* 0x000fe20000100a00 */
[----:B------:R-:W-:-:S03]  /*31a00*/  IMAD.WIDE R52, R231, 0x4, R52 ;  /* 0x00000004e7347825 */ /* 0x000fc600078e0234 */
[----:B------:R3:W-:Y:S01]  /*31a10*/  STL.64 [R1+0xcf8], R30 ;  /* 0x000cf81e01007387 */ /* 0x0007e20000100a00 */
[----:B------:R-:W-:-:S03]  /*31a20*/  IMAD.WIDE R42, R231, 0x4, R42 ;  /* 0x00000004e72a7825 */ /* 0x000fc600078e022a */
[----:B-1----:R-:W4:Y:S04]  /*31a30*/  LDL.LU.64 R40, [R1+0x7c0] ;  /* 0x0007c00001287983 */ /* 0x002f280000300a00 */
[----:B------:R4:W-:Y:S04]  /*31a40*/  STL.64 [R1+0xcf0], R52 ;  /* 0x000cf03401007387 */ /* 0x0009e80000100a00 */
[----:B------:R-:W4:Y:S04]  /*31a50*/  LDL.LU.64 R246, [R1+0x1718] ;  /* 0x0017180001f67983 */ /* 0x000f280000300a00 */
[----:B------:R1:W-:Y:S04]  /*31a60*/  STL.64 [R1+0xce8], R42 ;  /* 0x000ce82a01007387 */ /* 0x0003e80000100a00 */
[----:B------:R-:W4:Y:S04]  /*31a70*/  LDL.LU.64 R4, [R1+0x1710] ;  /* 0x0017100001047983 */ /* 0x000f280000300a00 */
[----:B------:R-:W4:Y:S04]  /*31a80*/  LDL.LU.64 R56, [R1+0x1708] ;  /* 0x0017080001387983 */ /* 0x000f280000300a00 */
[----:B--2---:R-:W2:Y:S04]  /*31a90*/  LDL.LU.64 R50, [R1+0x1700] ;  /* 0x0017000001327983 */ /* 0x004ea80000300a00 */
[----:B------:R-:W2:Y:S04]  /*31aa0*/  LDL.LU.64 R48, [R1+0x16f8] ;  /* 0x0016f80001307983 */ /* 0x000ea80000300a00 */
[----:B---3--:R-:W3:Y:S04]  /*31ab0*/  LDL.LU.64 R28, [R1+0x7b8] ;  /* 0x0007b800011c7983 */ /* 0x008ee80000300a00 */
[----:B------:R-:W2:Y:S01]  /*31ac0*/  LDL.LU.64 R26, [R1+0x7b0] ;  /* 0x0007b000011a7983 */ /* 0x000ea20000300a00 */
[----:B------:R-:W-:Y:S01]  /*31ad0*/  ISETP.GE.U32.AND P6, PT, R228, 0x7ffffd81, PT ;  /* 0x7ffffd81e400780c */ /* 0x000fe20003fc6070 */
[C---:B------:R-:W-:Y:S01]  /*31ae0*/  VIADD R230, R14.reuse, 0x100000 ;  /* 0x001000000ee67836 */ /* 0x040fe20000000000 */
[----:B------:R-:W-:-:S02]  /*31af0*/  IADD3 R252, R14, 0x100000, RZ ;  /* 0x001000000efc7810 */ /* 0x000fc40007ffe0ff */
[----:B------:R-:W-:Y:S02]  /*31b00*/  ISETP.GE.AND P0, PT, R0, R228, PT ;  /* 0x000000e40000720c */ /* 0x000fe40003f06270 */
[----:B------:R-:W-:-:S07]  /*31b10*/  IADD3 R228, R14, 0x100000, RZ ;  /* 0x001000000ee47810 */ /* 0x000fce0007ffe0ff */
[----:B------:R-:W-:Y:S04]  /*31b20*/  LDGSTS.E [R13+0x7800c], desc[UR8][R16.64], !P6 ;  /* 0x7800c000100d7fae */ /* 0x000fe8000f121848 */
[----:B------:R-:W-:Y:S04]  /*31b30*/  LDGSTS.E [R13+0x7c00c], desc[UR8][R46.64], !P6 ;  /* 0x7c00c0002e0d7fae */ /* 0x000fe8000f121848 */
[----:B------:R-:W0:Y:S04]  /*31b40*/  LDGDEPBAR ;  /* 0x00000000000079af */ /* 0x000e280000000000 */
[----:B------:R-:W2:Y:S04]  /*31b50*/  LDL.LU.64 R16, [R1+0x16f0] ;  /* 0x0016f00001107983 */ /* 0x000ea80000300a00 */
[----:B------:R-:W2:Y:S01]  /*31b60*/  LDL.LU.64 R46, [R1+0x7a8] ;  /* 0x0007a800012e7983 */ /* 0x000ea20000300a00 */
[----:B------:R-:W-:-:S03]  /*31b70*/  VIADD R34, R14, 0x100000 ;  /* 0x001000000e227836 */ /* 0x000fc60000000000 */
[----:B------:R-:W-:Y:S04]  /*31b80*/  LDGSTS.E [R252+0x60000], desc[UR8][R54.64], P2 ;  /* 0x6000000036fc7fae */ /* 0x000fe80009121848 */
[----:B------:R-:W-:Y:S04]  /*31b90*/  LDGSTS.E [R230+0x60400], desc[UR8][R30.64], P2 ;  /* 0x604000001ee67fae */ /* 0x000fe80009121848 */
[----:B------:R4:W-:Y:S04]  /*31ba0*/  LDGSTS.E [R228+0x60800], desc[UR8][R52.64], P2 ;  /* 0x6080000034e47fae */ /* 0x0009e80009121848 */
[----:B------:R1:W-:Y:S04]  /*31bb0*/  LDGSTS.E [R34+0x60c00], desc[UR8][R42.64], P2 ;  /* 0x60c000002a227fae */ /* 0x0003e80009121848 */
[----:B------:R-:W2:Y:S01]  /*31bc0*/  LDL.LU.64 R30, [R1+0x7a0] ;  /* 0x0007a000011e7983 */ /* 0x000ea20000300a00 */
[----:B------:R-:W-:Y:S01]  /*31bd0*/  IADD3 R0, R14, 0x100000, RZ ;  /* 0x001000000e007810 */ /* 0x000fe20007ffe0ff */
[----:B----4-:R-:W-:-:S02]  /*31be0*/  IMAD.WIDE R52, R231, 0x4, R38 ;  /* 0x00000004e7347825 */ /* 0x010fc400078e0226 */
[----:B------:R-:W4:Y:S04]  /*31bf0*/  LDL.LU.64 R38, [R1+0x798] ;  /* 0x0007980001267983 */ /* 0x000f280000300a00 */
[----:B------:R3:W-:Y:S01]  /*31c00*/  LDGSTS.E [R0+0x61000], desc[UR8][R52.64], P2 ;  /* 0x6100000034007fae */ /* 0x0007e20009121848 */
[----:B-1----:R-:W-:-:S03]  /*31c10*/  IMAD.WIDE R34, R231, 0x4, R36 ;  /* 0x00000004e7227825 */ /* 0x002fc600078e0224 */
[----:B------:R-:W4:Y:S04]  /*31c20*/  LDL.LU.64 R36, [R1+0x790] ;  /* 0x0007900001247983 */ /* 0x000f280000300a00 */
[----:B------:R-:W-:Y:S04]  /*31c30*/  STL.64 [R1+0xce0], R52 ;  /* 0x000ce03401007387 */ /* 0x000fe80000100a00 */
[----:B------:R-:W-:Y:S01]  /*31c40*/  LDGSTS.E [R252+0x61400], desc[UR8][R34.64], P2 ;  /* 0x6140000022fc7fae */ /* 0x000fe20009121848 */
[----:B------:R-:W-:-:S03]  /*31c50*/  IMAD.WIDE R42, R231, 0x4, R44 ;  /* 0x00000004e72a7825 */ /* 0x000fc600078e022c */
[----:B------:R-:W4:Y:S04]  /*31c60*/  LDL.LU.64 R44, [R1+0x788] ;  /* 0x00078800012c7983 */ /* 0x000f280000300a00 */
[----:B------:R1:W-:Y:S04]  /*31c70*/  STL.64 [R1+0xcd8], R34 ;  /* 0x000cd82201007387 */ /* 0x0003e80000100a00 */
[----:B------:R-:W-:Y:S04]  /*31c80*/  STL.64 [R1+0xcd0], R42 ;  /* 0x000cd02a01007387 */ /* 0x000fe80000100a00 */
[----:B------:R-:W-:Y:S01]  /*31c90*/  LDGSTS.E [R230+0x61800], desc[UR8][R42.64], P2 ;  /* 0x618000002ae67fae */ /* 0x000fe20009121848 */
[----:B------:R-:W-:-:S03]  /*31ca0*/  IMAD.WIDE R40, R231, 0x4, R40 ;  /* 0x00000004e7287825 */ /* 0x000fc600078e0228 */
[----:B-1----:R-:W4:Y:S04]  /*31cb0*/  LDL.LU.64 R34, [R1+0x780] ;  /* 0x0007800001227983 */ /* 0x002f280000300a00 */
[----:B------:R2:W-:Y:S04]  /*31cc0*/  STL.64 [R1+0xcc8], R40 ;  /* 0x000cc82801007387 */ /* 0x0005e80000100a00 */
[----:B------:R2:W-:Y:S01]  /*31cd0*/  LDGSTS.E [R228+0x61c00], desc[UR8][R40.64], P2 ;  /* 0x61c0000028e47fae */ /* 0x0005e20009121848 */
[----:B---3--:R-:W-:-:S03]  /*31ce0*/  IMAD.WIDE R52, R231, 0x4, R28 ;  /* 0x00000004e7347825 */ /* 0x008fc600078e021c */
[----:B------:R-:W3:Y:S01]  /*31cf0*/  LDL.LU.64 R28, [R1+0x778] ;  /* 0x00077800011c7983 */ /* 0x000ee20000300a00 */
[----:B--2---:R-:W-:-:S03]  /*31d00*/  IMAD.WIDE R40, R231, 0x4, R26 ;  /* 0x00000004e7287825 */ /* 0x004fc600078e021a */
[----:B------:R-:W2:Y:S04]  /*31d10*/  LDL.LU.64 R26, [R1+0x770] ;  /* 0x00077000011a7983 */ /* 0x000ea80000300a00 */
[----:B------:R-:W-:Y:S04]  /*31d20*/  STL.64 [R1+0xcc0], R52 ;  /* 0x000cc03401007387 */ /* 0x000fe80000100a00 */
[----:B------:R4:W-:Y:S04]  /*31d30*/  LDGSTS.E [R0+0x62000], desc[UR8][R52.64], P2 ;  /* 0x6200000034007fae */ /* 0x0009e80009121848 */
[----:B------:R-:W-:Y:S01]  /*31d40*/  LDGSTS.E [R252+0x62400], desc[UR8][R40.64], P2 ;  /* 0x6240000028fc7fae */ /* 0x000fe20009121848 */
[----:B------:R-:W-:-:S03]  /*31d50*/  IMAD.WIDE R42, R231, 0x4, R46 ;  /* 0x00000004e72a7825 */ /* 0x000fc600078e022e */
[----:B------:R-:W2:Y:S04]  /*31d60*/  LDL.LU.64 R46, [R1+0x768] ;  /* 0x00076800012e7983 */ /* 0x000ea80000300a00 */
[----:B------:R1:W-:Y:S04]  /*31d70*/  STL.64 [R1+0xcb8], R40 ;  /* 0x000cb82801007387 */ /* 0x0003e80000100a00 */
[----:B------:R-:W-:Y:S04]  /*31d80*/  STL.64 [R1+0xcb0], R42 ;  /* 0x000cb02a01007387 */ /* 0x000fe80000100a00 */
[----:B------:R-:W-:Y:S04]  /*31d90*/  LDGSTS.E [R230+0x62800], desc[UR8][R42.64], P2 ;  /* 0x628000002ae67fae */ /* 0x000fe80009121848 */
[----:B-1----:R-:W2:Y:S01]  /*31da0*/  LDL.LU.64 R40, [R1+0x760] ;  /* 0x0007600001287983 */ /* 0x002ea20000300a00 */
[----:B------:R-:W-:-:S05]  /*31db0*/  IMAD.WIDE R30, R231, 0x4, R30 ;  /* 0x00000004e71e7825 */ /* 0x000fca00078e021e */
[----:B------:R1:W-:Y:S04]  /*31dc0*/  STL.64 [R1+0xca8], R30 ;  /* 0x000ca81e01007387 */ /* 0x0003e80000100a00 */
[----:B------:R1:W-:Y:S01]  /*31dd0*/  LDGSTS.E [R228+0x62c00], desc[UR8][R30.64], P2 ;  /* 0x62c000001ee47fae */ /* 0x0003e20009121848 */
[----:B----4-:R-:W-:-:S03]  /*31de0*/  IMAD.WIDE R52, R231, 0x4, R38 ;  /* 0x00000004e7347825 */ /* 0x010fc600078e0226 */
        /* <DEDUP_REMOVED lines=26> */
[----:B------:R-:W-:Y:S01]  /*31f90*/  LDGSTS.E [R230+0x64800], desc[UR8][R42.64], P2 ;  /* 0x648000002ae67fae */ /* 0x000fe20009121848 */
[----:B------:R-:W-:-:S03]  /*31fa0*/  IMAD.WIDE R40, R231, 0x4, R40 ;  /* 0x00000004e7287825 */ /* 0x000fc600078e0228 */
[----:B-1----:R-:W2:Y:S04]  /*31fb0*/  LDL.LU.64 R34, [R1+0x720] ;  /* 0x0007200001227983 */ /* 0x002ea80000300a00 */
        /* <DEDUP_REMOVED lines=53> */
[----:B------:R-:W2:Y:S01]  /*32310*/  LDL.LU.64 R26, [R1+0x608] ;  /* 0x00060800011a7983 */ /* 0x000ea20000300a00 */
[C---:B------:R-:W-:Y:S01]  /*32320*/  IADD3 R252, R15.reuse, 0x100000, RZ ;  /* 0x001000000ffc7810 */ /* 0x040fe20007ffe0ff */
[C---:B------:R-:W-:Y:S02]  /*32330*/  VIADD R0, R15.reuse, 0x100000 ;  /* 0x001000000f007836 */ /* 0x040fe40000000000 */
[----:B------:R-:W-:Y:S01]  /*32340*/  STL.64 [R1+0xc00], R52 ;  /* 0x000c003401007387 */ /* 0x000fe20000100a00 */
[----:B------:R-:W-:-:S03]  /*32350*/  VIADD R230, R15, 0x100000 ;  /* 0x001000000fe67836 */ /* 0x000fc60000000000 */
[----:B------:R4:W-:Y:S01]  /*32360*/  LDGSTS.E [R0+0x60080], desc[UR8][R52.64], P2 ;  /* 0x6008000034007fae */ /* 0x0009e20009121848 */
[----:B------:R-:W-:-:S03]  /*32370*/  IADD3 R228, R15, 0x100000, RZ ;  /* 0x001000000fe47810 */ /* 0x000fc60007ffe0ff */
        /* <DEDUP_REMOVED lines=129> */
[C---:B------:R-:W-:Y:S01]  /*32b90*/  VIADD R230, R16.reuse, 0x100000 ;  /* 0x0010000010e67836 */ /* 0x040fe20000000000 */
[----:B------:R-:W-:Y:S02]  /*32ba0*/  IADD3 R228, R16, 0x100000, RZ ;  /* 0x0010000010e47810 */ /* 0x000fe40007ffe0ff */
        /* <DEDUP_REMOVED lines=53> */
[----:B------:R2:W-:Y:S04]  /*32f00*/  STL.64 [R1+0xa20], R42 ;  /* 0x000a202a01007387 */ /* 0x0005e80000100a00 */
[----:B------:R2:W-:Y:S01]  /*32f10*/  LDGSTS.E [R230+0x63900], desc[UR8][R42.64], P2 ;  /* 0x639000002ae67fae */ /* 0x0005e20009121848 */
        /* <DEDUP_REMOVED lines=11> */
[----:B-1----:R-:W-:-:S03]  /*32fd0*/  IMAD.WIDE R40, R231, 0x4, R46 ;  /* 0x00000004e7287825 */ /* 0x002fc600078e022e */
[----:B------:R-:W2:Y:S04]  /*32fe0*/  LDL.LU.64 R46, [R1+0x1b8] ;  /* 0x0001b800012e7983 */ /* 0x000ea80000300a00 */
[----:B------:R1:W-:Y:S04]  /*32ff0*/  STL.64 [R1+0x9f0], R42 ;  /* 0x0009f02a01007387 */ /* 0x0003e80000100a00 */
[----:B------:R-:W-:Y:S04]  /*33000*/  STL.64 [R1+0x9e0], R40 ;  /* 0x0009e02801007387 */ /* 0x000fe80000100a00 */
[----:B------:R-:W-:Y:S01]  /*33010*/  LDGSTS.E [R230+0x64900], desc[UR8][R40.64], P2 ;  /* 0x6490000028e67fae */ /* 0x000fe20009121848 */
[----:B------:R-:W-:-:S03]  /*33020*/  IMAD.WIDE R30, R231, 0x4, R30 ;  /* 0x00000004e71e7825 */ /* 0x000fc600078e021e */
[----:B-1----:R-:W2:Y:S04]  /*33030*/  LDL.LU.64 R42, [R1+0x1b0] ;  /* 0x0001b000012a7983 */ /* 0x002ea80000300a00 */
[----:B------:R1:W-:Y:S04]  /*33040*/  STL.64 [R1+0x9d0], R30 ;  /* 0x0009d01e01007387 */ /* 0x0003e80000100a00 */
[----:B------:R-:W-:Y:S04]  /*33050*/  LDGSTS.E [R228+0x64d00], desc[UR8][R30.64], P2 ;  /* 0x64d000001ee47fae */ /* 0x000fe80009121848 */
[----:B-1----:R-:W2:Y:S01]  /*33060*/  LDL.LU.64 R30, [R1+0x1a8] ;  /* 0x0001a800011e7983 */ /* 0x002ea20000300a00 */
[----:B----4-:R-:W-:-:S05]  /*33070*/  IMAD.WIDE R38, R231, 0x4, R38 ;  /* 0x00000004e7267825 */ /* 0x010fca00078e0226 */
[----:B------:R-:W-:Y:S01]  /*33080*/  LDGSTS.E [R0+0x65100], desc[UR8][R38.64], P2 ;  /* 0x6510000026007fae */ /* 0x000fe20009121848 */
[----:B------:R-:W-:-:S03]  /*33090*/  IMAD.WIDE R52, R231, 0x4, R36 ;  /* 0x00000004e7347825 */ /* 0x000fc600078e0224 */
[----:B------:R-:W4:Y:S04]  /*330a0*/  LDL.LU.64 R36, [R1+0x1a0] ;  /* 0x0001a00001247983 */ /* 0x000f280000300a00 */
[----:B------:R1:W-:Y:S04]  /*330b0*/  STL.64 [R1+0x9c0], R38 ;  /* 0x0009c02601007387 */ /* 0x0003e80000100a00 */
[----:B------:R-:W4:Y:S04]  /*330c0*/  LDL.LU.64 R40, [R1+0x198] ;  /* 0x0001980001287983 */ /* 0x000f280000300a00 */
[----:B------:R-:W-:Y:S04]  /*330d0*/  STL.64 [R1+0x9b0], R52 ;  /* 0x0009b03401007387 */ /* 0x000fe80000100a00 */
[----:B------:R-:W-:Y:S01]  /*330e0*/  LDGSTS.E [R252+0x65500], desc[UR8][R52.64], P2 ;  /* 0x6550000034fc7fae */ /* 0x000fe20009121848 */
[----:B------:R-:W-:-:S05]  /*330f0*/  IMAD.WIDE R44, R231, 0x4, R44 ;  /* 0x00000004e72c7825 */ /* 0x000fca00078e022c */
[----:B------:R-:W-:Y:S04]  /*33100*/  STL.64 [R1+0x9a0], R44 ;  /* 0x0009a02c01007387 */ /* 0x000fe80000100a00 */
[----:B-1----:R-:W4:Y:S04]  /*33110*/  LDL.LU.64 R38, [R1+0x190] ;  /* 0x0001900001267983 */ /* 0x002f280000300a00 */
[----:B------:R-:W-:Y:S01]  /*33120*/  LDGSTS.E [R230+0x65900], desc[UR8][R44.64], P2 ;  /* 0x659000002ce67fae */ /* 0x000fe20009121848 */
[----:B------:R-:W-:-:S05]  /*33130*/  IMAD.WIDE R34, R231, 0x4, R34 ;  /* 0x00000004e7227825 */ /* 0x000fca00078e0222 */
[----:B------:R3:W-:Y:S04]  /*33140*/  STL.64 [R1+0x990], R34 ;  /* 0x0009902201007387 */ /* 0x0007e80000100a00 */
[----:B------:R3:W-:Y:S02]  /*33150*/  LDGSTS.E [R228+0x65d00], desc[UR8][R34.64], P2 ;  /* 0x65d0000022e47fae */ /* 0x0007e40009121848 */
[C---:B---3--:R-:W-:Y:S02]  /*33160*/  IMAD.WIDE R34, R231.reuse, 0x4, R28 ;  /* 0x00000004e7227825 */ /* 0x048fe400078e021c */
[----:B------:R-:W3:Y:S02]  /*33170*/  LDL.LU.64 R28, [R1+0x188] ;  /* 0x00018800011c7983 */ /* 0x000ee40000300a00 */
[----:B--2---:R-:W-:-:S02]  /*33180*/  IMAD.WIDE R52, R231, 0x4, R26 ;  /* 0x00000004e7347825 */ /* 0x004fc400078e021a */
[----:B------:R-:W2:Y:S04]  /*33190*/  LDL.LU.64 R26, [R1+0x180] ;  /* 0x00018000011a7983 */ /* 0x000ea80000300a00 */
[----:B------:R1:W-:Y:S04]  /*331a0*/  STL.64 [R1+0x980], R34 ;  /* 0x0009802201007387 */ /* 0x0003e80000100a00 */
[----:B------:R-:W-:Y:S04]  /*331b0*/  LDGSTS.E [R0+0x66100], desc[UR8][R34.64], P2 ;  /* 0x6610000022007fae */ /* 0x000fe80009121848 */
[----:B------:R1:W-:Y:S01]  /*331c0*/  LDGSTS.E [R252+0x66500], desc[UR8][R52.64], P2 ;  /* 0x6650000034fc7fae */ /* 0x0003e20009121848 */
[----:B------:R-:W-:-:S03]  /*331d0*/  IMAD.WIDE R44, R231, 0x4, R46 ;  /* 0x00000004e72c7825 */ /* 0x000fc600078e022e */
[----:B------:R-:W2:Y:S04]  /*331e0*/  LDL.LU.64 R46, [R1+0x178] ;  /* 0x00017800012e7983 */ /* 0x000ea80000300a00 */
[----:B------:R1:W-:Y:S04]  /*331f0*/  STL.64 [R1+0x970], R52 ;  /* 0x0009703401007387 */ /* 0x0003e80000100a00 */
[----:B------:R4:W-:Y:S04]  /*33200*/  STL.64 [R1+0x960], R44 ;  /* 0x0009602c01007387 */ /* 0x0009e80000100a00 */
[----:B-1----:R-:W2:Y:S01]  /*33210*/  LDL.LU.64 R34, [R1+0x170] ;  /* 0x0001700001227983 */ /* 0x002ea20000300a00 */
[----:B------:R-:W-:-:S03]  /*33220*/  IMAD.WIDE R42, R231, 0x4, R42 ;  /* 0x00000004e72a7825 */ /* 0x000fc600078e022a */
[----:B------:R4:W-:Y:S04]  /*33230*/  LDGSTS.E [R230+0x66900], desc[UR8][R44.64], P2 ;  /* 0x669000002ce67fae */ /* 0x0009e80009121848 */
[----:B------:R1:W-:Y:S04]  /*33240*/  STL.64 [R1+0x950], R42 ;  /* 0x0009502a01007387 */ /* 0x0003e80000100a00 */
[----:B------:R1:W-:Y:S01]  /*33250*/  LDGSTS.E [R228+0x66d00], desc[UR8][R42.64], P2 ;  /* 0x66d000002ae47fae */ /* 0x0003e20009121848 */
[----:B------:R-:W-:-:S03]  /*33260*/  IMAD.WIDE R52, R231, 0x4, R30 ;  /* 0x00000004e7347825 */ /* 0x000fc600078e021e */
[----:B------:R-:W2:Y:S04]  /*33270*/  LDL.LU.64 R30, [R1+0x168] ;  /* 0x00016800011e7983 */ /* 0x000ea80000300a00 */
[----:B------:R3:W-:Y:S01]  /*33280*/  LDGSTS.E [R0+0x67100], desc[UR8][R52.64], P2 ;  /* 0x6710000034007fae */ /* 0x0007e20009121848 */
[----:B----4-:R-:W-:-:S03]  /*33290*/  IMAD.WIDE R44, R231, 0x4, R36 ;  /* 0x00000004e72c7825 */ /* 0x010fc600078e0224 */
[----:B------:R-:W4:Y:S04]  /*332a0*/  LDL.LU.64 R36, [R1+0x160] ;  /* 0x0001600001247983 */ /* 0x000f280000300a00 */
[----:B------:R-:W-:Y:S01]  /*332b0*/  STL.64 [R1+0x940], R52 ;  /* 0x0009403401007387 */ /* 0x000fe20000100a00 */
[----:B-1----:R-:W-:-:S03]  /*332c0*/  IMAD.WIDE R42, R231, 0x4, R40 ;  /* 0x00000004e72a7825 */ /* 0x002fc600078e0228 */
[----:B------:R1:W-:Y:S04]  /*332d0*/  STL.64 [R1+0x930], R44 ;  /* 0x0009302c01007387 */ /* 0x0003e80000100a00 */
[----:B------:R-:W-:Y:S04]  /*332e0*/  LDGSTS.E [R252+0x67500], desc[UR8][R44.64], P2 ;  /* 0x675000002cfc7fae */ /* 0x000fe80009121848 */
[----:B------:R-:W-:Y:S01]  /*332f0*/  LDGSTS.E [R230+0x67900], desc[UR8][R42.64], P2 ;  /* 0x679000002ae67fae */ /* 0x000fe20009121848 */
[----:B------:R-:W-:-:S03]  /*33300*/  IMAD.WIDE R40, R231, 0x4, R38 ;  /* 0x00000004e7287825 */ /* 0x000fc600078e0226 */
[----:B------:R-:W4:Y:S04]  /*33310*/  LDL.LU.64 R38, [R1+0x158] ;  /* 0x0001580001267983 */ /* 0x000f280000300a00 */
[----:B------:R-:W-:Y:S04]  /*33320*/  STL.64 [R1+0x920], R42 ;  /* 0x0009202a01007387 */ /* 0x000fe80000100a00 */
[----:B------:R2:W-:Y:S04]  /*33330*/  STL.64 [R1+0x910], R40 ;  /* 0x0009102801007387 */ /* 0x0005e80000100a00 */
[----:B-1----:R-:W4:Y:S04]  /*33340*/  LDL.LU.64 R44, [R1+0x150] ;  /* 0x00015000012c7983 */ /* 0x002f280000300a00 */
        /* <DEDUP_REMOVED lines=9> */
[----:B------:R1:W-:Y:S01]  /*333e0*/  STL.64 [R1+0x8f0], R40 ;  /* 0x0008f02801007387 */ /* 0x0003e20000100a00 */
[----:B------:R-:W-:-:S03]  /*333f0*/  IADD3 R228, R17, 0x100000, RZ ;  /* 0x0010000011e47810 */ /* 0x000fc60007ffe0ff */
[----:B------:R-:W2:Y:S04]  /*33400*/  LDL.LU.64 R42, [R1+0x138] ;  /* 0x00013800012a7983 */ /* 0x000ea80000300a00 */
[----:B------:R4:W-:Y:S04]  /*33410*/  LDGSTS.E [R0+0x60180], desc[UR8][R52.64], P2 ;  /* 0x6018000034007fae */ /* 0x0009e80009121848 */
[----:B------:R-:W-:Y:S01]  /*33420*/  LDGSTS.E [R252+0x60580], desc[UR8][R40.64], P2 ;  /* 0x6058000028fc7fae */ /* 0x000fe20009121848 */
[----:B------:R-:W-:-:S05]  /*33430*/  IMAD.WIDE R46, R231, 0x4, R46 ;  /* 0x00000004e72e7825 */ /* 0x000fca00078e022e */
[----:B------:R-:W-:Y:S04]  /*33440*/  STL.64 [R1+0x8e0], R46 ;  /* 0x0008e02e01007387 */ /* 0x000fe80000100a00 */
[----:B------:R4:W-:Y:S01]  /*33450*/  LDGSTS.E [R230+0x60980], desc[UR8][R46.64], P2 ;  /* 0x609800002ee67fae */ /* 0x0009e20009121848 */
[----:B------:R-:W-:-:S05]  /*33460*/  IMAD.WIDE R34, R231, 0x4, R34 ;  /* 0x00000004e7227825 */ /* 0x000fca00078e0222 */
[----:B------:R1:W-:Y:S04]  /*33470*/  STL.64 [R1+0x8d0], R34 ;  /* 0x0008d02201007387 */ /* 0x0003e80000100a00 */
[----:B-1----:R-:W2:Y:S04]  /*33480*/  LDL.LU.64 R40, [R1+0x130] ;  /* 0x0001300001287983 */ /* 0x002ea80000300a00 */
[----:B------:R-:W-:Y:S01]  /*33490*/  LDGSTS.E [R228+0x60d80], desc[UR8][R34.64], P2 ;  /* 0x60d8000022e47fae */ /* 0x000fe20009121848 */
[----:B------:R-:W-:-:S03]  /*334a0*/  IMAD.WIDE R54, R231, 0x4, R30 ;  /* 0x00000004e7367825 */ /* 0x000fc600078e021e */
[----:B------:R-:W2:Y:S04]  /*334b0*/  LDL.LU.64 R34, [R1+0x128] ;  /* 0x0001280001227983 */ /* 0x000ea80000300a00 */
[----:B------:R-:W2:Y:S04]  /*334c0*/  LDL.LU.64 R30, [R1+0x120] ;  /* 0x00012000011e7983 */ /* 0x000ea80000300a00 */
[----:B------:R-:W-:Y:S04]  /*334d0*/  STL.64 [R1+0x8c0], R54 ;  /* 0x0008c03601007387 */ /* 0x000fe80000100a00 */
[----:B------:R-:W-:Y:S01]  /*334e0*/  LDGSTS.E [R0+0x61180], desc[UR8][R54.64], P2 ;  /* 0x6118000036007fae */ /* 0x000fe20009121848 */
[----:B----4-:R-:W-:-:S03]  /*334f0*/  IMAD.WIDE R52, R231, 0x4, R36 ;  /* 0x00000004e7347825 */ /* 0x010fc600078e0224 */
[----:B------:R-:W4:Y:S04]  /*33500*/  LDL.LU.64 R36, [R1+0x118] ;  /* 0x0001180001247983 */ /* 0x000f280000300a00 */
[----:B------:R3:W-:Y:S04]  /*33510*/  STL.64 [R1+0x8b0], R52 ;  /* 0x0008b03401007387 */ /* 0x0007e80000100a00 */
[----:B------:R3:W-:Y:S01]  /*33520*/  LDGSTS.E [R252+0x61580], desc[UR8][R52.64], P2 ;  /* 0x6158000034fc7fae */ /* 0x0007e20009121848 */
[----:B------:R-:W-:-:S03]  /*33530*/  IMAD.WIDE R46, R231, 0x4, R38 ;  /* 0x00000004e72e7825 */ /* 0x000fc600078e0226 */
[----:B------:R-:W4:Y:S04]  /*33540*/  LDL.LU.64 R38, [R1+0x110] ;  /* 0x0001100001267983 */ /* 0x000f280000300a00 */
[----:B------:R-:W-:Y:S04]  /*33550*/  STL.64 [R1+0x8a0], R46 ;  /* 0x0008a02e01007387 */ /* 0x000fe80000100a00 */
[----:B------:R-:W-:Y:S01]  /*33560*/  LDGSTS.E [R230+0x61980], desc[UR8][R46.64], P2 ;  /* 0x619800002ee67fae */ /* 0x000fe20009121848 */
[----:B------:R-:W-:-:S05]  /*33570*/  IMAD.WIDE R44, R231, 0x4, R44 ;  /* 0x00000004e72c7825 */ /* 0x000fca00078e022c */
[----:B------:R2:W-:Y:S04]  /*33580*/  STL.64 [R1+0x890], R44 ;  /* 0x0008902c01007387 */ /* 0x0005e80000100a00 */
[----:B------:R2:W-:Y:S01]  /*33590*/  LDGSTS.E [R228+0x61d80], desc[UR8][R44.64], P2 ;  /* 0x61d800002ce47fae */ /* 0x0005e20009121848 */
[----:B---3--:R-:W-:-:S03]  /*335a0*/  IMAD.WIDE R52, R231, 0x4, R28 ;  /* 0x00000004e7347825 */ /* 0x008fc600078e021c */
[----:B------:R-:W3:Y:S01]  /*335b0*/  LDL.LU.64 R28, [R1+0x108] ;  /* 0x00010800011c7983 */ /* 0x000ee20000300a00 */
[----:B--2---:R-:W-:-:S03]  /*335c0*/  IMAD.WIDE R44, R231, 0x4, R26 ;  /* 0x00000004e72c7825 */ /* 0x004fc600078e021a */
[----:B------:R-:W2:Y:S04]  /*335d0*/  LDL.LU.64 R46, [R1+0x100] ;  /* 0x00010000012e7983 */ /* 0x000ea80000300a00 */
[----:B------:R-:W-:Y:S04]  /*335e0*/  STL.64 [R1+0x880], R52 ;  /* 0x0008803401007387 */ /* 0x000fe80000100a00 */
[----:B------:R-:W2:Y:S01]  /*335f0*/  LDL.LU.64 R26, [R1+0xf8] ;  /* 0x0000f800011a7983 */ /* 0x000ea20000300a00 */
[----:B------:R-:W-:-:S03]  /*33600*/  IMAD.WIDE R42, R231, 0x4, R42 ;  /* 0x00000004e72a7825 */ /* 0x000fc600078e022a */
[----:B------:R1:W-:Y:S04]  /*33610*/  STL.64 [R1+0x870], R44 ;  /* 0x0008702c01007387 */ /* 0x0003e80000100a00 */
[----:B------:R1:W-:Y:S04]  /*33620*/  LDGSTS.E [R0+0x62180], desc[UR8][R52.64], P2 ;  /* 0x6218000034007fae */ /* 0x0003e80009121848 */
[----:B------:R1:W-:Y:S04]  /*33630*/  STL.64 [R1+0x860], R42 ;  /* 0x0008602a01007387 */ /* 0x0003e80000100a00 */
[----:B------:R-:W-:Y:S04]  /*33640*/  LDGSTS.E [R252+0x62580], desc[UR8][R44.64], P2 ;  /* 0x625800002cfc7fae */ /* 0x000fe80009121848 */
[----:B------:R1:W-:Y:S01]  /*33650*/  LDGSTS.E [R230+0x62980], desc[UR8][R42.64], P2 ;  /* 0x629800002ae67fae */ /* 0x0003e20009121848 */
[----:B------:R-:W-:-:S05]  /*33660*/  IMAD.WIDE R40, R231, 0x4, R40 ;  /* 0x00000004e7287825 */ /* 0x000fca00078e0228 */
[----:B------:R4:W-:Y:S04]  /*33670*/  STL.64 [R1+0x850], R40 ;  /* 0x0008502801007387 */ /* 0x0009e80000100a00 */
[----:B-1----:R-:W2:Y:S04]  /*33680*/  LDL.LU.64 R44, [R1+0xf0] ;  /* 0x0000f000012c7983 */ /* 0x002ea80000300a00 */
[----:B------:R1:W-:Y:S01]  /*33690*/  LDGSTS.E [R228+0x62d80], desc[UR8][R40.64], P2 ;  /* 0x62d8000028e47fae */ /* 0x0003e20009121848 */
[----:B------:R-:W-:-:S03]  /*336a0*/  IMAD.WIDE R52, R231, 0x4, R34 ;  /* 0x00000004e7347825 */ /* 0x000fc600078e0222 */
[----:B------:R-:W2:Y:S01]  /*336b0*/  LDL.LU.64 R34, [R1+0xe8] ;  /* 0x0000e80001227983 */ /* 0x000ea20000300a00 */
[----:B------:R-:W-:-:S03]  /*336c0*/  IMAD.WIDE R42, R231, 0x4, R30 ;  /* 0x00000004e72a7825 */ /* 0x000fc600078e021e */
[----:B------:R-:W-:Y:S04]  /*336d0*/  STL.64 [R1+0x840], R52 ;  /* 0x0008403401007387 */ /* 0x000fe80000100a00 */
[----:B------:R-:W-:Y:S04]  /*336e0*/  STL.64 [R1+0x830], R42 ;  /* 0x0008302a01007387 */ /* 0x000fe80000100a00 */
[----:B------:R2:W-:Y:S04]  /*336f0*/  LDGSTS.E [R0+0x63180], desc[UR8][R52.64], P2 ;  /* 0x6318000034007fae */ /* 0x0005e80009121848 */
[----:B------:R-:W-:Y:S01]  /*33700*/  LDGSTS.E [R252+0x63580], desc[UR8][R42.64], P2 ;  /* 0x635800002afc7fae */ /* 0x000fe20009121848 */
[----:B----4-:R-:W-:-:S03]  /*33710*/  IMAD.WIDE R30, R231, 0x4, R36 ;  /* 0x00000004e71e7825 */ /* 0x010fc600078e0224 */
[----:B------:R-:W4:Y:S04]  /*33720*/  LDL.LU.64 R36, [R1+0xe0] ;  /* 0x0000e00001247983 */ /* 0x000f280000300a00 */
[----:B------:R1:W-:Y:S04]  /*33730*/  STL.64 [R1+0x820], R30 ;  /* 0x0008201e01007387 */ /* 0x0003e80000100a00 */
[----:B------:R-:W-:Y:S01]  /*33740*/  LDGSTS.E [R230+0x63980], desc[UR8][R30.64], P2 ;  /* 0x639800001ee67fae */ /* 0x000fe20009121848 */
[----:B-1----:R-:W-:-:S03]  /*33750*/  IMAD.WIDE R40, R231, 0x4, R38 ;  /* 0x00000004e7287825 */ /* 0x002fc600078e0226 */
[----:B------:R-:W4:Y:S04]  /*33760*/  LDL.LU.64 R38, [R1+0xd8] ;  /* 0x0000d80001267983 */ /* 0x000f280000300a00 */
[----:B------:R1:W-:Y:S04]  /*33770*/  STL.64 [R1+0x810], R40 ;  /* 0x0008102801007387 */ /* 0x0003e80000100a00 */
[----:B------:R-:W4:Y:S04]  /*33780*/  LDL.LU.64 R30, [R1+0xd0] ;  /* 0x0000d000011e7983 */ /* 0x000f280000300a00 */
[----:B------:R-:W-:Y:S01]  /*33790*/  LDGSTS.E [R228+0x63d80], desc[UR8][R40.64], P2 ;  /* 0x63d8000028e47fae */ /* 0x000fe20009121848 */
[----:B---3--:R-:W-:-:S03]  /*337a0*/  IMAD.WIDE R54, R231, 0x4, R28 ;  /* 0x00000004e7367825 */ /* 0x008fc600078e021c */
[----:B------:R-:W3:Y:S01]  /*337b0*/  LDL.LU.64 R28, [R1+0xc8] ;  /* 0x0000c800011c7983 */ /* 0x000ee20000300a00 */
[----:B--2---:R-:W-:-:S03]  /*337c0*/  IMAD.WIDE R52, R231, 0x4, R46 ;  /* 0x00000004e7347825 */ /* 0x004fc600078e022e */
[----:B------:R2:W-:Y:S04]  /*337d0*/  STL.64 [R1+0x800], R54 ;  /* 0x0008003601007387 */ /* 0x0005e80000100a00 */
[----:B------:R-:W3:Y:S01]  /*337e0*/  LDL.LU.64 R42, [R1+0xc0] ;  /* 0x0000c000012a7983 */ /* 0x000ee20000300a00 */
[----:B------:R-:W-:-:S03]  /*337f0*/  IMAD.WIDE R46, R231, 0x4, R26 ;  /* 0x00000004e72e7825 */ /* 0x000fc600078e021a */
[----:B------:R-:W3:Y:S04]  /*33800*/  LDL.LU.64 R26, [R1+0xb8] ;  /* 0x0000b800011a7983 */ /* 0x000ee80000300a00 */
[----:B------:R-:W-:Y:S04]  /*33810*/  STL.64 [R1+0x7f0], R52 ;  /* 0x0007f03401007387 */ /* 0x000fe80000100a00 */
[----:B------:R-:W-:Y:S04]  /*33820*/  STL.64 [R1+0x7e0], R46 ;  /* 0x0007e02e01007387 */ /* 0x000fe80000100a00 */
[----:B-1----:R-:W3:Y:S04]  /*33830*/  LDL.LU.64 R40, [R1+0xb0] ;  /* 0x0000b00001287983 */ /* 0x002ee80000300a00 */
[----:B------:R2:W-:Y:S04]  /*33840*/  LDGSTS.E [R0+0x64180], desc[UR8][R54.64], P2 ;  /* 0x6418000036007fae */ /* 0x0005e80009121848 */
[----:B------:R4:W-:Y:S04]  /*33850*/  LDGSTS.E [R252+0x64580], desc[UR8][R52.64], P2 ;  /* 0x6458000034fc7fae */ /* 0x0009e80009121848 */
[----:B------:R-:W-:Y:S01]  /*33860*/  LDGSTS.E [R230+0x64980], desc[UR8][R46.64], P2 ;  /* 0x649800002ee67fae */ /* 0x000fe20009121848 */
[----:B------:R-:W-:-:S05]  /*33870*/  IMAD.WIDE R44, R231, 0x4, R44 ;  /* 0x00000004e72c7825 */ /* 0x000fca00078e022c */
[----:B------:R1:W-:Y:S04]  /*33880*/  STL.64 [R1+0x7d0], R44 ;  /* 0x0007d02c01007387 */ /* 0x0003e80000100a00 */
[----:B------:R3:W-:Y:S01]  /*33890*/  LDGSTS.E [R228+0x64d80], desc[UR8][R44.64], P2 ;  /* 0x64d800002ce47fae */ /* 0x0007e20009121848 */
[----:B--2---:R-:W-:-:S05]  /*338a0*/  IMAD.WIDE R54, R231, 0x4, R34 ;  /* 0x00000004e7367825 */ /* 0x004fca00078e0222 */
[----:B------:R-:W-:Y:S04]  /*338b0*/  LDGSTS.E [R0+0x65180], desc[UR8][R54.64], P2 ;  /* 0x6518000036007fae */ /* 0x000fe80009121848 */
[----:B-1----:R-:W2:Y:S04]  /*338c0*/  LDL.LU.64 R44, [R1+0xa8] ;  /* 0x0000a800012c7983 */ /* 0x002ea80000300a00 */
[----:B------:R-:W2:Y:S04]  /*338d0*/  LDL.LU.64 R46, [R1+0xa0] ;  /* 0x0000a000012e7983 */ /* 0x000ea80000300a00 */
[----:B------:R-:W2:Y:S04]  /*338e0*/  LDL.LU.64 R34, [R1+0x98] ;  /* 0x0000980001227983 */ /* 0x000ea80000300a00 */
[----:B------:R-:W-:Y:S01]  /*338f0*/  STL.64 [R1+0x7c0], R54 ;  /* 0x0007c03601007387 */ /* 0x000fe20000100a00 */
[----:B----4-:R-:W-:-:S03]  /*33900*/  IMAD.WIDE R52, R231, 0x4, R36 ;  /* 0x00000004e7347825 */ /* 0x010fc600078e0224 */
[----:B------:R-:W4:Y:S04]  /*33910*/  LDL.LU.64 R36, [R1+0x90] ;  /* 0x0000900001247983 */ /* 0x000f280000300a00 */
[----:B------:R-:W-:Y:S04]  /*33920*/  STL.64 [R1+0x7b0], R52 ;  /* 0x0007b03401007387 */ /* 0x000fe80000100a00 */
[----:B------:R-:W-:Y:S01]  /*33930*/  LDGSTS.E [R252+0x65580], desc[UR8][R52.64], P2 ;  /* 0x6558000034fc7fae */ /* 0x000fe20009121848 */
[----:B------:R-:W-:-:S04]  /*33940*/  IMAD.WIDE R38, R231, 0x4, R38 ;  /* 0x00000004e7267825 */ /* 0x000fc800078e0226 */
[C---:B------:R-:W-:Y:S01]  /*33950*/  IMAD.WIDE R30, R231.reuse, 0x4, R30 ;  /* 0x00000004e71e7825 */ /* 0x040fe200078e021e */
[----:B------:R1:W-:Y:S04]  /*33960*/  STL.64 [R1+0x7a0], R38 ;  /* 0x0007a02601007387 */ /* 0x0003e80000100a00 */
[----:B------:R-:W-:Y:S04]  /*33970*/  LDGSTS.E [R230+0x65980], desc[UR8][R38.64], P2 ;  /* 0x6598000026e67fae */ /* 0x000fe80009121848 */
[----:B------:R1:W-:Y:S04]  /*33980*/  STL.64 [R1+0x790], R30 ;  /* 0x0007901e01007387 */ /* 0x0003e80000100a00 */
[----:B------:R-:W-:Y:S04]  /*33990*/  LDGSTS.E [R228+0x65d80], desc[UR8][R30.64], P2 ;  /* 0x65d800001ee47fae */ /* 0x000fe80009121848 */
[----:B-1----:R-:W4:Y:S04]  /*339a0*/  LDL.LU.64 R38, [R1+0x88] ;  /* 0x0000880001267983 */ /* 0x002f280000300a00 */
[----:B------:R-:W4:Y:S01]  /*339b0*/  LDL.LU.64 R30, [R1+0x80] ;  /* 0x00008000011e7983 */ /* 0x000f220000300a00 */
[----:B---3--:R-:W-:-:S04]  /*339c0*/  IMAD.WIDE R28, R231, 0x4, R28 ;  /* 0x00000004e71c7825 */ /* 0x008fc800078e021c */
[C---:B------:R-:W-:Y:S01]  /*339d0*/  IMAD.WIDE R42, R231.reuse, 0x4, R42 ;  /* 0x00000004e72a7825 */ /* 0x040fe200078e022a */
[----:B------:R1:W-:Y:S03]  /*339e0*/  STL.64 [R1+0x780], R28 ;  /* 0x0007801c01007387 */ /* 0x0003e60000100a00 */
[C---:B------:R-:W-:Y:S01]  /*339f0*/  IMAD.WIDE R26, R231.reuse, 0x4, R26 ;  /* 0x00000004e71a7825 */ /* 0x040fe200078e021a */
[----:B------:R-:W-:Y:S04]  /*33a00*/  STL.64 [R1+0x770], R42 ;  /* 0x0007702a01007387 */ /* 0x000fe80000100a00 */
[----:B------:R-:W-:Y:S04]  /*33a10*/  LDGSTS.E [R0+0x66180], desc[UR8][R28.64], P2 ;  /* 0x661800001c007fae */ /* 0x000fe80009121848 */
[----:B------:R3:W-:Y:S01]  /*33a20*/  STL.64 [R1+0x760], R26 ;  /* 0x0007601a01007387 */ /* 0x0007e20000100a00 */
[----:B------:R-:W-:-:S03]  /*33a30*/  IMAD.WIDE R40, R231, 0x4, R40 ;  /* 0x00000004e7287825 */ /* 0x000fc600078e0228 */
[----:B------:R2:W-:Y:S04]  /*33a40*/  LDGSTS.E [R252+0x66580], desc[UR8][R42.64], P2 ;  /* 0x665800002afc7fae */ /* 0x0005e80009121848 */
[----:B-1----:R-:W4:Y:S04]  /*33a50*/  LDL.LU.64 R28, [R1+0x78] ;  /* 0x00007800011c7983 */ /* 0x002f280000300a00 */
[----:B------:R1:W-:Y:S04]  /*33a60*/  STL.64 [R1+0x750], R40 ;  /* 0x0007502801007387 */ /* 0x0003e80000100a00 */
[----:B------:R-:W-:Y:S04]  /*33a70*/  LDGSTS.E [R230+0x66980], desc[UR8][R26.64], P2 ;  /* 0x669800001ae67fae */ /* 0x000fe80009121848 */
[----:B------:R1:W-:Y:S04]  /*33a80*/  LDGSTS.E [R228+0x66d80], desc[UR8][R40.64], P2 ;  /* 0x66d8000028e47fae */ /* 0x0003e80009121848 */
[----:B---3--:R-:W3:Y:S01]  /*33a90*/  LDL.LU.64 R26, [R1+0x70] ;  /* 0x00007000011a7983 */ /* 0x008ee20000300a00 */
[----:B--2---:R-:W-:-:S04]  /*33aa0*/  IMAD.WIDE R44, R231, 0x4, R44 ;  /* 0x00000004e72c7825 */ /* 0x004fc800078e022c */
[C---:B------:R-:W-:Y:S01]  /*33ab0*/  IMAD.WIDE R42, R231.reuse, 0x4, R46 ;  /* 0x00000004e72a7825 */ /* 0x040fe200078e022e */
[----:B------:R-:W-:Y:S03]  /*33ac0*/  STL.64 [R1+0x740], R44 ;  /* 0x0007402c01007387 */ /* 0x000fe60000100a00 */
[----:B-1----:R-:W-:Y:S01]  /*33ad0*/  IMAD.WIDE R40, R231, 0x4, R34 ;  /* 0x00000004e7287825 */ /* 0x002fe200078e0222 */
[----:B------:R1:W-:Y:S04]  /*33ae0*/  STL.64 [R1+0x730], R42 ;  /* 0x0007302a01007387 */ /* 0x0003e80000100a00 */
[----:B------:R2:W-:Y:S04]  /*33af0*/  LDGSTS.E [R0+0x67180], desc[UR8][R44.64], P2 ;  /* 0x671800002c007fae */ /* 0x0005e80009121848 */
[----:B------:R1:W-:Y:S04]  /*33b00*/  LDGSTS.E [R252+0x67580], desc[UR8][R42.64], P2 ;  /* 0x675800002afc7fae */ /* 0x0003e80009121848 */
[----:B------:R1:W-:Y:S01]  /*33b10*/  LDGSTS.E [R230+0x67980], desc[UR8][R40.64], P2 ;  /* 0x6798000028e67fae */ /* 0x0003e20009121848 */
[C---:B--2---:R-:W-:Y:S01]  /*33b20*/  VIADD R0, R18.reuse, 0x100000 ;  /* 0x0010000012007836 */ /* 0x044fe20000000000 */
[C---:B-1----:R-:W-:Y:S01]  /*33b30*/  IADD3 R252, R18.reuse, 0x100000, RZ ;  /* 0x0010000012fc7810 */ /* 0x042fe20007ffe0ff */
[----:B------:R-:W-:-:S02]  /*33b40*/  VIADD R230, R18, 0x100000 ;  /* 0x0010000012e67836 */ /* 0x000fc40000000000 */
[C---:B----4-:R-:W-:Y:S02]  /*33b50*/  IMAD.WIDE R34, R231.reuse, 0x4, R36 ;  /* 0x00000004e7227825 */ /* 0x050fe400078e0224 */
[----:B------:R-:W2:Y:S04]  /*33b60*/  LDL.LU.64 R36, [R1+0x68] ;  /* 0x0000680001247983 */ /* 0x000ea80000300a00 */
[----:B------:R1:W-:Y:S04]  /*33b70*/  STL.64 [R1+0x720], R40 ;  /* 0x0007202801007387 */ /* 0x0003e80000100a00 */
[----:B------:R-:W4:Y:S04]  /*33b80*/  LDL.LU.64 R52, [R1+0x60] ;  /* 0x0000600001347983 */ /* 0x000f280000300a00 */
[----:B------:R-:W4:Y:S04]  /*33b90*/  LDL.LU.64 R54, [R1+0x58] ;  /* 0x0000580001367983 */ /* 0x000f280000300a00 */
[----:B------:R1:W-:Y:S04]  /*33ba0*/  STL.64 [R1+0x710], R34 ;  /* 0x0007102201007387 */ /* 0x0003e80000100a00 */
[----:B------:R-:W4:Y:S04]  /*33bb0*/  LDL.LU.64 R42, [R1+0x50] ;  /* 0x00005000012a7983 */ /* 0x000f280000300a00 */
[----:B-1----:R-:W4:Y:S04]  /*33bc0*/  LDL.LU.64 R40, [R1+0x48] ;  /* 0x0000480001287983 */ /* 0x002f280000300a00 */
[----:B------:R-:W4:Y:S04]  /*33bd0*/  LDL.LU.64 R44, [R1+0x40] ;  /* 0x00004000012c7983 */ /* 0x000f280000300a00 */
[----:B------:R1:W-:Y:S01]  /*33be0*/  LDGSTS.E [R228+0x67d80], desc[UR8][R34.64], P2 ;  /* 0x67d8000022e47fae */ /* 0x0003e20009121848 */
[----:B------:R-:W-:Y:S01]  /*33bf0*/  IMAD.WIDE R38, R231, 0x4, R38 ;  /* 0x00000004e7267825 */ /* 0x000fe200078e0226 */
[----:B-1----:R-:W-:-:S04]  /*33c00*/  IADD3 R228, R18, 0x100000, RZ ;  /* 0x0010000012e47810 */ /* 0x002fc80007ffe0ff */
[----:B------:R1:W-:Y:S01]  /*33c10*/  STL.64 [R1+0x700], R38 ;  /* 0x0007002601007387 */ /* 0x0003e20000100a00 */
[----:B------:R-:W-:-:S03]  /*33c20*/  IMAD.WIDE R30, R231, 0x4, R30 ;  /* 0x00000004e71e7825 */ /* 0x000fc600078e021e */
[----:B------:R-:W4:Y:S04]  /*33c30*/  LDL.LU.64 R46, [R1+0x38] ;  /* 0x00003800012e7983 */ /* 0x000f280000300a00 */
[----:B------:R-:W-:Y:S04]  /*33c40*/  STL.64 [R1+0x6f0], R30 ;  /* 0x0006f01e01007387 */ /* 0x000fe80000100a00 */
[----:B------:R-:W4:Y:S04]  /*33c50*/  LDL.LU.64 R34, [R1+0x30] ;  /* 0x0000300001227983 */ /* 0x000f280000300a00 */
[----:B------:R4:W-:Y:S04]  /*33c60*/  LDGSTS.E [R0+0x60200], desc[UR8][R38.64], P2 ;  /* 0x6020000026007fae */ /* 0x0009e80009121848 */
[----:B------:R-:W-:Y:S01]  /*33c70*/  LDGSTS.E [R252+0x60600], desc[UR8][R30.64], P2 ;  /* 0x606000001efc7fae */ /* 0x000fe20009121848 */
[----:B------:R-:W-:-:S05]  /*33c80*/  IMAD.WIDE R28, R231, 0x4, R28 ;  /* 0x00000004e71c7825 */ /* 0x000fca00078e021c */
[----:B------:R1:W-:Y:S04]  /*33c90*/  STL.64 [R1+0x6e0], R28 ;  /* 0x0006e01c01007387 */ /* 0x0003e80000100a00 */
[----:B------:R4:W-:Y:S01]  /*33ca0*/  LDGSTS.E [R230+0x60a00], desc[UR8][R28.64], P2 ;  /* 0x60a000001ce67fae */ /* 0x0009e20009121848 */
[----:B---3--:R-:W-:-:S05]  /*33cb0*/  IMAD.WIDE R26, R231, 0x4, R26 ;  /* 0x00000004e71a7825 */ /* 0x008fca00078e021a */
[----:B------:R3:W-:Y:S04]  /*33cc0*/  STL.64 [R1+0x650], R26 ;  /* 0x0006501a01007387 */ /* 0x0007e80000100a00 */
[----:B-1----:R-:W4:Y:S04]  /*33cd0*/  LDL.LU.64 R38, [R1+0x28] ;  /* 0x0000280001267983 */ /* 0x002f280000300a00 */
[----:B------:R-:W4:Y:S04]  /*33ce0*/  LDL.LU.64 R28, [R1+0x20] ;  /* 0x00002000011c7983 */ /* 0x000f280000300a00 */
[----:B------:R1:W-:Y:S04]  /*33cf0*/  LDGSTS.E [R228+0x60e00], desc[UR8][R26.64], P2 ;  /* 0x60e000001ae47fae */ /* 0x0003e80009121848 */
[----:B---3--:R-:W1:Y:S04]  /*33d00*/  LDL.LU.64 R26, [R1+0x18] ;  /* 0x00001800011a7983 */ /* 0x008e680000300a00 */
[----:B------:R-:W3:Y:S01]  /*33d10*/  LDL.LU.64 R30, [R1+0x10] ;  /* 0x00001000011e7983 */ /* 0x000ee20000300a00 */
[----:B--2---:R-:W-:-:S04]  /*33d20*/  IMAD.WIDE R36, R231, 0x4, R36 ;  /* 0x00000004e7247825 */ /* 0x004fc800078e0224 */
[C---:B----4-:R-:W-:Y:S01]  /*33d30*/  IMAD.WIDE R52, R231.reuse, 0x4, R52 ;  /* 0x00000004e7347825 */ /* 0x050fe200078e0234 */
[----:B------:R2:W-:Y:S03]  /*33d40*/  STL.64 [R1+0x640], R36 ;  /* 0x0006402401007387 */ /* 0x0005e60000100a00 */
[C---:B------:R-:W-:Y:S01]  /*33d50*/  IMAD.WIDE R54, R231.reuse, 0x4, R54 ;  /* 0x00000004e7367825 */ /* 0x040fe200078e0236 */
[----:B------:R4:W-:Y:S04]  /*33d60*/  STL.64 [R1+0x630], R52 ;  /* 0x0006303401007387 */ /* 0x0009e80000100a00 */
[----:B------:R-:W-:Y:S01]  /*33d70*/  LDGSTS.E [R0+0x61200], desc[UR8][R36.64], P2 ;  /* 0x6120000024007fae */ /* 0x000fe20009121848 */
[----:B------:R-:W-:-:S03]  /*33d80*/  IMAD.WIDE R42, R231, 0x4, R42 ;  /* 0x00000004e72a7825 */ /* 0x000fc600078e022a */
[----:B------:R4:W-:Y:S01]  /*33d90*/  STL.64 [R1+0x620], R54 ;  /* 0x0006203601007387 */ /* 0x0009e20000100a00 */
[----:B------:R-:W-:-:S03]  /*33da0*/  IMAD.WIDE R40, R231, 0x4, R40 ;  /* 0x00000004e7287825 */ /* 0x000fc600078e0228 */
[----:B------:R-:W-:Y:S01]  /*33db0*/  LDGSTS.E [R252+0x61600], desc[UR8][R52.64], P2 ;  /* 0x6160000034fc7fae */ /* 0x000fe20009121848 */
[----:B------:R-:W-:-:S03]  /*33dc0*/  IMAD.WIDE R44, R231, 0x4, R44 ;  /* 0x00000004e72c7825 */ /* 0x000fc600078e022c */
[----:B--2---:R-:W2:Y:S04]  /*33dd0*/  LDL.LU.64 R36, [R1+0x8] ;  /* 0x0000080001247983 */ /* 0x004ea80000300a00 */
[----:B------:R-:W-:Y:S04]  /*33de0*/  LDGSTS.E [R230+0x61a00], desc[UR8][R54.64], P2 ;  /* 0x61a0000036e67fae */ /* 0x000fe80009121848 */
[----:B----4-:R-:W4:Y:S04]  /*33df0*/  LDL.LU.64 R52, [R1+0x16e8] ;  /* 0x0016e80001347983 */ /* 0x010f280000300a00 */
[----:B------:R1:W-:Y:S04]  /*33e00*/  STL.64 [R1+0x610], R42 ;  /* 0x0006102a01007387 */ /* 0x0003e80000100a00 */
[----:B------:R-:W4:Y:S04]  /*33e10*/  LDL.LU.64 R54, [R1+0x16e0] ;  /* 0x0016e00001367983 */ /* 0x000f280000300a00 */
[----:B------:R-:W-:Y:S04]  /*33e20*/  LDGSTS.E [R228+0x61e00], desc[UR8][R42.64], P2 ;  /* 0x61e000002ae47fae */ /* 0x000fe80009121848 */
[----:B------:R-:W-:Y:S04]  /*33e30*/  LDGSTS.E [R0+0x62200], desc[UR8][R40.64], P2 ;  /* 0x6220000028007fae */ /* 0x000fe80009121848 */
[----:B------:R-:W-:Y:S01]  /*33e40*/  LDGSTS.E [R252+0x62600], desc[UR8][R44.64], P2 ;  /* 0x626000002cfc7fae */ /* 0x000fe20009121848 */
[----:B------:R-:W-:-:S03]  /*33e50*/  IMAD.WIDE R46, R231, 0x4, R46 ;  /* 0x00000004e72e7825 */ /* 0x000fc600078e022e */
[----:B-1----:R-:W4:Y:S04]  /*33e60*/  LDL.LU.64 R42, [R1+0x16d8] ;  /* 0x0016d800012a7983 */ /* 0x002f280000300a00 */
[----:B------:R1:W-:Y:S01]  /*33e70*/  STL.64 [R1+0x600], R40 ;  /* 0x0006002801007387 */ /* 0x0003e20000100a00 */
[----:B------:R-:W-:-:S03]  /*33e80*/  IMAD.WIDE R34, R231, 0x4, R34 ;  /* 0x00000004e7227825 */ /* 0x000fc600078e0222 */
[----:B------:R1:W-:Y:S04]  /*33e90*/  STL.64 [R1+0x5f0], R44 ;  /* 0x0005f02c01007387 */ /* 0x0003e80000100a00 */
[----:B------:R-:W-:Y:S04]  /*33ea0*/  LDGSTS.E [R230+0x62a00], desc[UR8][R46.64], P2 ;  /* 0x62a000002ee67fae */ /* 0x000fe80009121848 */
[----:B-1----:R-:W4:Y:S04]  /*33eb0*/  LDL.LU.64 R40, [R1+0x16d0] ;  /* 0x0016d00001287983 */ /* 0x002f280000300a00 */
[----:B------:R1:W-:Y:S04]  /*33ec0*/  STL.64 [R1+0x5e0], R46 ;  /* 0x0005e02e01007387 */ /* 0x0003e80000100a00 */
[----:B------:R-:W4:Y:S04]  /*33ed0*/  LDL.LU.64 R44, [R1+0x16c8] ;  /* 0x0016c800012c7983 */ /* 0x000f280000300a00 */
[----:B------:R-:W-:Y:S04]  /*33ee0*/  LDGSTS.E [R228+0x62e00], desc[UR8][R34.64], P2 ;  /* 0x62e0000022e47fae */ /* 0x000fe80009121848 */
[----:B-1----:R-:W4:Y:S04]  /*33ef0*/  LDL.LU.64 R46, [R1+0x16c0] ;  /* 0x0016c000012e7983 */ /* 0x002f280000300a00 */
[----:B------:R1:W-:Y:S04]  /*33f00*/  STL.64 [R1+0x5d0], R34 ;  /* 0x0005d02201007387 */ /* 0x0003e80000100a00 */
[----:B-1----:R-:W4:Y:S01]  /*33f10*/  LDL.LU.64 R34, [R1+0x16b8] ;  /* 0x0016b80001227983 */ /* 0x002f220000300a00 */
[----:B------:R-:W-:-:S04]  /*33f20*/  IMAD.WIDE R38, R231, 0x4, R38 ;  /* 0x00000004e7267825 */ /* 0x000fc800078e0226 */
[C---:B------:R-:W-:Y:S01]  /*33f30*/  IMAD.WIDE R28, R231.reuse, 0x4, R28 ;  /* 0x00000004e71c7825 */ /* 0x040fe200078e021c */
[----:B------:R1:W-:Y:S04]  /*33f40*/  STL.64 [R1+0x5c0], R38 ;  /* 0x0005c02601007387 */ /* 0x0003e80000100a00 */
[----:B------:R3:W-:Y:S04]  /*33f50*/  STL.64 [R1+0x5b0], R28 ;  /* 0x0005b01c01007387 */ /* 0x0007e80000100a00 */
[----:B------:R-:W-:Y:S04]  /*33f60*/  LDGSTS.E [R0+0x63200], desc[UR8][R38.64], P2 ;  /* 0x6320000026007fae */ /* 0x000fe80009121848 */
[----:B------:R-:W-:Y:S01]  /*33f70*/  LDGSTS.E [R252+0x63600], desc[UR8][R28.64], P2 ;  /* 0x636000001cfc7fae */ /* 0x000fe20009121848 */
[----:B------:R-:W-:-:S03]  /*33f80*/  IMAD.WIDE R26, R231, 0x4, R26 ;  /* 0x00000004e71a7825 */ /* 0x000fc600078e021a */
[----:B-1----:R-:W4:Y:S04]  /*33f90*/  LDL.LU.64 R38, [R1+0x16b0] ;  /* 0x0016b00001267983 */ /* 0x002f280000300a00 */
[----:B------:R-:W4:Y:S04]  /*33fa0*/  LDL.LU R0, [R1+0x16a8] ;  /* 0x0016a80001007983 */ /* 0x000f280000300800 */
[----:B------:R1:W-:Y:S04]  /*33fb0*/  STL.64 [R1+0x5a0], R26 ;  /* 0x0005a01a01007387 */ /* 0x0003e80000100a00 */
[----:B---3--:R-:W3:Y:S04]  /*33fc0*/  LDL.LU.64 R28, [R1+0x16a0] ;  /* 0x0016a000011c7983 */ /* 0x008ee80000300a00 */
[----:B------:R-:W-:Y:S04]  /*33fd0*/  LDGSTS.E [R230+0x63a00], desc[UR8][R26.64], P2 ;  /* 0x63a000001ae67fae */ /* 0x000fe80009121848 */
[----:B-1----:R-:W4:Y:S01]  /*33fe0*/  LDL.LU.64 R26, [R1+0x1698] ;  /* 0x00169800011a7983 */ /* 0x002f220000300a00 */
[----:B------:R-:W-:-:S05]  /*33ff0*/  IMAD.WIDE R30, R231, 0x4, R30 ;  /* 0x00000004e71e7825 */ /* 0x000fca00078e021e */
[----:B------:R2:W-:Y:S04]  /*34000*/  STL.64 [R1+0x590], R30 ;  /* 0x0005901e01007387 */ /* 0x0005e80000100a00 */
[----:B------:R2:W-:Y:S02]  /*34010*/  LDGSTS.E [R228+0x63e00], desc[UR8][R30.64], P2 ;  /* 0x63e000001ee47fae */ /* 0x0005e40009121848 */
[----:B--2---:R-:W-:-:S05]  /*34020*/  IMAD.WIDE R30, R231, 0x4, R36 ;  /* 0x00000004e71e7825 */ /* 0x004fca00078e0224 */
[----:B------:R1:W-:Y:S04]  /*34030*/  STL.64 [R1+0x580], R30 ;  /* 0x0005801e01007387 */ /* 0x0003e80000100a00 */
[----:B------:R-:W-:Y:S01]  /*34040*/  LDGSTS.E [R252+0x64200], desc[UR8][R30.64], P2 ;  /* 0x642000001efc7fae */ /* 0x000fe20009121848 */
[----:B---3--:R-:W-:-:S04]  /*34050*/  IMAD.WIDE R28, R231, 0x4, R28 ;  /* 0x00000004e71c7825 */ /* 0x008fc800078e021c */
[----:B----4-:R-:W-:-:S05]  /*34060*/  IMAD.WIDE R36, R231, 0x4, R26 ;  /* 0x00000004e7247825 */ /* 0x010fca00078e021a */
[----:B------:R2:W-:Y:S04]  /*34070*/  STL.64 [R1+0x570], R36 ;  /* 0x0005702401007387 */ /* 0x0005e80000100a00 */
[----:B-1----:R-:W3:Y:S04]  /*34080*/  LDL.LU.64 R30, [R1+0x1690] ;  /* 0x00169000011e7983 */ /* 0x002ee80000300a00 */
[----:B------:R1:W-:Y:S04]  /*34090*/  STL.64 [R1+0x560], R28 ;  /* 0x0005601c01007387 */ /* 0x0003e80000100a00 */
[----:B------:R-:W-:Y:S01]  /*340a0*/  LDGSTS.E [R230+0x64600], desc[UR8][R36.64], P2 ;  /* 0x6460000024e67fae */ /* 0x000fe20009121848 */
[----:B------:R-:W-:-:S02]  /*340b0*/  VIADD R26, R18, 0x100000 ;  /* 0x00100000121a7836 */ /* 0x000fc40000000000 */
[C---:B------:R-:W-:Y:S01]  /*340c0*/  IMAD.WIDE R38, R231.reuse, 0x4, R38 ;  /* 0x00000004e7267825 */ /* 0x040fe200078e0226 */
[----:B------:R1:W-:Y:S01]  /*340d0*/  LDGSTS.E [R228+0x64a00], desc[UR8][R28.64], P2 ;  /* 0x64a000001ce47fae */ /* 0x0003e20009121848 */
[C---:B------:R-:W-:Y:S02]  /*340e0*/  IADD3 R27, R18.reuse, 0x100000, RZ ;  /* 0x00100000121b7810 */ /* 0x040fe40007ffe0ff */
[----:B------:R-:W-:Y:S01]  /*340f0*/  IMAD.WIDE R34, R231, 0x4, R34 ;  /* 0x00000004e7227825 */ /* 0x000fe200078e0222 */
[----:B------:R4:W-:Y:S04]  /*34100*/  LDGSTS.E [R26+0x64e00], desc[UR8][R38.64], P2 ;  /* 0x64e00000261a7fae */ /* 0x0009e80009121848 */
[----:B--2---:R-:W2:Y:S01]  /*34110*/  LDL.LU.64 R36, [R1+0x1688] ;  /* 0x0016880001247983 */ /* 0x004ea20000300a00 */
[C---:B-1----:R-:W-:Y:S01]  /*34120*/  IADD3 R29, R18.reuse, 0x100000, RZ ;  /* 0x00100000121d7810 */ /* 0x042fe20007ffe0ff */
[----:B------:R-:W-:-:S02]  /*34130*/  VIADD R28, R18, 0x100000 ;  /* 0x00100000121c7836 */ /* 0x000fc40000000000 */
[----:B------:R4:W-:Y:S02]  /*34140*/  STL.64 [R1+0x4f0], R38 ;  /* 0x0004f02601007387 */ /* 0x0009e40000100a00 */
[----:B----4-:R-:W-:Y:S01]  /*34150*/  IMAD.WIDE R38, R231, 0x4, R46 ;  /* 0x00000004e7267825 */ /* 0x010fe200078e022e */
[----:B------:R-:W-:-:S03]  /*34160*/  UISETP.GT.AND UP1, UPT, UR6, 0x27f, UPT ;  /* 0x0000027f0600788c */ /* 0x000fc6000bf24270 */
[----:B---3--:R-:W-:-:S04]  /*34170*/  IMAD.WIDE R30, R231, 0x4, R30 ;  /* 0x00000004e71e7825 */ /* 0x008fc800078e021e */
[----:B--2---:R-:W-:-:S05]  /*34180*/  IMAD.WIDE R36, R231, 0x4, R36 ;  /* 0x00000004e7247825 */ /* 0x004fca00078e0224 */
[----:B------:R1:W-:Y:S04]  /*34190*/  STL.64 [R1+0x4d8], R36 ;  /* 0x0004d82401007387 */ /* 0x0003e80000100a00 */
[----:B------:R1:W-:Y:S04]  /*341a0*/  LDGSTS.E [R29+0x65200], desc[UR8][R36.64], P2 ;  /* 0x65200000241d7fae */ /* 0x0003e80009121848 */
[----:B------:R2:W-:Y:S04]  /*341b0*/  STL.64 [R1+0x4d0], R30 ;  /* 0x0004d01e01007387 */ /* 0x0005e80000100a00 */
[----:B------:R2:W-:Y:S04]  /*341c0*/  LDGSTS.E [R28+0x65600], desc[UR8][R30.64], P2 ;  /* 0x656000001e1c7fae */ /* 0x0005e80009121848 */
[----:B------:R3:W-:Y:S01]  /*341d0*/  STL.64 [R1+0x4b8], R34 ;  /* 0x0004b82201007387 */ /* 0x0007e20000100a00 */
[----:B-1----:R-:W-:-:S03]  /*341e0*/  IMAD.WIDE R36, R231, 0x4, R40 ;  /* 0x00000004e7247825 */ /* 0x002fc600078e0228 */
[----:B------:R3:W-:Y:S04]  /*341f0*/  LDGSTS.E [R27+0x65a00], desc[UR8][R34.64], P2 ;  /* 0x65a00000221b7fae */ /* 0x0007e80009121848 */
[----:B------:R1:W-:Y:S04]  /*34200*/  STL.64 [R1+0x4b0], R38 ;  /* 0x0004b02601007387 */ /* 0x0003e80000100a00 */
[----:B------:R1:W-:Y:S01]  /*34210*/  LDGSTS.E [R26+0x65e00], desc[UR8][R38.64], P2 ;  /* 0x65e00000261a7fae */ /* 0x0003e20009121848 */
[----:B--2---:R-:W-:-:S04]  /*34220*/  IMAD.WIDE R30, R231, 0x4, R54 ;  /* 0x00000004e71e7825 */ /* 0x004fc800078e0236 */
[----:B---3--:R-:W-:-:S04]  /*34230*/  IMAD.WIDE R34, R231, 0x4, R42 ;  /* 0x00000004e7227825 */ /* 0x008fc800078e022a */
[----:B-1----:R-:W-:-:S05]  /*34240*/  IMAD.WIDE R38, R231, 0x4, R44 ;  /* 0x00000004e7267825 */ /* 0x002fca00078e022c */
        /* <DEDUP_REMOVED lines=16> */
[----:B---3--:R-:W-:-:S03]  /*34350*/  VIADD R29, R19, 0x100000 ;  /* 0x00100000131d7836 */ /* 0x008fc60000000000 */
[----:B------:R3:W-:Y:S01]  /*34360*/  STL.64 [R1+0x438], R34 ;  /* 0x0004382201007387 */ /* 0x0007e20000100a00 */
[----:B-1----:R-:W-:-:S03]  /*34370*/  IMAD.WIDE R38, R231, 0x4, R4 ;  /* 0x00000004e7267825 */ /* 0x002fc600078e0204 */
[----:B------:R1:W-:Y:S01]  /*34380*/  LDGSTS.E [R27+0x67a00], desc[UR8][R34.64], P2 ;  /* 0x67a00000221b7fae */ /* 0x0003e20009121848 */
[----:B----4-:R-:W-:Y:S01]  /*34390*/  IADD3 R28, R19, 0x100000, RZ ;  /* 0x00100000131c7810 */ /* 0x010fe20007ffe0ff */
[----:B--2---:R-:W-:Y:S02]  /*343a0*/  IMAD.WIDE R36, R231, 0x4, R246 ;  /* 0x00000004e7247825 */ /* 0x004fe400078e02f6 */
[----:B------:R2:W-:Y:S04]  /*343b0*/  STL.64 [R1+0x430], R30 ;  /* 0x0004301e01007387 */ /* 0x0005e80000100a00 */
[----:B------:R4:W-:Y:S01]  /*343c0*/  LDGSTS.E [R26+0x67e00], desc[UR8][R30.64], P2 ;  /* 0x67e000001e1a7fae */ /* 0x0009e20009121848 */
[----:B-1----:R-:W-:-:S03]  /*343d0*/  VIADD R27, R19, 0x100000 ;  /* 0x00100000131b7836 */ /* 0x002fc60000000000 */
[----:B------:R-:W2:Y:S01]  /*343e0*/  LDL.LU.64 R4, [R1+0x1680] ;  /* 0x0016800001047983 */ /* 0x000ea20000300a00 */
[----:B---3--:R-:W-:-:S03]  /*343f0*/  IMAD.WIDE R34, R231, 0x4, R240 ;  /* 0x00000004e7227825 */ /* 0x008fc600078e02f0 */
[----:B------:R1:W-:Y:S01]  /*34400*/  STL.64 [R1+0x428], R38 ;  /* 0x0004282601007387 */ /* 0x0003e20000100a00 */
[----:B----4-:R-:W-:Y:S01]  /*34410*/  IADD3 R26, R19, 0x100000, RZ ;  /* 0x00100000131a7810 */ /* 0x010fe20007ffe0ff */
[C---:B--2---:R-:W-:Y:S02]  /*34420*/  IMAD.WIDE R30, R231.reuse, 0x4, R234 ;  /* 0x00000004e71e7825 */ /* 0x044fe400078e02ea */
        /* <DEDUP_REMOVED lines=91> */
[C---:B----4-:R-:W-:Y:S01]  /*349e0*/  IADD3 R28, R20.reuse, 0x100000, RZ ;  /* 0x00100000141c7810 */ /* 0x050fe20007ffe0ff */
[C---:B--2---:R-:W-:Y:S02]  /*349f0*/  IMAD.WIDE R36, R231.reuse, 0x4, R244 ;  /* 0x00000004e7247825 */ /* 0x044fe400078e02f4 */
[----:B------:R2:W-:Y:S04]  /*34a00*/  STL.64 [R1+0x2f0], R30 ;  /* 0x0002f01e01007387 */ /* 0x0005e80000100a00 */
[----:B------:R4:W-:Y:S01]  /*34a10*/  LDGSTS.E [R26+0x67e80], desc[UR8][R30.64], P2 ;  /* 0x67e800001e1a7fae */ /* 0x0009e20009121848 */
[C---:B-1----:R-:W-:Y:S02]  /*34a20*/  VIADD R27, R20.reuse, 0x100000 ;  /* 0x00100000141b7836 */ /* 0x042fe40000000000 */
[C---:B---3--:R-:W-:Y:S01]  /*34a30*/  IMAD.WIDE R34, R231.reuse, 0x4, R238 ;  /* 0x00000004e7227825 */ /* 0x048fe200078e02ee */
[----:B------:R1:W-:Y:S04]  /*34a40*/  STL.64 [R1+0x2d8], R38 ;  /* 0x0002d82601007387 */ /* 0x0003e80000100a00 */
[----:B------:R1:W-:Y:S01]  /*34a50*/  LDGSTS.E [R29+0x60300], desc[UR8][R38.64], P2 ;  /* 0x60300000261d7fae */ /* 0x0003e20009121848 */
[----:B----4-:R-:W-:Y:S01]  /*34a60*/  IADD3 R26, R20, 0x100000, RZ ;  /* 0x00100000141a7810 */ /* 0x010fe20007ffe0ff */
[----:B--2---:R-:W-:-:S02]  /*34a70*/  IMAD.WIDE R30, R231, 0x4, R232 ;  /* 0x00000004e71e7825 */ /* 0x004fc400078e02e8 */
        /* <DEDUP_REMOVED lines=94> */
[----:B-1----:R-:W-:Y:S02]  /*35060*/  VIADD R27, R21, 0x100000 ;  /* 0x00100000151b7836 */ /* 0x002fe40000000000 */
[----:B---3--:R-:W-:Y:S01]  /*35070*/  IMAD.WIDE R34, R231, 0x4, R236 ;  /* 0x00000004e7227825 */ /* 0x008fe200078e02ec */
        /* <DEDUP_REMOVED lines=53> */
[----:B------:R2:W-:Y:S04]  /*353d0*/  LDGSTS.E [R28+0x64780], desc[UR8][R36.64], P2 ;  /* 0x64780000241c7fae */ /* 0x0005e80009121848 */
[----:B------:R-:W-:Y:S01]  /*353e0*/  STL.64 [R1+0xe8], R34 ;  /* 0x0000e82201007387 */ /* 0x000fe20000100a00 */
[----:B-1----:R-:W-:-:S03]  /*353f0*/  IMAD.WIDE R38, R231, 0x4, R202 ;  /* 0x00000004e7267825 */ /* 0x002fc600078e02ca */
[----:B------:R-:W-:Y:S04]  /*35400*/  LDGSTS.E [R27+0x64b80], desc[UR8][R34.64], P2 ;  /* 0x64b80000221b7fae */ /* 0x000fe80009121848 */
[----:B------:R1:W-:Y:S01]  /*35410*/  STL.64 [R1+0xe0], R30 ;  /* 0x0000e01e01007387 */ /* 0x0003e20000100a00 */
[----:B--2---:R-:W-:-:S03]  /*35420*/  IMAD.WIDE R36, R231, 0x4, R204 ;  /* 0x00000004e7247825 */ /* 0x004fc600078e02cc */
[----:B------:R1:W-:Y:S04]  /*35430*/  LDGSTS.E [R26+0x64f80], desc[UR8][R30.64], P2 ;  /* 0x64f800001e1a7fae */ /* 0x0003e80009121848 */
[----:B------:R2:W-:Y:S04]  /*35440*/  STL.64 [R1+0xd8], R38 ;  /* 0x0000d82601007387 */ /* 0x0005e80000100a00 */
[----:B------:R2:W-:Y:S01]  /*35450*/  LDGSTS.E [R29+0x65380], desc[UR8][R38.64], P2 ;  /* 0x65380000261d7fae */ /* 0x0005e20009121848 */
[----:B-1----:R-:W-:-:S03]  /*35460*/  IMAD.WIDE R30, R231, 0x4, R206 ;  /* 0x00000004e71e7825 */ /* 0x002fc600078e02ce */
[----:B------:R-:W-:Y:S04]  /*35470*/  STL.64 [R1+0xd0], R36 ;  /* 0x0000d02401007387 */ /* 0x000fe80000100a00 */
[----:B------:R-:W-:Y:S01]  /*35480*/  LDGSTS.E [R28+0x65780], desc[UR8][R36.64], P2 ;  /* 0x65780000241c7fae */ /* 0x000fe20009121848 */
[----:B------:R-:W-:-:S03]  /*35490*/  IMAD.WIDE R34, R231, 0x4, R208 ;  /* 0x00000004e7227825 */ /* 0x000fc600078e02d0 */
[----:B------:R1:W-:Y:S04]  /*354a0*/  STL.64 [R1+0xc8], R30 ;  /* 0x0000c81e01007387 */ /* 0x0003e80000100a00 */
[----:B------:R1:W-:Y:S01]  /*354b0*/  LDGSTS.E [R27+0x65b80], desc[UR8][R30.64], P2 ;  /* 0x65b800001e1b7fae */ /* 0x0003e20009121848 */
[----:B------:R-:W-:-:S03]  /*354c0*/  IMAD.WIDE R40, R231, 0x4, R210 ;  /* 0x00000004e7287825 */ /* 0x000fc600078e02d2 */
[----:B------:R3:W-:Y:S01]  /*354d0*/  STL.64 [R1+0xc0], R34 ;  /* 0x0000c02201007387 */ /* 0x0007e20000100a00 */
[----:B--2---:R-:W-:-:S03]  /*354e0*/  IMAD.WIDE R38, R231, 0x4, R212 ;  /* 0x00000004e7267825 */ /* 0x004fc600078e02d4 */
[----:B------:R3:W-:Y:S01]  /*354f0*/  LDGSTS.E [R26+0x65f80], desc[UR8][R34.64], P2 ;  /* 0x65f80000221a7fae */ /* 0x0007e20009121848 */
[----:B-1----:R-:W1:Y:S01]  /*35500*/  LDC R30, c[0x0][0x230] ;  /* 0x00008c00ff1e7b82 */ /* 0x002e620000000800 */
[C---:B------:R-:W-:Y:S02]  /*35510*/  IMAD.WIDE R36, R231.reuse, 0x4, R214 ;  /* 0x00000004e7247825 */ /* 0x040fe400078e02d6 */
[----:B------:R-:W-:Y:S04]  /*35520*/  STL.64 [R1+0xb8], R40 ;  /* 0x0000b82801007387 */ /* 0x000fe80000100a00 */
[----:B------:R2:W-:Y:S01]  /*35530*/  LDGSTS.E [R29+0x66380], desc[UR8][R40.64], P2 ;  /* 0x66380000281d7fae */ /* 0x0005e20009121848 */
[C---:B---3--:R-:W-:Y:S01]  /*35540*/  IMAD.WIDE R34, R231.reuse, 0x4, R216 ;  /* 0x00000004e7227825 */ /* 0x048fe200078e02d8 */
[----:B------:R-:W3:Y:S02]  /*35550*/  LDC R31, c[0x0][0x230] ;  /* 0x00008c00ff1f7b82 */ /* 0x000ee40000000800 */
[----:B------:R4:W-:Y:S04]  /*35560*/  STL.64 [R1+0xb0], R38 ;  /* 0x0000b02601007387 */ /* 0x0009e80000100a00 */
[----:B------:R4:W-:Y:S04]  /*35570*/  LDGSTS.E [R28+0x66780], desc[UR8][R38.64], P2 ;  /* 0x66780000261c7fae */ /* 0x0009e80009121848 */
[----:B------:R4:W-:Y:S01]  /*35580*/  STL.64 [R1+0xa8], R36 ;  /* 0x0000a82401007387 */ /* 0x0009e20000100a00 */
[----:B--2---:R-:W2:Y:S03]  /*35590*/  LDC R29, c[0x0][0x230] ;  /* 0x00008c00ff1d7b82 */ /* 0x004ea60000000800 */
[----:B------:R4:W-:Y:S04]  /*355a0*/  LDGSTS.E [R27+0x66b80], desc[UR8][R36.64], P2 ;  /* 0x66b80000241b7fae */ /* 0x0009e80009121848 */
[----:B------:R1:W-:Y:S04]  /*355b0*/  STL.64 [R1+0xa0], R34 ;  /* 0x0000a02201007387 */ /* 0x0003e80000100a00 */
[----:B------:R1:W-:Y:S01]  /*355c0*/  LDGSTS.E [R26+0x66f80], desc[UR8][R34.64], P2 ;  /* 0x66f80000221a7fae */ /* 0x0003e20009121848 */
[----:B----4-:R-:W-:-:S04]  /*355d0*/  IMAD.WIDE R38, R231, 0x4, R220 ;  /* 0x00000004e7267825 */ /* 0x010fc800078e02dc */
[----:B------:R-:W-:-:S04]  /*355e0*/  IMAD.WIDE R36, R231, 0x4, R222 ;  /* 0x00000004e7247825 */ /* 0x000fc800078e02de */
[----:B-1----:R-:W-:-:S05]  /*355f0*/  IMAD.WIDE R34, R231, 0x4, R218 ;  /* 0x00000004e7227825 */ /* 0x002fca00078e02da */
[----:B------:R1:W-:Y:S04]  /*35600*/  STL.64 [R1+0x98], R34 ;  /* 0x0000982201007387 */ /* 0x0003e80000100a00 */
[----:B------:R1:W-:Y:S04]  /*35610*/  LDGSTS.E [R26+0x67380], desc[UR8][R34.64], P2 ;  /* 0x67380000221a7fae */ /* 0x0003e80009121848 */
[----:B------:R-:W-:Y:S04]  /*35620*/  LDGSTS.E [R28+0x67780], desc[UR8][R38.64], P2 ;  /* 0x67780000261c7fae */ /* 0x000fe80009121848 */
[----:B------:R-:W-:Y:S01]  /*35630*/  STL.64 [R1+0x90], R38 ;  /* 0x0000902601007387 */ /* 0x000fe20000100a00 */
[----:B-1----:R-:W-:-:S03]  /*35640*/  IMAD.WIDE R34, R231, 0x4, R224 ;  /* 0x00000004e7227825 */ /* 0x002fc600078e02e0 */
[----:B------:R1:W-:Y:S04]  /*35650*/  LDGSTS.E [R27+0x67b80], desc[UR8][R36.64], P2 ;  /* 0x67b80000241b7fae */ /* 0x0003e80009121848 */
[----:B------:R4:W-:Y:S04]  /*35660*/  STL.64 [R1+0x88], R36 ;  /* 0x0000882401007387 */ /* 0x0009e80000100a00 */
[----:B------:R3:W-:Y:S01]  /*35670*/  LDGSTS.E [R26+0x67f80], desc[UR8][R34.64], P2 ;  /* 0x67f80000221a7fae */ /* 0x0007e20009121848 */
[----:B-1----:R-:W-:-:S03]  /*35680*/  VIADD R27, R30, 0xfffffdff ;  /* 0xfffffdff1e1b7836 */ /* 0x002fc60000000000 */
[----:B------:R1:W-:Y:S01]  /*35690*/  STL.64 [R1+0x80], R34 ;  /* 0x0000802201007387 */ /* 0x0003e20000100a00 */
[----:B------:R-:W1:Y:S03]  /*356a0*/  LDC R30, c[0x0][0x230] ;  /* 0x00008c00ff1e7b82 */ /* 0x000e660000000800 */
[----:B------:R-:W0:Y:S01]  /*356b0*/  LDGDEPBAR ;  /* 0x00000000000079af */ /* 0x000e220000000000 */
[----:B------:R-:W-:Y:S02]  /*356c0*/  ISETP.GE.U32.AND P1, PT, R27, 0x7ffffd80, PT ;  /* 0x7ffffd801b00780c */ /* 0x000fe40003f26070 */
[----:B---3--:R-:W-:Y:S01]  /*356d0*/  SEL R26, RZ, 0x4, P0 ;  /* 0x00000004ff1a7807 */ /* 0x008fe20000000000 */
[----:B----4-:R-:W3:Y:S01]  /*356e0*/  LDL.LU.64 R36, [R1+0x12b0] ;  /* 0x0012b00001247983 */ /* 0x010ee20000300a00 */
[----:B--2---:R-:W-:Y:S02]  /*356f0*/  IADD3 R29, R29, -0x202, RZ ;  /* 0xfffffdfe1d1d7810 */ /* 0x004fe40007ffe0ff */
[----:B------:R-:W-:Y:S01]  /*35700*/  PLOP3.LUT P0, PT, PT, PT, UP1, 0x80, 0x0 ;  /* 0x000000000000781c */ /* 0x000fe20003f0f018 */
[----:B------:R-:W2:Y:S01]  /*35710*/  LDL.LU.64 R38, [R1+0x12a8] ;  /* 0x0012a80001267983 */ /* 0x000ea20000300a00 */
[C---:B------:R-:W-:Y:S01]  /*35720*/  VIADD R28, R2.reuse, 0x100000 ;  /* 0x00100000021c7836 */ /* 0x040fe20000000000 */
[----:B------:R-:W-:Y:S01]  /*35730*/  IADD3 R27, R2, 0x100000, RZ ;  /* 0x00100000021b7810 */ /* 0x000fe20007ffe0ff */
[----:B------:R-:W-:Y:S01]  /*35740*/  BAR.SYNC.DEFER_BLOCKING 0x0 ;  /* 0x0000000000007b1d */ /* 0x000fe20000010000 */
[----:B------:R-:W-:-:S07]  /*35750*/  IMAD.WIDE R32, R229, 0x4, R32 ;  /* 0x00000004e5207825 */ /* 0x000fce00078e0220 */
[----:B------:R-:W4:Y:S08]  /*35760*/  LDC R114, c[0x0][0x230] ;  /* 0x00008c00ff727b82 */ /* 0x000f300000000800 */
[----:B------:R-:W4:Y:S01]  /*35770*/  LDC R152, c[0x0][0x230] ;  /* 0x00008c00ff987b82 */ /* 0x000f220000000800 */
[----:B------:R-:W4:Y:S07]  /*35780*/  LDL.LU.64 R54, [R1+0x12a0] ;  /* 0x0012a00001367983 */ /* 0x000f2e0000300a00 */
[----:B------:R-:W4:Y:S01]  /*35790*/  LDC R153, c[0x0][0x230] ;  /* 0x00008c00ff997b82 */ /* 0x000f220000000800 */
[----:B-1----:R-:W2:Y:S01]  /*357a0*/  LDL.LU.64 R34, [R1+0x1298] ;  /* 0x0012980001227983 */ /* 0x002ea20000300a00 */
[----:B------:R-:W-:-:S06]  /*357b0*/  VIADD R115, R8, 0x100000 ;  /* 0x0010000008737836 */ /* 0x000fcc0000000000 */
[----:B------:R-:W1:Y:S01]  /*357c0*/  LDC R159, c[0x0][0x230] ;  /* 0x00008c00ff9f7b82 */ /* 0x000e620000000800 */
[----:B------:R-:W2:Y:S07]  /*357d0*/  LDL.LU.64 R42, [R1+0x1290] ;  /* 0x00129000012a7983 */ /* 0x000eae0000300a00 */
[----:B------:R-:W1:Y:S01]  /*357e0*/  LDC R160, c[0x0][0x230] ;  /* 0x00008c00ffa07b82 */ /* 0x000e620000000800 */
[----:B------:R-:W2:Y:S07]  /*357f0*/  LDL.LU.64 R40, [R1+0x1288] ;  /* 0x0012880001287983 */ /* 0x000eae0000300a00 */
[----:B------:R-:W1:Y:S01]  /*35800*/  LDC R165, c[0x0][0x230] ;  /* 0x00008c00ffa57b82 */ /* 0x000e620000000800 */
[----:B------:R-:W2:Y:S01]  /*35810*/  LDL.LU.64 R44, [R1+0x1270] ;  /* 0x00127000012c7983 */ /* 0x000ea20000300a00 */
[----:B------:R-:W-:Y:S01]  /*35820*/  ISETP.GE.U32.AND P2, PT, R29, 0x7ffffd7f, PT ;  /* 0x7ffffd7f1d00780c */ /* 0x000fe20003f46070 */
[----:B------:R-:W-:Y:S01]  /*35830*/  VIADD R158, R8, 0x100000 ;  /* 0x00100000089e7836 */ /* 0x000fe20000000000 */
[----:B------:R-:W-:Y:S01]  /*35840*/  SEL R26, R26, RZ, P0 ;  /* 0x000000ff1a1a7207 */ /* 0x000fe20000000000 */
[----:B------:R4:W-:Y:S01]  /*35850*/  STL.64 [R1+0x1b50], R16 ;  /* 0x001b501001007387 */ /* 0x0009e20000100a00 */
[----:B------:R-:W-:-:S02]  /*35860*/  IADD3 R164, R8, 0x100000, RZ ;  /* 0x0010000008a47810 */ /* 0x000fc40007ffe0ff */
[----:B------:R-:W1:Y:S01]  /*35870*/  LDC R172, c[0x0][0x230] ;  /* 0x00008c00ffac7b82 */ /* 0x000e620000000800 */
[----:B------:R2:W-:Y:S07]  /*35880*/  STL.64 [R1+0x1b48], R18 ;  /* 0x001b481201007387 */ /* 0x0005ee0000100a00 */
[----:B------:R-:W1:Y:S01]  /*35890*/  LDC R177, c[0x0][0x230] ;  /* 0x00008c00ffb17b82 */ /* 0x000e620000000800 */
[----:B------:R-:W-:Y:S01]  /*358a0*/  STL.64 [R1+0x1b40], R20 ;  /* 0x001b401401007387 */ /* 0x000fe20000100a00 */
[----:B------:R-:W-:-:S06]  /*358b0*/  VIADD R176, R9, 0x100000 ;  /* 0x0010000009b07836 */ /* 0x000fcc0000000000 */
[----:B------:R-:W1:Y:S01]  /*358c0*/  LDC R178, c[0x0][0x230] ;  /* 0x00008c00ffb27b82 */ /* 0x000e620000000800 */
[----:B------:R-:W-:Y:S07]  /*358d0*/  STL [R1+0x1b18], R0 ;  /* 0x001b180001007387 */ /* 0x000fee0000100800 */
[----:B------:R-:W1:Y:S01]  /*358e0*/  LDC R186, c[0x0][0x230] ;  /* 0x00008c00ffba7b82 */ /* 0x000e620000000800 */
[----:B------:R2:W-:Y:S07]  /*358f0*/  STL.64 [R1+0x1680], R4 ;  /* 0x0016800401007387 */ /* 0x0005ee0000100a00 */
[----:B------:R-:W1:Y:S01]  /*35900*/  LDC R193, c[0x0][0x230] ;  /* 0x00008c00ffc17b82 */ /* 0x000e620000000800 */
[----:B------:R-:W2:Y:S01]  /*35910*/  LDL.LU.64 R46, [R1+0x1268] ;  /* 0x00126800012e7983 */ /* 0x000ea20000300a00 */
[----:B------:R-:W-:-:S06]  /*35920*/  ISETP.NE.U32.AND P0, PT, R26, RZ, PT ;  /* 0x000000ff1a00720c */ /* 0x000fcc0003f05070 */
[----:B------:R-:W1:Y:S01]  /*35930*/  LDC R194, c[0x0][0x230] ;  /* 0x00008c00ffc27b82 */ /* 0x000e620000000800 */
[----:B------:R-:W-:-:S07]  /*35940*/  IADD3 R26, R2, 0x100000, RZ ;  /* 0x00100000021a7810 */ /* 0x000fce0007ffe0ff */
[----:B------:R-:W1:Y:S01]  /*35950*/  LDC R195, c[0x0][0x230] ;  /* 0x00008c00ffc37b82 */ /* 0x000e620000000800 */
[----:B------:R-:W-:-:S07]  /*35960*/  IADD3 R192, R9, 0x100000, RZ ;  /* 0x0010000009c07810 */ /* 0x000fce0007ffe0ff */
[----:B------:R-:W1:Y:S08]  /*35970*/  LDC R209, c[0x0][0x230] ;  /* 0x00008c00ffd17b82 */ /* 0x000e700000000800 */
[----:B------:R-:W1:Y:S01]  /*35980*/  LDC R207, c[0x0][0x230] ;  /* 0x00008c00ffcf7b82 */ /* 0x000e620000000800 */
[----:B------:R-:W-:-:S07]  /*35990*/  IADD3 R206, R9, 0x100000, RZ ;  /* 0x0010000009ce7810 */ /* 0x000fce0007ffe0ff */
[----:B------:R-:W1:Y:S08]  /*359a0*/  LDC R208, c[0x0][0x230] ;  /* 0x00008c00ffd07b82 */ /* 0x000e700000000800 */
[----:B------:R-:W1:Y:S08]  /*359b0*/  LDC R219, c[0x0][0x230] ;  /* 0x00008c00ffdb7b82 */ /* 0x000e700000000800 */
[----:B------:R-:W1:Y:S08]  /*359c0*/  LDC R218, c[0x0][0x230] ;  /* 0x00008c00ffda7b82 */ /* 0x000e700000000800 */
[----:B------:R-:W1:Y:S01]  /*359d0*/  LDC R225, c[0x0][0x230] ;  /* 0x00008c00ffe17b82 */ /* 0x000e620000000800 */
[----:B------:R-:W-:Y:S01]  /*359e0*/  VIADD R224, R9, 0x100000 ;  /* 0x0010000009e07836 */ /* 0x000fe20000000000 */
[----:B------:R-:W-:-:S06]  /*359f0*/  ULDC UR4, c[0x0][0x230] ;  /* 0x00008c0000047ab9 */ /* 0x000fcc0000000800 */
[----:B------:R-:W1:Y:S08]  /*35a00*/  LDC R230, c[0x0][0x230] ;  /* 0x00008c00ffe67b82 */ /* 0x000e700000000800 */
[----:B------:R-:W1:Y:S01]  /*35a10*/  LDC R228, c[0x0][0x230] ;  /* 0x00008c00ffe47b82 */ /* 0x000e620000000800 */
[----:B---3--:R-:W-:-:S04]  /*35a20*/  IMAD.WIDE R36, R229, 0x4, R36 ;  /* 0x00000004e5247825 */ /* 0x008fc800078e0224 */
[----:B----4-:R-:W-:-:S04]  /*35a30*/  IMAD.WIDE R16, R229, 0x4, R54 ;  /* 0x00000004e5107825 */ /* 0x010fc800078e0236 */
[----:B--2---:R-:W-:-:S04]  /*35a40*/  IMAD.WIDE R18, R229, 0x4, R40 ;  /* 0x00000004e5127825 */ /* 0x004fc800078e0228 */
[----:B------:R-:W-:Y:S01]  /*35a50*/  VIADD R29, R30, 0xfffffdfd ;  /* 0xfffffdfd1e1d7836 */ /* 0x000fe20000000000 */
[----:B------:R-:W-:Y:S01]  /*35a60*/  IADD3 R153, R153, -0x26a, RZ ;  /* 0xfffffd9699997810 */ /* 0x000fe20007ffe0ff */
[C---:B------:R-:W-:Y:S01]  /*35a70*/  IMAD.WIDE R4, R229.reuse, 0x4, R38 ;  /* 0x00000004e5047825 */ /* 0x040fe200078e0226 */
[----:B------:R2:W-:Y:S01]  /*35a80*/  STL.64 [R1+0x78], R36 ;  /* 0x0000782401007387 */ /* 0x0005e20000100a00 */
[----:B------:R-:W3:Y:S03]  /*35a90*/  LDC R38, c[0x0][0x230] ;  /* 0x00008c00ff267b82 */ /* 0x000ee60000000800 */
[----:B------:R-:W-:Y:S01]  /*35aa0*/  @!PT LDS RZ, [RZ] ;  /* 0x00000000fffff984 */ /* 0x000fe20000000800 */
[----:B------:R-:W-:Y:S01]  /*35ab0*/  @!PT LDS RZ, [RZ] ;  /* 0x00000000fffff984 */ /* 0x000fe20000000800 */
[----:B------:R-:W-:Y:S01]  /*35ac0*/  @!PT LDS RZ, [RZ] ;  /* 0x00000000fffff984 */ /* 0x000fe20000000800 */
[----:B------:R4:W-:Y:S04]  /*35ad0*/  LDGSTS.E [R28+-0x80000], desc[UR8][R36.64], !P1 ;  /* 0x80000000241c7fae */ /* 0x0009e8000c921848 */
[----:B------:R1:W-:Y:S01]  /*35ae0*/  STL.64 [R1+0x70], R4 ;  /* 0x0000700401007387 */ /* 0x0003e20000100a00 */
[----:B------:R-:W-:Y:S01]  /*35af0*/  IMAD.WIDE R20, R229, 0x4, R42 ;  /* 0x00000004e5147825 */ /* 0x000fe200078e022a */
[----:B------:R-:W3:Y:S02]  /*35b00*/  LDC R30, c[0x0][0x230] ;  /* 0x00008c00ff1e7b82 */ /* 0x000ee40000000800 */
[----:B------:R1:W-:Y:S04]  /*35b10*/  LDGSTS.E [R27+-0x7c000], desc[UR8][R4.64], !P1 ;  /* 0x84000000041b7fae */ /* 0x0003e8000c921848 */
[----:B------:R1:W-:Y:S01]  /*35b20*/  STL.64 [R1+0x68], R16 ;  /* 0x0000681001007387 */ /* 0x0003e20000100a00 */
[----:B----4-:R-:W-:Y:S01]  /*35b30*/  VIADD R28, R31, 0xfffffdfc ;  /* 0xfffffdfc1f1c7836 */ /* 0x010fe20000000000 */
[----:B--2---:R-:W2:Y:S02]  /*35b40*/  LDC R36, c[0x0][0x230] ;  /* 0x00008c00ff247b82 */ /* 0x004ea40000000800 */
[----:B------:R4:W-:Y:S01]  /*35b50*/  LDGSTS.E [R27+-0x7fffc], desc[UR8][R16.64], !P2 ;  /* 0x80004000101b7fae */ /* 0x0009e2000d121848 */
[----:B-1----:R-:W-:Y:S01]  /*35b60*/  IMAD.WIDE R4, R229, 0x4, R34 ;  /* 0x00000004e5047825 */ /* 0x002fe200078e0222 */
[----:B------:R-:W-:-:S04]  /*35b70*/  ISETP.GE.U32.AND P1, PT, R29, 0x7ffffd7e, PT ;  /* 0x7ffffd7e1d00780c */ /* 0x000fc80003f26070 */
[----:B------:R-:W1:Y:S01]  /*35b80*/  LDC R35, c[0x0][0x230] ;  /* 0x00008c00ff237b82 */ /* 0x000e620000000800 */
[----:B------:R4:W-:Y:S02]  /*35b90*/  STL.64 [R1+0x60], R4 ;  /* 0x0000600401007387 */ /* 0x0009e40000100a00 */
[C---:B----4-:R-:W-:Y:S02]  /*35ba0*/  IMAD.WIDE R16, R229.reuse, 0x4, R44 ;  /* 0x00000004e5107825 */ /* 0x050fe400078e022c */
[----:B------:R4:W-:Y:S03]  /*35bb0*/  LDGSTS.E [R26+-0x7bffc], desc[UR8][R4.64], !P2 ;  /* 0x84004000041a7fae */ /* 0x0009e6000d121848 */
[----:B------:R-:W1:Y:S01]  /*35bc0*/  LDC R34, c[0x0][0x230] ;  /* 0x00008c00ff227b82 */ /* 0x000e620000000800 */
[----:B------:R-:W-:Y:S04]  /*35bd0*/  STL.64 [R1+0x58], R20 ;  /* 0x0000581401007387 */ /* 0x000fe80000100a00 */
[----:B------:R-:W-:Y:S03]  /*35be0*/  STL.64 [R1+0x50], R18 ;  /* 0x0000501201007387 */ /* 0x000fe60000100a00 */
[----:B------:R-:W1:Y:S01]  /*35bf0*/  LDC R37, c[0x0][0x230] ;  /* 0x00008c00ff257b82 */ /* 0x000e620000000800 */
[----:B----4-:R-:W-:Y:S01]  /*35c00*/  IMAD.WIDE R4, R229, 0x4, R46 ;  /* 0x00000004e5047825 */ /* 0x010fe200078e022e */
[----:B------:R4:W-:Y:S04]  /*35c10*/  STL.64 [R1+0x48], R16 ;  /* 0x0000481001007387 */ /* 0x0009e80000100a00 */
[----:B------:R3:W-:Y:S02]  /*35c20*/  STL.64 [R1+0x40], R4 ;  /* 0x0000400401007387 */ /* 0x0007e40000100a00 */
[----:B------:R-:W1:Y:S02]  /*35c30*/  LDC R31, c[0x0][0x230] ;  /* 0x00008c00ff1f7b82 */ /* 0x000e640000000800 */
[----:B------:R-:W2:Y:S04]  /*35c40*/  LDL.LU.64 R46, [R1+0x220] ;  /* 0x00022000012e7983 */ /* 0x000ea80000300a00 */
[----:B------:R-:W2:Y:S01]  /*35c50*/  LDL.LU.64 R40, [R1+0x228] ;  /* 0x0002280001287983 */ /* 0x000ea20000300a00 */
[----:B------:R-:W-:Y:S01]  /*35c60*/  ISETP.GE.U32.AND P2, PT, R28, 0x7ffffd7d, PT ;  /* 0x7ffffd7d1c00780c */ /* 0x000fe20003f46070 */
[C---:B------:R-:W-:Y:S01]  /*35c70*/  VIADD R28, R2.reuse, 0x100000 ;  /* 0x00100000021c7836 */ /* 0x040fe20000000000 */
[----:B------:R-:W-:Y:S01]  /*35c80*/  IADD3 R29, R2, 0x100000, RZ ;  /* 0x00100000021d7810 */ /* 0x000fe20007ffe0ff */
[----:B------:R-:W2:Y:S01]  /*35c90*/  LDL.LU.64 R52, [R1+0x240] ;  /* 0x0002400001347983 */ /* 0x000ea20000300a00 */
[----:B------:R-:W-:Y:S01]  /*35ca0*/  VIADD R152, R152, 0xfffffd95 ;  /* 0xfffffd9598987836 */ /* 0x000fe20000000000 */
[----:B------:R-:W-:Y:S01]  /*35cb0*/  IADD3 R159, R159, -0x210, RZ ;  /* 0xfffffdf09f9f7810 */ /* 0x000fe20007ffe0ff */
[----:B------:R-:W-:Y:S01]  /*35cc0*/  VIADD R165, R165, 0xfffffdef ;  /* 0xfffffdefa5a57836 */ /* 0x000fe20000000000 */
[----:B------:R-:W-:Y:S01]  /*35cd0*/  LDGSTS.E [R29+-0x7fff8], desc[UR8][R20.64], !P1 ;  /* 0x80008000141d7fae */ /* 0x000fe2000c921848 */
[----:B------:R-:W-:-:S02]  /*35ce0*/  IADD3 R172, R172, -0x22d, RZ ;  /* 0xfffffdd3acac7810 */ /* 0x000fc40007ffe0ff */
[----:B------:R-:W-:Y:S01]  /*35cf0*/  IADD3 R177, R177, -0x22f, RZ ;  /* 0xfffffdd1b1b17810 */ /* 0x000fe20007ffe0ff */
[----:B------:R-:W-:Y:S01]  /*35d00*/  LDGSTS.E [R28+-0x7bff8], desc[UR8][R18.64], !P1 ;  /* 0x84008000121c7fae */ /* 0x000fe2000c921848 */
[----:B------:R-:W-:Y:S01]  /*35d10*/  VIADD R178, R178, 0xfffffdd2 ;  /* 0xfffffdd2b2b27836 */ /* 0x000fe20000000000 */
[----:B------:R-:W1:Y:S02]  /*35d20*/  LDC R0, c[0x0][0x230] ;  /* 0x00008c00ff007b82 */ /* 0x000e640000000800 */
[----:B------:R4:W-:Y:S04]  /*35d30*/  LDGSTS.E [R27+-0x7fff4], desc[UR8][R16.64], !P2 ;  /* 0x8000c000101b7fae */ /* 0x0009e8000d121848 */
[----:B------:R3:W-:Y:S04]  /*35d40*/  LDGSTS.E [R26+-0x7bff4], desc[UR8][R4.64], !P2 ;  /* 0x8400c000041a7fae */ /* 0x0007e8000d121848 */
[----:B------:R-:W2:Y:S01]  /*35d50*/  LDL.LU.64 R44, [R1+0x248] ;  /* 0x00024800012c7983 */ /* 0x000ea20000300a00 */
[----:B----4-:R-:W-:-:S04]  /*35d60*/  IMAD.WIDE R16, R229, 0x4, R24 ;  /* 0x00000004e5107825 */ /* 0x010fc800078e0218 */
[C---:B---3--:R-:W-:Y:S01]  /*35d70*/  IMAD.WIDE R4, R229.reuse, 0x4, R22 ;  /* 0x00000004e5047825 */ /* 0x048fe200078e0216 */
[----:B------:R-:W-:Y:S04]  /*35d80*/  STL.64 [R1+0x38], R16 ;  /* 0x0000381001007387 */ /* 0x000fe80000100a00 */
[----:B------:R-:W-:Y:S01]  /*35d90*/  STL.64 [R1+0x30], R4 ;  /* 0x0000300401007387 */ /* 0x000fe20000100a00 */
[----:B------:R-:W-:Y:S01]  /*35da0*/  IADD3 R28, R38, -0x206, RZ ;  /* 0xfffffdfa261c7810 */ /* 0x000fe20007ffe0ff */
[C---:B--2---:R-:W-:Y:S02]  /*35db0*/  IMAD.WIDE R122, R229.reuse, 0x4, R46 ;  /* 0x00000004e57a7825 */ /* 0x044fe400078e022e */
[----:B------:R-:W2:Y:S02]  /*35dc0*/  LDL.LU.64 R46, [R1+0x260] ;  /* 0x00026000012e7983 */ /* 0x000ea40000300a00 */
[----:B------:R-:W-:-:S02]  /*35dd0*/  IMAD.WIDE R38, R229, 0x4, R40 ;  /* 0x00000004e5267825 */ /* 0x000fc400078e0228 */
[----:B------:R-:W3:Y:S04]  /*35de0*/  LDL.LU.64 R40, [R1+0x268] ;  /* 0x0002680001287983 */ /* 0x000ee80000300a00 */
[----:B------:R-:W4:Y:S04]  /*35df0*/  LDL.LU.64 R54, [R1+0x280] ;  /* 0x0002800001367983 */ /* 0x000f280000300a00 */
[----:B------:R-:W3:Y:S04]  /*35e00*/  LDL.LU.64 R42, [R1+0x288] ;  /* 0x00028800012a7983 */ /* 0x000ee80000300a00 */
[----:B------:R-:W-:Y:S04]  /*35e10*/  STL.64 [R1+0x1af8], R32 ;  /* 0x001af82001007387 */ /* 0x000fe80000100a00 */
[----:B------:R-:W-:Y:S04]  /*35e20*/  STL.64 [R1+0x1b00], R122 ;  /* 0x001b007a01007387 */ /* 0x000fe80000100a00 */
[----:B------:R-:W-:Y:S04]  /*35e30*/  STL.64 [R1+0x1b08], R38 ;  /* 0x001b082601007387 */ /* 0x000fe80000100a00 */
[----:B------:R-:W3:Y:S01]  /*35e40*/  LDL.LU.64 R48, [R1+0x2a0] ;  /* 0x0002a00001307983 */ /* 0x000ee20000300a00 */
[----:B------:R-:W-:Y:S01]  /*35e50*/  IADD3 R27, R36, -0x221, RZ ;  /* 0xfffffddf241b7810 */ /* 0x000fe20007ffe0ff */
[----:B-1----:R-:W-:-:S03]  /*35e60*/  VIADD R26, R35, 0xfffffdde ;  /* 0xfffffdde231a7836 */ /* 0x002fc60000000000 */
[----:B------:R-:W-:Y:S01]  /*35e70*/  ISETP.GE.U32.AND P2, PT, R27, 0x7ffffd60, PT ;  /* 0x7ffffd601b00780c */ /* 0x000fe20003f46070 */
[----:B------:R-:W-:Y:S02]  /*35e80*/  VIADD R27, R34, 0xfffffddd ;  /* 0xfffffddd221b7836 */ /* 0x000fe40000000000 */
[----:B------:R-:W-:-:S04]  /*35e90*/  IMAD.WIDE R34, R229, 0x4, R52 ;  /* 0x00000004e5227825 */ /* 0x000fc800078e0234 */
[----:B------:R-:W-:Y:S01]  /*35ea0*/  IMAD.WIDE R74, R229, 0x4, R44 ;  /* 0x00000004e54a7825 */ /* 0x000fe200078e022c */
[----:B------:R-:W-:Y:S04]  /*35eb0*/  STL.64 [R1+0x1b10], R34 ;  /* 0x001b102201007387 */ /* 0x000fe80000100a00 */
[----:B------:R-:W-:Y:S04]  /*35ec0*/  STL.64 [R1+0x1b20], R74 ;  /* 0x001b204a01007387 */ /* 0x000fe80000100a00 */
[----:B------:R-:W3:Y:S01]  /*35ed0*/  LDL.LU.64 R44, [R1+0x2a8] ;  /* 0x0002a800012c7983 */ /* 0x000ee20000300a00 */
[----:B------:R-:W-:-:S02]  /*35ee0*/  VIADD R29, R37, 0xfffffdfb ;  /* 0xfffffdfb251d7836 */ /* 0x000fc40000000000 */
[C---:B--2---:R-:W-:Y:S02]  /*35ef0*/  IMAD.WIDE R72, R229.reuse, 0x4, R46 ;  /* 0x00000004e5487825 */ /* 0x044fe400078e022e */
[----:B------:R-:W2:Y:S04]  /*35f00*/  LDL.LU.64 R46, [R1+0x2c0] ;  /* 0x0002c000012e7983 */ /* 0x000ea80000300a00 */
[----:B------:R-:W2:Y:S01]  /*35f10*/  LDL.LU.64 R50, [R1+0x2c8] ;  /* 0x0002c80001327983 */ /* 0x000ea20000300a00 */
[----:B----4-:R-:W-:-:S03]  /*35f20*/  IMAD.WIDE R36, R229, 0x4, R54 ;  /* 0x00000004e5247825 */ /* 0x010fc600078e0236 */
[----:B------:R-:W4:Y:S01]  /*35f30*/  LDL.LU.64 R52, [R1+0x2e0] ;  /* 0x0002e00001347983 */ /* 0x000f220000300a00 */
[----:B---3--:R-:W-:-:S03]  /*35f40*/  IMAD.WIDE R80, R229, 0x4, R42 ;  /* 0x00000004e5507825 */ /* 0x008fc600078e022a */
[----:B------:R-:W3:Y:S04]  /*35f50*/  LDL.LU.64 R54, [R1+0x2e8] ;  /* 0x0002e80001367983 */ /* 0x000ee80000300a00 */
[----:B------:R-:W3:Y:S01]  /*35f60*/  LDL.LU.64 R42, [R1+0x300] ;  /* 0x00030000012a7983 */ /* 0x000ee20000300a00 */
[----:B------:R-:W-:-:S03]  /*35f70*/  IMAD.WIDE R40, R229, 0x4, R40 ;  /* 0x00000004e5287825 */ /* 0x000fc600078e0228 */
[----:B------:R-:W-:Y:S04]  /*35f80*/  STL.64 [R1+0x1b28], R72 ;  /* 0x001b284801007387 */ /* 0x000fe80000100a00 */
[----:B------:R-:W-:Y:S01]  /*35f90*/  STL.64 [R1+0x1b30], R40 ;  /* 0x001b302801007387 */ /* 0x000fe20000100a00 */
[----:B------:R-:W-:-:S03]  /*35fa0*/  IMAD.WIDE R76, R229, 0x4, R48 ;  /* 0x00000004e54c7825 */ /* 0x000fc600078e0230 */
[----:B------:R1:W-:Y:S04]  /*35fb0*/  STL.64 [R1+0x1b38], R36 ;  /* 0x001b382401007387 */ /* 0x0003e80000100a00 */
[----:B------:R-:W3:Y:S01]  /*35fc0*/  LDL.LU.64 R48, [R1+0x308] ;  /* 0x0003080001307983 */ /* 0x000ee20000300a00 */
[----:B------:R-:W-:-:S03]  /*35fd0*/  IMAD.WIDE R78, R229, 0x4, R44 ;  /* 0x00000004e54e7825 */ /* 0x000fc600078e022c */
[----:B------:R-:W3:Y:S01]  /*35fe0*/  LDL.LU.64 R44, [R1+0x320] ;  /* 0x00032000012c7983 */ /* 0x000ee20000300a00 */
[----:B------:R-:W-:Y:S02]  /*35ff0*/  ISETP.GE.U32.AND P4, PT, R29, 0x7ffffd7c, PT ;  /* 0x7ffffd7c1d00780c */ /* 0x000fe40003f86070 */
[----:B------:R-:W1:Y:S01]  /*36000*/  LDC R29, c[0x0][0x230] ;  /* 0x00008c00ff1d7b82 */ /* 0x000e620000000800 */
[----:B------:R-:W-:Y:S02]  /*36010*/  ISETP.GE.U32.AND P6, PT, R28, 0x7ffffd7b, PT ;  /* 0x7ffffd7b1c00780c */ /* 0x000fe40003fc6070 */
[----:B------:R-:W-:-:S05]  /*36020*/  IADD3 R28, R31, -0x207, RZ ;  /* 0xfffffdf91f1c7810 */ /* 0x000fca0007ffe0ff */
[----:B------:R-:W1:Y:S01]  /*36030*/  LDC R31, c[0x0][0x230] ;  /* 0x00008c00ff1f7b82 */ /* 0x000e620000000800 */
[C---:B--2---:R-:W-:Y:S02]  /*36040*/  IMAD.WIDE R84, R229.reuse, 0x4, R46 ;  /* 0x00000004e5547825 */ /* 0x044fe400078e022e */
[----:B------:R-:W2:Y:S02]  /*36050*/  LDL.LU.64 R46, [R1+0x328] ;  /* 0x00032800012e7983 */ /* 0x000ea40000300a00 */
[----:B----4-:R-:W-:-:S04]  /*36060*/  IMAD.WIDE R96, R229, 0x4, R52 ;  /* 0x00000004e5607825 */ /* 0x010fc800078e0234 */
[----:B---3--:R-:W-:-:S04]  /*36070*/  IMAD.WIDE R120, R229, 0x4, R54 ;  /* 0x00000004e5787825 */ /* 0x008fc800078e0236 */
[C---:B------:R-:W-:Y:S02]  /*36080*/  IMAD.WIDE R118, R229.reuse, 0x4, R42 ;  /* 0x00000004e5767825 */ /* 0x040fe400078e022a */
[----:B------:R-:W3:Y:S04]  /*36090*/  LDL.LU.64 R42, [R1+0x340] ;  /* 0x00034000012a7983 */ /* 0x000ee80000300a00 */
[----:B------:R-:W4:Y:S04]  /*360a0*/  LDL.LU.64 R52, [R1+0x348] ;  /* 0x0003480001347983 */ /* 0x000f280000300a00 */
[----:B------:R-:W3:Y:S04]  /*360b0*/  LDL.LU.64 R54, [R1+0x360] ;  /* 0x0003600001367983 */ /* 0x000ee80000300a00 */
[----:B------:R-:W3:Y:S01]  /*360c0*/  LDL.LU.64 R246, [R1+0x11c0] ;  /* 0x0011c00001f67983 */ /* 0x000ee20000300a00 */
[----:B------:R-:W-:-:S03]  /*360d0*/  IMAD.WIDE R82, R229, 0x4, R50 ;  /* 0x00000004e5527825 */ /* 0x000fc600078e0232 */
[----:B------:R-:W3:Y:S01]  /*360e0*/  LDL.LU.64 R50, [R1+0x11b8] ;  /* 0x0011b80001327983 */ /* 0x000ee20000300a00 */
[----:B------:R-:W-:-:S03]  /*360f0*/  IMAD.WIDE R128, R229, 0x4, R48 ;  /* 0x00000004e5807825 */ /* 0x000fc600078e0230 */
[----:B------:R-:W3:Y:S01]  /*36100*/  LDL.LU.64 R48, [R1+0x11b0] ;  /* 0x0011b00001307983 */ /* 0x000ee20000300a00 */
[----:B------:R-:W-:Y:S02]  /*36110*/  ISETP.GE.U32.AND P3, PT, R26, 0x7ffffd5f, PT ;  /* 0x7ffffd5f1a00780c */ /* 0x000fe40003f66070 */
[----:B------:R-:W-:Y:S02]  /*36120*/  ISETP.GE.U32.AND P5, PT, R27, 0x7ffffd5e, PT ;  /* 0x7ffffd5e1b00780c */ /* 0x000fe40003fa6070 */
[C---:B------:R-:W-:Y:S01]  /*36130*/  IADD3 R26, R2.reuse, 0x100000, RZ ;  /* 0x00100000021a7810 */ /* 0x040fe20007ffe0ff */
[----:B------:R-:W1:Y:S01]  /*36140*/  LDC R27, c[0x0][0x230] ;  /* 0x00008c00ff1b7b82 */ /* 0x000e620000000800 */
[----:B------:R-:W-:Y:S01]  /*36150*/  VIADD R24, R2, 0x100000 ;  /* 0x0010000002187836 */ /* 0x000fe20000000000 */
[----:B------:R-:W-:Y:S02]  /*36160*/  ISETP.GE.U32.AND P1, PT, R28, 0x7ffffd7a, PT ;  /* 0x7ffffd7a1c00780c */ /* 0x000fe40003f26070 */
[----:B------:R1:W-:Y:S01]  /*36170*/  LDGSTS.E [R26+-0x78000], desc[UR8][R16.64], !P2 ;  /* 0x88000000101a7fae */ /* 0x0003e2000d121848 */
[----:B------:R-:W-:Y:S01]  /*36180*/  IADD3 R25, R30, -0x224, RZ ;  /* 0xfffffddc1e197810 */ /* 0x000fe20007ffe0ff */
[----:B------:R-:W-:-:S02]  /*36190*/  VIADD R23, R2, 0x100000 ;  /* 0x0010000002177836 */ /* 0x000fc40000000000 */
[----:B------:R-:W1:Y:S01]  /*361a0*/  LDC R28, c[0x0][0x230] ;  /* 0x00008c00ff1c7b82 */ /* 0x000e620000000800 */
[----:B------:R-:W-:Y:S01]  /*361b0*/  LDGSTS.E [R24+-0x74000], desc[UR8][R4.64], !P2 ;  /* 0x8c00000004187fae */ /* 0x000fe2000d121848 */
[----:B------:R-:W-:Y:S02]  /*361c0*/  IADD3 R22, R2, 0x100000, RZ ;  /* 0x0010000002167810 */ /* 0x000fe40007ffe0ff */
[----:B------:R-:W-:-:S04]  /*361d0*/  ISETP.GE.U32.AND P2, PT, R25, 0x7ffffd5d, PT ;  /* 0x7ffffd5d1900780c */ /* 0x000fc80003f46070 */
[----:B-1----:R-:W1:Y:S01]  /*361e0*/  LDC R26, c[0x0][0x230] ;  /* 0x00008c00ff1a7b82 */ /* 0x002e620000000800 */
[----:B------:R-:W-:Y:S01]  /*361f0*/  VIADD R25, R29, 0xfffffdbf ;  /* 0xfffffdbf1d197836 */ /* 0x000fe20000000000 */
[----:B------:R1:W-:Y:S04]  /*36200*/  LDGSTS.E [R24+-0x77ffc], desc[UR8][R32.64], !P3 ;  /* 0x8800400020187fae */ /* 0x0003e8000d921848 */
[----:B------:R-:W-:Y:S02]  /*36210*/  LDGSTS.E [R23+-0x73ffc], desc[UR8][R122.64], !P3 ;  /* 0x8c0040007a177fae */ /* 0x000fe4000d921848 */
[----:B------:R-:W1:Y:S02]  /*36220*/  LDC R30, c[0x0][0x230] ;  /* 0x00008c00ff1e7b82 */ /* 0x000e640000000800 */
[----:B------:R-:W-:Y:S01]  /*36230*/  LDGSTS.E [R22+-0x77ff8], desc[UR8][R38.64], !P5 ;  /* 0x8800800026167fae */ /* 0x000fe2000e921848 */
[----:B-1----:R-:W-:-:S03]  /*36240*/  IADD3 R24, R31, -0x242, RZ ;  /* 0xfffffdbe1f187810 */ /* 0x002fc60007ffe0ff */
[----:B------:R-:W-:Y:S01]  /*36250*/  LDGSTS.E [R23+-0x73ff8], desc[UR8][R34.64], !P5 ;  /* 0x8c00800022177fae */ /* 0x000fe2000e921848 */
[----:B------:R-:W-:Y:S01]  /*36260*/  ISETP.GE.U32.AND P5, PT, R25, 0x7ffffd40, PT ;  /* 0x7ffffd401900780c */ /* 0x000fe20003fa6070 */
[----:B------:R-:W-:Y:S01]  /*36270*/  VIADD R25, R2, 0x100000 ;  /* 0x0010000002197836 */ /* 0x000fe20000000000 */
[----:B------:R-:W-:Y:S01]  /*36280*/  ISETP.GE.U32.AND P3, PT, R24, 0x7ffffd3f, PT ;  /* 0x7ffffd3f1800780c */ /* 0x000fe20003f66070 */
[----:B------:R-:W-:Y:S01]  /*36290*/  LDGSTS.E [R22+-0x77ff4], desc[UR8][R74.64], !P2 ;  /* 0x8800c0004a167fae */ /* 0x000fe2000d121848 */
[----:B------:R-:W1:Y:S01]  /*362a0*/  LDC R29, c[0x0][0x230] ;  /* 0x00008c00ff1d7b82 */ /* 0x000e620000000800 */
[----:B------:R-:W-:Y:S02]  /*362b0*/  IADD3 R24, R2, 0x100000, RZ ;  /* 0x0010000002187810 */ /* 0x000fe40007ffe0ff */
[----:B------:R1:W-:Y:S01]  /*362c0*/  LDGSTS.E [R25+-0x73ff4], desc[UR8][R72.64], !P2 ;  /* 0x8c00c00048197fae */ /* 0x0003e2000d121848 */
[----:B------:R-:W-:-:S04]  /*362d0*/  IMAD.WIDE R126, R229, 0x4, R44 ;  /* 0x00000004e57e7825 */ /* 0x000fc800078e022c */
[----:B------:R-:W3:Y:S01]  /*362e0*/  LDC R44, c[0x0][0x230] ;  /* 0x00008c00ff2c7b82 */ /* 0x000ee20000000800 */
[----:B------:R1:W-:Y:S04]  /*362f0*/  LDGSTS.E [R24+-0x70000], desc[UR8][R40.64], !P5 ;  /* 0x9000000028187fae */ /* 0x0003e8000e921848 */
[----:B------:R1:W-:Y:S02]  /*36300*/  LDGSTS.E [R23+-0x6c000], desc[UR8][R36.64], !P5 ;  /* 0x9400000024177fae */ /* 0x0003e4000e921848 */
[----:B-1----:R-:W-:Y:S01]  /*36310*/  VIADD R25, R27, 0xfffffdbd ;  /* 0xfffffdbd1b197836 */ /* 0x002fe20000000000 */
[----:B------:R-:W1:Y:S01]  /*36320*/  LDC R45, c[0x0][0x230] ;  /* 0x00008c00ff2d7b82 */ /* 0x000e620000000800 */
[----:B------:R-:W-:Y:S03]  /*36330*/  LDGSTS.E [R22+-0x6fffc], desc[UR8][R80.64], !P3 ;  /* 0x9000400050167fae */ /* 0x000fe6000d921848 */
[----:B------:R-:W-:Y:S01]  /*36340*/  ISETP.GE.U32.AND P2, PT, R25, 0x7ffffd3e, PT ;  /* 0x7ffffd3e1900780c */ /* 0x000fe20003f46070 */
[----:B------:R-:W-:Y:S01]  /*36350*/  LDGSTS.E [R22+-0x6bffc], desc[UR8][R76.64], !P3 ;  /* 0x940040004c167fae */ /* 0x000fe2000d921848 */
[----:B------:R-:W-:-:S02]  /*36360*/  IADD3 R24, R28, -0x244, RZ ;  /* 0xfffffdbc1c187810 */ /* 0x000fc40007ffe0ff */
[----:B------:R-:W1:Y:S01]  /*36370*/  LDC R31, c[0x0][0x230] ;  /* 0x00008c00ff1f7b82 */ /* 0x000e620000000800 */
[----:B------:R-:W-:Y:S01]  /*36380*/  VIADD R23, R26, 0xfffffd9f ;  /* 0xfffffd9f1a177836 */ /* 0x000fe20000000000 */
[----:B------:R-:W-:Y:S02]  /*36390*/  ISETP.GE.U32.AND P3, PT, R24, 0x7ffffd3d, PT ;  /* 0x7ffffd3d1800780c */ /* 0x000fe40003f66070 */
[C---:B------:R-:W-:Y:S02]  /*363a0*/  IADD3 R25, R2.reuse, 0x100000, RZ ;  /* 0x0010000002197810 */ /* 0x040fe40007ffe0ff */
[----:B------:R-:W-:Y:S01]  /*363b0*/  ISETP.GE.U32.AND P5, PT, R23, 0x7ffffd20, PT ;  /* 0x7ffffd201700780c */ /* 0x000fe20003fa6070 */
[C---:B------:R-:W-:Y:S01]  /*363c0*/  VIADD R24, R2.reuse, 0x100000 ;  /* 0x0010000002187836 */ /* 0x040fe20000000000 */
[----:B------:R-:W-:Y:S01]  /*363d0*/  IADD3 R23, R2, 0x100000, RZ ;  /* 0x0010000002177810 */ /* 0x000fe20007ffe0ff */
[----:B------:R1:W-:Y:S01]  /*363e0*/  LDGSTS.E [R25+-0x6fff8], desc[UR8][R78.64], !P2 ;  /* 0x900080004e197fae */ /* 0x0003e2000d121848 */
[----:B------:R-:W3:Y:S03]  /*363f0*/  LDC R28, c[0x0][0x230] ;  /* 0x00008c00ff1c7b82 */ /* 0x000ee60000000800 */
[----:B------:R1:W-:Y:S04]  /*36400*/  LDGSTS.E [R24+-0x6bff8], desc[UR8][R84.64], !P2 ;  /* 0x9400800054187fae */ /* 0x0003e8000d121848 */
[----:B------:R-:W-:Y:S01]  /*36410*/  LDGSTS.E [R23+-0x6fff4], desc[UR8][R82.64], !P3 ;  /* 0x9000c00052177fae */ /* 0x000fe2000d921848 */
[----:B------:R-:W3:Y:S01]  /*36420*/  LDC R26, c[0x0][0x230] ;  /* 0x00008c00ff1a7b82 */ /* 0x000ee20000000800 */
[----:B-1----:R-:W-:-:S02]  /*36430*/  VIADD R25, R30, 0xfffffd9e ;  /* 0xfffffd9e1e197836 */ /* 0x002fc40000000000 */
[----:B------:R-:W-:Y:S01]  /*36440*/  LDGSTS.E [R22+-0x6bff4], desc[UR8][R96.64], !P3 ;  /* 0x9400c00060167fae */ /* 0x000fe2000d921848 */
[----:B------:R-:W-:-:S03]  /*36450*/  IADD3 R24, R29, -0x263, RZ ;  /* 0xfffffd9d1d187810 */ /* 0x000fc60007ffe0ff */
[----:B------:R-:W-:Y:S01]  /*36460*/  LDGSTS.E [R23+-0x68000], desc[UR8][R120.64], !P5 ;  /* 0x9800000078177fae */ /* 0x000fe2000e921848 */
[----:B------:R-:W-:Y:S01]  /*36470*/  ISETP.GE.U32.AND P2, PT, R25, 0x7ffffd1f, PT ;  /* 0x7ffffd1f1900780c */ /* 0x000fe20003f46070 */
[----:B------:R-:W1:Y:S02]  /*36480*/  LDC R27, c[0x0][0x230] ;  /* 0x00008c00ff1b7b82 */ /* 0x000e640000000800 */
[----:B------:R-:W-:Y:S01]  /*36490*/  LDGSTS.E [R22+-0x64000], desc[UR8][R118.64], !P5 ;  /* 0x9c00000076167fae */ /* 0x000fe2000e921848 */
[----:B------:R-:W-:Y:S02]  /*364a0*/  ISETP.GE.U32.AND P5, PT, R24, 0x7ffffd1e, PT ;  /* 0x7ffffd1e1800780c */ /* 0x000fe40003fa6070 */
[----:B------:R-:W-:-:S03]  /*364b0*/  IADD3 R24, R2, 0x100000, RZ ;  /* 0x0010000002187810 */ /* 0x000fc60007ffe0ff */
[----:B------:R-:W1:Y:S04]  /*364c0*/  LDC R29, c[0x0][0x230] ;  /* 0x00008c00ff1d7b82 */ /* 0x000e680000000800 */
[----:B------:R-:W-:Y:S04]  /*364d0*/  LDGSTS.E [R24+-0x67ffc], desc[UR8][R128.64], !P2 ;  /* 0x9800400080187fae */ /* 0x000fe8000d121848 */
[----:B------:R-:W-:Y:S01]  /*364e0*/  LDGSTS.E [R23+-0x63ffc], desc[UR8][R126.64], !P2 ;  /* 0x9c0040007e177fae */ /* 0x000fe2000d121848 */
[----:B--2---:R-:W-:Y:S01]  /*364f0*/  IMAD.WIDE R124, R229, 0x4, R46 ;  /* 0x00000004e57c7825 */ /* 0x004fe200078e022e */
[----:B------:R-:W2:Y:S02]  /*36500*/  LDC R30, c[0x0][0x230] ;  /* 0x00008c00ff1e7b82 */ /* 0x000ea40000000800 */
[----:B------:R-:W2:Y:S04]  /*36510*/  LDL.LU.64 R46, [R1+0x11a8] ;  /* 0x0011a800012e7983 */ /* 0x000ea80000300a00 */
[----:B------:R4:W-:Y:S01]  /*36520*/  LDGSTS.E [R22+-0x67ff8], desc[UR8][R124.64], !P5 ;  /* 0x980080007c167fae */ /* 0x0009e2000e921848 */
[----:B------:R-:W-:Y:S01]  /*36530*/  IADD3 R186, R186, -0x230, RZ ;  /* 0xfffffdd0baba7810 */ /* 0x000fe20007ffe0ff */
[----:B------:R-:W-:Y:S01]  /*36540*/  VIADD R219, R219, 0xfffffd91 ;  /* 0xfffffd91dbdb7836 */ /* 0x000fe20000000000 */
[----:B------:R-:W-:Y:S01]  /*36550*/  IADD3 R218, R218, -0x270, RZ ;  /* 0xfffffd90dada7810 */ /* 0x000fe20007ffe0ff */
[----:B------:R-:W2:Y:S01]  /*36560*/  LDL.LU.64 R56, [R1+0x11a0] ;  /* 0x0011a00001387983 */ /* 0x000ea20000300a00 */
[----:B------:R-:W-:Y:S01]  /*36570*/  IADD3 R225, R225, -0x215, RZ ;  /* 0xfffffdebe1e17810 */ /* 0x000fe20007ffe0ff */
[----:B------:R-:W2:Y:S01]  /*36580*/  LDC R37, c[0x0][0x230] ;  /* 0x00008c00ff257b82 */ /* 0x000ea20000000800 */
[----:B----4-:R-:W-:-:S02]  /*36590*/  IMAD.WIDE R22, R229, 0x4, R52 ;  /* 0x00000004e5167825 */ /* 0x010fc400078e0234 */
[----:B------:R-:W4:Y:S02]  /*365a0*/  LDL.LU.64 R52, [R1+0x1198] ;  /* 0x0011980001347983 */ /* 0x000f240000300a00 */
[C---:B---3--:R-:W-:Y:S02]  /*365b0*/  IMAD.WIDE R130, R229.reuse, 0x4, R54 ;  /* 0x00000004e5827825 */ /* 0x048fe400078e0236 */
[----:B------:R-:W3:Y:S02]  /*365c0*/  LDL.LU.64 R54, [R1+0x1190] ;  /* 0x0011900001367983 */ /* 0x000ee40000300a00 */
[----:B------:R-:W-:-:S04]  /*365d0*/  IMAD.WIDE R20, R229, 0x4, R246 ;  /* 0x00000004e5147825 */ /* 0x000fc800078e02f6 */
[C---:B------:R-:W-:Y:S01]  /*365e0*/  IMAD.WIDE R18, R229.reuse, 0x4, R50 ;  /* 0x00000004e5127825 */ /* 0x040fe200078e0232 */
[----:B------:R-:W-:Y:S03]  /*365f0*/  STL.64 [R1+0x28], R20 ;  /* 0x0000281401007387 */ /* 0x000fe60000100a00 */
[----:B------:R-:W-:Y:S01]  /*36600*/  IMAD.WIDE R16, R229, 0x4, R48 ;  /* 0x00000004e5107825 */ /* 0x000fe200078e0230 */
[----:B------:R-:W4:Y:S04]  /*36610*/  LDL.LU.64 R50, [R1+0x1188] ;  /* 0x0011880001327983 */ /* 0x000f280000300a00 */
[----:B------:R-:W-:Y:S04]  /*36620*/  STL.64 [R1+0x20], R18 ;  /* 0x0000201201007387 */ /* 0x000fe80000100a00 */
[----:B------:R4:W-:Y:S04]  /*36630*/  STL.64 [R1+0x18], R16 ;  /* 0x0000181001007387 */ /* 0x0009e80000100a00 */
[----:B------:R-:W4:Y:S01]  /*36640*/  LDL.LU.64 R246, [R1+0x440] ;  /* 0x0004400001f67983 */ /* 0x000f220000300a00 */
[----:B------:R-:W-:-:S05]  /*36650*/  VIADD R25, R28, 0xfffffdf8 ;  /* 0xfffffdf81c197836 */ /* 0x000fca0000000000 */
[----:B------:R-:W-:Y:S01]  /*36660*/  ISETP.GE.U32.AND P3, PT, R25, 0x7ffffd79, PT ;  /* 0x7ffffd791900780c */ /* 0x000fe20003f66070 */
[----:B------:R-:W-:-:S05]  /*36670*/  VIADD R25, R26, 0xfffffd9c ;  /* 0xfffffd9c1a197836 */ /* 0x000fca0000000000 */
[----:B------:R-:W-:Y:S01]  /*36680*/  ISETP.GE.U32.AND P2, PT, R25, 0x7ffffd1d, PT ;  /* 0x7ffffd1d1900780c */ /* 0x000fe20003f46070 */
[C---:B------:R-:W-:Y:S02]  /*36690*/  VIADD R26, R2.reuse, 0x100000 ;  /* 0x00100000021a7836 */ /* 0x040fe40000000000 */
[----:B------:R-:W-:Y:S01]  /*366a0*/  IMAD.WIDE R42, R229, 0x4, R42 ;  /* 0x00000004e52a7825 */ /* 0x000fe200078e022a */
[----:B------:R-:W-:Y:S02]  /*366b0*/  IADD3 R25, R2, 0x100000, RZ ;  /* 0x0010000002197810 */ /* 0x000fe40007ffe0ff */
[----:B-1----:R-:W-:Y:S02]  /*366c0*/  IADD3 R27, R27, -0x209, RZ ;  /* 0xfffffdf71b1b7810 */ /* 0x002fe40007ffe0ff */
[----:B------:R1:W-:Y:S02]  /*366d0*/  LDGSTS.E [R26+-0x63ff8], desc[UR8][R42.64], !P5 ;  /* 0x9c0080002a1a7fae */ /* 0x0003e4000e921848 */
[----:B------:R-:W-:Y:S01]  /*366e0*/  ISETP.GE.U32.AND P5, PT, R27, 0x7ffffd78, PT ;  /* 0x7ffffd781b00780c */ /* 0x000fe20003fa6070 */
[----:B------:R-:W-:-:S02]  /*366f0*/  VIADD R27, R7, 0x100000 ;  /* 0x00100000071b7836 */ /* 0x000fc40000000000 */
[----:B------:R-:W-:Y:S04]  /*36700*/  LDGSTS.E [R25+-0x67ff4], desc[UR8][R22.64], !P2 ;  /* 0x9800c00016197fae */ /* 0x000fe8000d121848 */
[----:B------:R2:W-:Y:S01]  /*36710*/  LDGSTS.E [R24+-0x63ff4], desc[UR8][R130.64], !P2 ;  /* 0x9c00c00082187fae */ /* 0x0005e2000d121848 */
[----:B-1----:R-:W-:-:S03]  /*36720*/  VIADD R26, R29, 0xfffffdf6 ;  /* 0xfffffdf61d1a7836 */ /* 0x002fc60000000000 */
[----:B------:R1:W-:Y:S01]  /*36730*/  LDGSTS.E [R27+-0x80000], desc[UR8][R20.64], !P4 ;  /* 0x80000000141b7fae */ /* 0x0003e2000e121848 */
[----:B--2---:R-:W-:Y:S01]  /*36740*/  IMAD.WIDE R4, R229, 0x4, R46 ;  /* 0x00000004e5047825 */ /* 0x004fe200078e022e */
[C---:B------:R-:W-:Y:S02]  /*36750*/  IADD3 R24, R7.reuse, 0x100000, RZ ;  /* 0x0010000007187810 */ /* 0x040fe40007ffe0ff */
[----:B------:R-:W2:Y:S01]  /*36760*/  LDL.LU.64 R46, [R1+0x448] ;  /* 0x00044800012e7983 */ /* 0x000ea20000300a00 */
[----:B------:R-:W-:Y:S01]  /*36770*/  ISETP.GE.U32.AND P2, PT, R26, 0x7ffffd77, PT ;  /* 0x7ffffd771a00780c */ /* 0x000fe20003f46070 */
[C---:B------:R-:W-:Y:S01]  /*36780*/  VIADD R25, R7.reuse, 0x100000 ;  /* 0x0010000007197836 */ /* 0x040fe20000000000 */
[----:B------:R-:W-:Y:S01]  /*36790*/  IADD3 R26, R7, 0x100000, RZ ;  /* 0x00100000071a7810 */ /* 0x000fe20007ffe0ff */
[----:B------:R1:W-:Y:S01]  /*367a0*/  STL.64 [R1+0x10], R4 ;  /* 0x0000100401007387 */ /* 0x0003e20000100a00 */
[----:B---3--:R-:W-:-:S03]  /*367b0*/  IMAD.WIDE R250, R229, 0x4, R54 ;  /* 0x00000004e5fa7825 */ /* 0x008fc600078e0236 */
[----:B------:R-:W-:Y:S01]  /*367c0*/  LDGSTS.E [R26+-0x7c000], desc[UR8][R18.64], !P4 ;  /* 0x84000000121a7fae */ /* 0x000fe2000e121848 */
[----:B----4-:R-:W-:-:S03]  /*367d0*/  IMAD.WIDE R248, R229, 0x4, R50 ;  /* 0x00000004e5f87825 */ /* 0x010fc600078e0232 */
[----:B------:R3:W-:Y:S01]  /*367e0*/  LDGSTS.E [R25+-0x7fffc], desc[UR8][R16.64], !P6 ;  /* 0x8000400010197fae */ /* 0x0007e2000f121848 */
[----:B------:R-:W-:Y:S01]  /*367f0*/  IADD3 R28, R30, -0x20b, RZ ;  /* 0xfffffdf51e1c7810 */ /* 0x000fe20007ffe0ff */
[----:B------:R-:W4:Y:S02]  /*36800*/  LDC R29, c[0x0][0x230] ;  /* 0x00008c00ff1d7b82 */ /* 0x000f240000000800 */
[----:B------:R3:W-:Y:S04]  /*36810*/  LDGSTS.E [R24+-0x7bffc], desc[UR8][R4.64], !P6 ;  /* 0x8400400004187fae */ /* 0x0007e8000f121848 */
[----:B------:R-:W4:Y:S01]  /*36820*/  LDL.LU.64 R48, [R1+0x460] ;  /* 0x0004600001307983 */ /* 0x000f220000300a00 */
[----:B-1----:R-:W-:Y:S01]  /*36830*/  IADD3 R27, R45, -0x226, RZ ;  /* 0xfffffdda2d1b7810 */ /* 0x002fe20007ffe0ff */
[----:B------:R-:W1:Y:S01]  /*36840*/  LDC R30, c[0x0][0x230] ;  /* 0x00008c00ff1e7b82 */ /* 0x000e620000000800 */
[----:B---3--:R-:W-:-:S02]  /*36850*/  IMAD.WIDE R16, R229, 0x4, R56 ;  /* 0x00000004e5107825 */ /* 0x008fc400078e0238 */
[----:B------:R-:W3:Y:S02]  /*36860*/  LDL.LU.64 R56, [R1+0x468] ;  /* 0x0004680001387983 */ /* 0x000ee40000300a00 */
[C---:B------:R-:W-:Y:S02]  /*36870*/  IMAD.WIDE R4, R229.reuse, 0x4, R52 ;  /* 0x00000004e5047825 */ /* 0x040fe400078e0234 */
[----:B------:R1:W-:Y:S04]  /*36880*/  STL.64 [R1+0x8], R16 ;  /* 0x0000081001007387 */ /* 0x0003e80000100a00 */
[----:B------:R1:W-:Y:S04]  /*36890*/  STL.64 [R1], R4 ;  /* 0x0000000401007387 */ /* 0x0003e80000100a00 */
[----:B------:R-:W3:Y:S04]  /*368a0*/  LDL.LU.64 R54, [R1+0x480] ;  /* 0x0004800001367983 */ /* 0x000ee80000300a00 */
[----:B------:R-:W3:Y:S04]  /*368b0*/  LDL.LU.64 R52, [R1+0x488] ;  /* 0x0004880001347983 */ /* 0x000ee80000300a00 */
[----:B------:R-:W3:Y:S04]  /*368c0*/  LDL.LU.64 R50, [R1+0x4a0] ;  /* 0x0004a00001327983 */ /* 0x000ee80000300a00 */
[----:B------:R-:W3:Y:S04]  /*368d0*/  LDL.LU.64 R70, [R1+0x4a8] ;  /* 0x0004a80001467983 */ /* 0x000ee80000300a00 */
[----:B------:R-:W3:Y:S04]  /*368e0*/  LDL.LU.64 R60, [R1+0x4c0] ;  /* 0x0004c000013c7983 */ /* 0x000ee80000300a00 */
[----:B------:R-:W-:Y:S04]  /*368f0*/  LDGSTS.E [R26+-0x7fff8], desc[UR8][R16.64], !P1 ;  /* 0x80008000101a7fae */ /* 0x000fe8000c921848 */
[----:B------:R-:W3:Y:S04]  /*36900*/  LDL.LU.64 R58, [R1+0x4c8] ;  /* 0x0004c800013a7983 */ /* 0x000ee80000300a00 */
[----:B------:R-:W-:Y:S04]  /*36910*/  LDGSTS.E [R25+-0x7bff8], desc[UR8][R4.64], !P1 ;  /* 0x8400800004197fae */ /* 0x000fe8000c921848 */
[----:B------:R-:W3:Y:S04]  /*36920*/  LDL.LU.64 R234, [R1+0x4e0] ;  /* 0x0004e00001ea7983 */ /* 0x000ee80000300a00 */
[----:B------:R1:W-:Y:S04]  /*36930*/  LDGSTS.E [R24+-0x7fff4], desc[UR8][R250.64], !P3 ;  /* 0x8000c000fa187fae */ /* 0x0003e8000d921848 */
[----:B------:R-:W3:Y:S04]  /*36940*/  LDL.LU.64 R62, [R1+0x4e8] ;  /* 0x0004e800013e7983 */ /* 0x000ee80000300a00 */
[----:B------:R-:W3:Y:S01]  /*36950*/  LDL.LU.64 R240, [R1+0x4f8] ;  /* 0x0004f80001f07983 */ /* 0x000ee20000300a00 */
[----:B-1----:R-:W-:-:S03]  /*36960*/  IMAD.WIDE R24, R229, 0x4, R246 ;  /* 0x00000004e5187825 */ /* 0x002fc600078e02f6 */
[----:B------:R-:W3:Y:S01]  /*36970*/  LDL.LU.64 R246, [R1+0x500] ;  /* 0x0005000001f67983 */ /* 0x000ee20000300a00 */
[----:B------:R-:W-:Y:S01]  /*36980*/  ISETP.GE.U32.AND P4, PT, R28, 0x7ffffd76, PT ;  /* 0x7ffffd761c00780c */ /* 0x000fe20003f86070 */
[----:B------:R-:W-:Y:S01]  /*36990*/  VIADD R28, R44, 0xfffffddb ;  /* 0xfffffddb2c1c7836 */ /* 0x000fe20000000000 */
[----:B------:R-:W-:Y:S01]  /*369a0*/  ISETP.GE.U32.AND P1, PT, R27, 0x7ffffd5b, PT ;  /* 0x7ffffd5b1b00780c */ /* 0x000fe20003f26070 */
[----:B------:R-:W3:Y:S03]  /*369b0*/  LDL.LU.64 R68, [R1+0x508] ;  /* 0x0005080001447983 */ /* 0x000ee60000300a00 */
[----:B------:R-:W-:Y:S01]  /*369c0*/  ISETP.GE.U32.AND P6, PT, R28, 0x7ffffd5c, PT ;  /* 0x7ffffd5c1c00780c */ /* 0x000fe20003fc6070 */
[C---:B------:R-:W-:Y:S01]  /*369d0*/  VIADD R27, R7.reuse, 0x100000 ;  /* 0x00100000071b7836 */ /* 0x040fe20000000000 */
[----:B------:R-:W-:-:S05]  /*369e0*/  IADD3 R28, R7, 0x100000, RZ ;  /* 0x00100000071c7810 */ /* 0x000fca0007ffe0ff */
[----:B------:R-:W-:Y:S06]  /*369f0*/  LDGSTS.E [R28+-0x7bff4], desc[UR8][R248.64], !P3 ;  /* 0x8400c000f81c7fae */ /* 0x000fec000d921848 */
[----:B------:R-:W-:Y:S01]  /*36a00*/  LDGSTS.E [R27+-0x78000], desc[UR8][R24.64], !P6 ;  /* 0x88000000181b7fae */ /* 0x000fe2000f121848 */
[C---:B--2---:R-:W-:Y:S02]  /*36a10*/  IMAD.WIDE R132, R229.reuse, 0x4, R46 ;  /* 0x00000004e5847825 */ /* 0x044fe400078e022e */
[----:B------:R-:W1:Y:S03]  /*36a20*/  LDC R46, c[0x0][0x230] ;  /* 0x00008c00ff2e7b82 */ /* 0x000e660000000800 */
[----:B------:R-:W-:Y:S01]  /*36a30*/  LDGSTS.E [R26+-0x74000], desc[UR8][R132.64], !P6 ;  /* 0x8c000000841a7fae */ /* 0x000fe2000f121848 */
[----:B----4-:R-:W-:-:S05]  /*36a40*/  IMAD.WIDE R48, R229, 0x4, R48 ;  /* 0x00000004e5307825 */ /* 0x010fca00078e0230 */
[----:B------:R1:W-:Y:S02]  /*36a50*/  LDGSTS.E [R28+-0x77ffc], desc[UR8][R48.64], !P1 ;  /* 0x88004000301c7fae */ /* 0x0003e4000c921848 */
[----:B-1----:R-:W-:Y:S01]  /*36a60*/  IADD3 R28, R46, -0x246, RZ ;  /* 0xfffffdba2e1c7810 */ /* 0x002fe20007ffe0ff */
[C---:B---3--:R-:W-:Y:S02]  /*36a70*/  IMAD.WIDE R46, R229.reuse, 0x4, R70 ;  /* 0x00000004e52e7825 */ /* 0x048fe400078e0246 */
[----:B------:R-:W2:Y:S02]  /*36a80*/  LDL.LU.64 R70, [R1+0x510] ;  /* 0x0005100001467983 */ /* 0x000ea40000300a00 */
[C---:B------:R-:W-:Y:S02]  /*36a90*/  IMAD.WIDE R90, R229.reuse, 0x4, R60 ;  /* 0x00000004e55a7825 */ /* 0x040fe400078e023c */
[----:B------:R-:W3:Y:S02]  /*36aa0*/  LDL.LU.64 R60, [R1+0x518] ;  /* 0x00051800013c7983 */ /* 0x000ee40000300a00 */
[----:B------:R-:W-:-:S02]  /*36ab0*/  IMAD.WIDE R88, R229, 0x4, R234 ;  /* 0x00000004e5587825 */ /* 0x000fc400078e02ea */
[----:B------:R-:W4:Y:S02]  /*36ac0*/  LDL.LU.64 R234, [R1+0x520] ;  /* 0x0005200001ea7983 */ /* 0x000f240000300a00 */
[C---:B------:R-:W-:Y:S02]  /*36ad0*/  IMAD.WIDE R94, R229.reuse, 0x4, R62 ;  /* 0x00000004e55e7825 */ /* 0x040fe400078e023e */
[----:B------:R-:W3:Y:S02]  /*36ae0*/  LDL.LU.64 R62, [R1+0x528] ;  /* 0x00052800013e7983 */ /* 0x000ee40000300a00 */
[C---:B------:R-:W-:Y:S02]  /*36af0*/  IMAD.WIDE R92, R229.reuse, 0x4, R240 ;  /* 0x00000004e55c7825 */ /* 0x040fe400078e02f0 */
[----:B------:R-:W3:Y:S02]  /*36b00*/  LDL.LU.64 R240, [R1+0x530] ;  /* 0x0005300001f07983 */ /* 0x000ee40000300a00 */
[----:B------:R-:W-:-:S02]  /*36b10*/  IMAD.WIDE R108, R229, 0x4, R246 ;  /* 0x00000004e56c7825 */ /* 0x000fc400078e02f6 */
[----:B------:R-:W3:Y:S04]  /*36b20*/  LDL.LU.64 R246, [R1+0x538] ;  /* 0x0005380001f67983 */ /* 0x000ee80000300a00 */
[----:B------:R-:W3:Y:S01]  /*36b30*/  LDL.LU.64 R64, [R1+0x540] ;  /* 0x0005400001407983 */ /* 0x000ee20000300a00 */
[----:B------:R-:W-:-:S03]  /*36b40*/  IMAD.WIDE R100, R229, 0x4, R68 ;  /* 0x00000004e5647825 */ /* 0x000fc600078e0244 */
[----:B------:R-:W3:Y:S01]  /*36b50*/  LDL.LU.64 R68, [R1+0x548] ;  /* 0x0005480001447983 */ /* 0x000ee20000300a00 */
[----:B------:R-:W-:-:S05]  /*36b60*/  VIADD R29, R29, 0xfffffdd9 ;  /* 0xfffffdd91d1d7836 */ /* 0x000fca0000000000 */
[----:B------:R-:W-:Y:S02]  /*36b70*/  ISETP.GE.U32.AND P3, PT, R29, 0x7ffffd5a, PT ;  /* 0x7ffffd5a1d00780c */ /* 0x000fe40003f66070 */
[----:B------:R-:W-:Y:S01]  /*36b80*/  IADD3 R29, R31, -0x228, RZ ;  /* 0xfffffdd81f1d7810 */ /* 0x000fe20007ffe0ff */
[----:B------:R-:W-:Y:S01]  /*36b90*/  IMAD.WIDE R44, R229, 0x4, R56 ;  /* 0x00000004e52c7825 */ /* 0x000fe200078e0238 */
[----:B------:R-:W1:Y:S02]  /*36ba0*/  LDC R31, c[0x0][0x230] ;  /* 0x00008c00ff1f7b82 */ /* 0x000e640000000800 */
[----:B------:R-:W-:Y:S01]  /*36bb0*/  ISETP.GE.U32.AND P6, PT, R29, 0x7ffffd59, PT ;  /* 0x7ffffd591d00780c */ /* 0x000fe20003fc6070 */
[----:B------:R-:W-:Y:S01]  /*36bc0*/  VIADD R29, R30, 0xfffffdbb ;  /* 0xfffffdbb1e1d7836 */ /* 0x000fe20000000000 */
[----:B------:R-:W-:Y:S01]  /*36bd0*/  LDGSTS.E [R27+-0x73ffc], desc[UR8][R44.64], !P1 ;  /* 0x8c0040002c1b7fae */ /* 0x000fe2000c921848 */
[----:B------:R-:W-:-:S03]  /*36be0*/  IMAD.WIDE R54, R229, 0x4, R54 ;  /* 0x00000004e5367825 */ /* 0x000fc600078e0236 */
[----:B------:R-:W1:Y:S01]  /*36bf0*/  LDC R30, c[0x0][0x230] ;  /* 0x00008c00ff1e7b82 */ /* 0x000e620000000800 */
[C---:B------:R-:W-:Y:S01]  /*36c00*/  IMAD.WIDE R52, R229.reuse, 0x4, R52 ;  /* 0x00000004e5347825 */ /* 0x040fe200078e0234 */
[----:B------:R-:W-:Y:S04]  /*36c10*/  LDGSTS.E [R26+-0x77ff8], desc[UR8][R54.64], !P3 ;  /* 0x88008000361a7fae */ /* 0x000fe8000d921848 */
[----:B------:R-:W-:Y:S01]  /*36c20*/  LDGSTS.E [R27+-0x73ff8], desc[UR8][R52.64], !P3 ;  /* 0x8c008000341b7fae */ /* 0x000fe2000d921848 */
[----:B--2---:R-:W-:-:S04]  /*36c30*/  IMAD.WIDE R98, R229, 0x4, R70 ;  /* 0x00000004e5627825 */ /* 0x004fc800078e0246 */
[C---:B----4-:R-:W-:Y:S01]  /*36c40*/  IMAD.WIDE R136, R229.reuse, 0x4, R234 ;  /* 0x00000004e5887825 */ /* 0x050fe200078e02ea */
[----:B------:R-:W2:Y:S01]  /*36c50*/  LDC R56, c[0x0][0x230] ;  /* 0x00008c00ff387b82 */ /* 0x000ea20000000800 */
[----:B------:R-:W4:Y:S02]  /*36c60*/  LDL.LU.64 R234, [R1+0x550] ;  /* 0x0005500001ea7983 */ /* 0x000f240000300a00 */
[----:B---3--:R-:W-:-:S05]  /*36c70*/  IMAD.WIDE R144, R229, 0x4, R246 ;  /* 0x00000004e5907825 */ /* 0x008fca00078e02f6 */
[----:B------:R-:W3:Y:S01]  /*36c80*/  LDC R57, c[0x0][0x230] ;  /* 0x00008c00ff397b82 */ /* 0x000ee20000000800 */
[----:B------:R-:W4:Y:S04]  /*36c90*/  LDL.LU.64 R246, [R1+0x1180] ;  /* 0x0011800001f67983 */ /* 0x000f280000300a00 */
[----:B------:R-:W4:Y:S04]  /*36ca0*/  LDL.LU.64 R66, [R1+0x1178] ;  /* 0x0011780001427983 */ /* 0x000f280000300a00 */
[----:B------:R-:W4:Y:S01]  /*36cb0*/  LDL.LU.64 R70, [R1+0x1170] ;  /* 0x0011700001467983 */ /* 0x000f220000300a00 */
[----:B------:R-:W-:Y:S01]  /*36cc0*/  ISETP.GE.U32.AND P3, PT, R29, 0x7ffffd3c, PT ;  /* 0x7ffffd3c1d00780c */ /* 0x000fe20003f66070 */
[----:B------:R-:W-:Y:S01]  /*36cd0*/  IMAD.WIDE R50, R229, 0x4, R50 ;  /* 0x00000004e5327825 */ /* 0x000fe200078e0232 */
[----:B------:R-:W-:-:S02]  /*36ce0*/  ISETP.GE.U32.AND P1, PT, R28, 0x7ffffd3b, PT ;  /* 0x7ffffd3b1c00780c */ /* 0x000fc40003f26070 */
[C---:B------:R-:W-:Y:S01]  /*36cf0*/  IADD3 R28, R7.reuse, 0x100000, RZ ;  /* 0x00100000071c7810 */ /* 0x040fe20007ffe0ff */
[----:B------:R-:W-:Y:S01]  /*36d00*/  VIADD R29, R7, 0x100000 ;  /* 0x00100000071d7836 */ /* 0x000fe20000000000 */
[----:B------:R-:W-:Y:S01]  /*36d10*/  LDGSTS.E [R26+-0x77ff4], desc[UR8][R50.64], !P6 ;  /* 0x8800c000321a7fae */ /* 0x000fe2000f121848 */
[C---:B------:R-:W-:Y:S02]  /*36d20*/  IMAD.WIDE R86, R229.reuse, 0x4, R58 ;  /* 0x00000004e5567825 */ /* 0x040fe400078e023a */
[----:B------:R-:W3:Y:S01]  /*36d30*/  LDC R58, c[0x0][0x230] ;  /* 0x00008c00ff3a7b82 */ /* 0x000ee20000000800 */
[----:B------:R1:W-:Y:S04]  /*36d40*/  LDGSTS.E [R29+-0x73ff4], desc[UR8][R46.64], !P6 ;  /* 0x8c00c0002e1d7fae */ /* 0x0003e8000f121848 */
[----:B------:R2:W-:Y:S01]  /*36d50*/  LDGSTS.E [R28+-0x70000], desc[UR8][R90.64], !P3 ;  /* 0x900000005a1c7fae */ /* 0x0005e2000d921848 */
[----:B------:R-:W-:-:S04]  /*36d60*/  IMAD.WIDE R140, R229, 0x4, R64 ;  /* 0x00000004e58c7825 */ /* 0x000fc800078e0240 */
[----:B------:R-:W-:Y:S01]  /*36d70*/  IMAD.WIDE R138, R229, 0x4, R60 ;  /* 0x00000004e58a7825 */ /* 0x000fe200078e023c */
[----:B------:R2:W-:Y:S01]  /*36d80*/  LDGSTS.E [R27+-0x6c000], desc[UR8][R86.64], !P3 ;  /* 0x94000000561b7fae */ /* 0x0005e2000d921848 */
[----:B------:R-:W4:Y:S02]  /*36d90*/  LDC R60, c[0x0][0x230] ;  /* 0x00008c00ff3c7b82 */ /* 0x000f240000000800 */
[----:B-1----:R-:W-:Y:S01]  /*36da0*/  VIADD R29, R31, 0xfffffdb9 ;  /* 0xfffffdb91f1d7836 */ /* 0x002fe20000000000 */
[----:B------:R-:W-:Y:S01]  /*36db0*/  LDGSTS.E [R26+-0x6fffc], desc[UR8][R88.64], !P1 ;  /* 0x90004000581a7fae */ /* 0x000fe2000c921848 */
[----:B--2---:R-:W-:Y:S01]  /*36dc0*/  IADD3 R28, R56, -0x248, RZ ;  /* 0xfffffdb8381c7810 */ /* 0x004fe20007ffe0ff */
[----:B------:R-:W-:-:S04]  /*36dd0*/  IMAD.WIDE R134, R229, 0x4, R62 ;  /* 0x00000004e5867825 */ /* 0x000fc800078e023e */
[----:B------:R-:W-:Y:S01]  /*36de0*/  IMAD.WIDE R142, R229, 0x4, R68 ;  /* 0x00000004e58e7825 */ /* 0x000fe200078e0244 */
[----:B------:R-:W1:Y:S03]  /*36df0*/  LDC R61, c[0x0][0x230] ;  /* 0x00008c00ff3d7b82 */ /* 0x000e660000000800 */
[----:B------:R-:W-:Y:S01]  /*36e00*/  VIADD R27, R30, 0xfffffd9b ;  /* 0xfffffd9b1e1b7836 */ /* 0x000fe20000000000 */
[----:B------:R-:W-:Y:S01]  /*36e10*/  ISETP.GE.U32.AND P3, PT, R29, 0x7ffffd3a, PT ;  /* 0x7ffffd3a1d00780c */ /* 0x000fe20003f66070 */
[----:B------:R-:W-:Y:S03]  /*36e20*/  LDGSTS.E [R26+-0x6bffc], desc[UR8][R94.64], !P1 ;  /* 0x940040005e1a7fae */ /* 0x000fe6000c921848 */
[----:B------:R-:W2:Y:S01]  /*36e30*/  LDC R30, c[0x0][0x230] ;  /* 0x00008c00ff1e7b82 */ /* 0x000ea20000000800 */
[----:B------:R-:W-:Y:S01]  /*36e40*/  ISETP.GE.U32.AND P1, PT, R28, 0x7ffffd39, PT ;  /* 0x7ffffd391c00780c */ /* 0x000fe20003f26070 */
[C---:B------:R-:W-:Y:S01]  /*36e50*/  VIADD R28, R7.reuse, 0x100000 ;  /* 0x00100000071c7836 */ /* 0x040fe20000000000 */
[----:B------:R-:W-:-:S02]  /*36e60*/  IADD3 R29, R7, 0x100000, RZ ;  /* 0x00100000071d7810 */ /* 0x000fc40007ffe0ff */
[----:B------:R-:W-:Y:S02]  /*36e70*/  ISETP.GE.U32.AND P6, PT, R27, 0x7ffffd1c, PT ;  /* 0x7ffffd1c1b00780c */ /* 0x000fe40003fc6070 */
[----:B------:R-:W-:Y:S01]  /*36e80*/  IADD3 R27, R7, 0x100000, RZ ;  /* 0x00100000071b7810 */ /* 0x000fe20007ffe0ff */
[----:B------:R-:W1:Y:S01]  /*36e90*/  LDC R31, c[0x0][0x230] ;  /* 0x00008c00ff1f7b82 */ /* 0x000e620000000800 */
[----:B------:R3:W-:Y:S04]  /*36ea0*/  LDGSTS.E [R29+-0x6fff8], desc[UR8][R92.64], !P3 ;  /* 0x900080005c1d7fae */ /* 0x0007e8000d921848 */
[----:B------:R2:W-:Y:S03]  /*36eb0*/  LDGSTS.E [R28+-0x6bff8], desc[UR8][R108.64], !P3 ;  /* 0x940080006c1c7fae */ /* 0x0005e6000d921848 */
[----:B------:R-:W1:Y:S01]  /*36ec0*/  LDC R56, c[0x0][0x230] ;  /* 0x00008c00ff387b82 */ /* 0x000e620000000800 */
[----:B------:R-:W-:Y:S01]  /*36ed0*/  LDGSTS.E [R27+-0x6fff4], desc[UR8][R100.64], !P1 ;  /* 0x9000c000641b7fae */ /* 0x000fe2000c921848 */
[----:B---3--:R-:W-:-:S03]  /*36ee0*/  VIADD R29, R58, 0xfffffd9a ;  /* 0xfffffd9a3a1d7836 */ /* 0x008fc60000000000 */
[----:B------:R-:W-:Y:S03]  /*36ef0*/  LDGSTS.E [R26+-0x6bff4], desc[UR8][R98.64], !P1 ;  /* 0x9400c000621a7fae */ /* 0x000fe6000c921848 */
[----:B------:R-:W3:Y:S01]  /*36f00*/  LDC R58, c[0x0][0x230] ;  /* 0x00008c00ff3a7b82 */ /* 0x000ee20000000800 */
[----:B--2---:R-:W-:Y:S01]  /*36f10*/  IADD3 R28, R30, -0x267, RZ ;  /* 0xfffffd991e1c7810 */ /* 0x004fe20007ffe0ff */
[----:B------:R-:W-:Y:S01]  /*36f20*/  LDGSTS.E [R27+-0x68000], desc[UR8][R138.64], !P6 ;  /* 0x980000008a1b7fae */ /* 0x000fe2000f121848 */
[----:B------:R-:W-:Y:S02]  /*36f30*/  ISETP.GE.U32.AND P3, PT, R29, 0x7ffffd1b, PT ;  /* 0x7ffffd1b1d00780c */ /* 0x000fe40003f66070 */
[----:B------:R-:W-:Y:S01]  /*36f40*/  ISETP.GE.U32.AND P1, PT, R28, 0x7ffffd1a, PT ;  /* 0x7ffffd1a1c00780c */ /* 0x000fe20003f26070 */
[----:B------:R-:W-:Y:S01]  /*36f50*/  IMAD.WIDE R28, R229, 0x4, R240 ;  /* 0x00000004e51c7825 */ /* 0x000fe200078e02f0 */
[----:B------:R-:W-:Y:S01]  /*36f60*/  IADD3 R30, R7, 0x100000, RZ ;  /* 0x00100000071e7810 */ /* 0x000fe20007ffe0ff */
[----:B------:R-:W2:Y:S01]  /*36f70*/  LDL.LU.64 R240, [R1+0x1168] ;  /* 0x0011680001f07983 */ /* 0x000ea20000300a00 */
[----:B------:R-:W3:Y:S03]  /*36f80*/  LDC R63, c[0x0][0x230] ;  /* 0x00008c00ff3f7b82 */ /* 0x000ee60000000800 */
[----:B------:R-:W2:Y:S04]  /*36f90*/  LDL.LU.64 R64, [R1+0x1160] ;  /* 0x0011600001407983 */ /* 0x000ea80000300a00 */
[----:B------:R-:W-:Y:S01]  /*36fa0*/  LDGSTS.E [R26+-0x64000], desc[UR8][R136.64], !P6 ;  /* 0x9c000000881a7fae */ /* 0x000fe2000f121848 */
[----:B------:R-:W-:Y:S01]  /*36fb0*/  IADD3 R57, R57, -0x20d, RZ ;  /* 0xfffffdf339397810 */ /* 0x000fe20007ffe0ff */
[----:B------:R-:W2:Y:S02]  /*36fc0*/  LDC R59, c[0x0][0x230] ;  /* 0x00008c00ff3b7b82 */ /* 0x000ea40000000800 */
[----:B------:R-:W-:Y:S04]  /*36fd0*/  LDGSTS.E [R30+-0x67ffc], desc[UR8][R134.64], !P3 ;  /* 0x98004000861e7fae */ /* 0x000fe8000d921848 */
[----:B------:R-:W2:Y:S02]  /*36fe0*/  LDL.LU.64 R68, [R1+0x1158] ;  /* 0x0011580001447983 */ /* 0x000ea40000300a00 */
[----:B------:R-:W2:Y:S02]  /*36ff0*/  LDC R62, c[0x0][0x230] ;  /* 0x00008c00ff3e7b82 */ /* 0x000ea40000000800 */
[----:B------:R-:W-:Y:S04]  /*37000*/  LDGSTS.E [R27+-0x63ffc], desc[UR8][R28.64], !P3 ;  /* 0x9c0040001c1b7fae */ /* 0x000fe8000d921848 */
[----:B------:R4:W-:Y:S02]  /*37010*/  LDGSTS.E [R26+-0x67ff8], desc[UR8][R144.64], !P1 ;  /* 0x98008000901a7fae */ /* 0x0009e4000c921848 */
[----:B----4-:R-:W-:-:S02]  /*37020*/  IMAD.WIDE R26, R229, 0x4, R234 ;  /* 0x00000004e51a7825 */ /* 0x010fc400078e02ea */
[----:B------:R-:W4:Y:S04]  /*37030*/  LDL.LU.64 R234, [R1+0x1150] ;  /* 0x0011500001ea7983 */ /* 0x000f280000300a00 */
[----:B------:R-:W4:Y:S04]  /*37040*/  LDL.LU.64 R102, [R1+0x1148] ;  /* 0x0011480001667983 */ /* 0x000f280000300a00 */
[----:B------:R-:W4:Y:S01]  /*37050*/  LDL.LU.64 R104, [R1+0x1070] ;  /* 0x0010700001687983 */ /* 0x000f220000300a00 */
[----:B------:R-:W-:-:S03]  /*37060*/  IMAD.WIDE R244, R229, 0x4, R66 ;  /* 0x00000004e5f47825 */ /* 0x000fc600078e0242 */
[----:B------:R-:W4:Y:S01]  /*37070*/  LDL.LU.64 R66, [R1+0x1068] ;  /* 0x0010680001427983 */ /* 0x000f220000300a00 */
[----:B------:R-:W-:-:S03]  /*37080*/  IMAD.WIDE R242, R229, 0x4, R70 ;  /* 0x00000004e5f27825 */ /* 0x000fc600078e0246 */
[----:B------:R-:W4:Y:S01]  /*37090*/  LDL.LU.64 R70, [R1+0x1060] ;  /* 0x0010600001467983 */ /* 0x000f220000300a00 */
[----:B-1----:R-:W-:-:S05]  /*370a0*/  VIADD R31, R31, 0xfffffdf4 ;  /* 0xfffffdf41f1f7836 */ /* 0x002fca0000000000 */
[----:B------:R-:W-:Y:S01]  /*370b0*/  ISETP.GE.U32.AND P6, PT, R31, 0x7ffffd75, PT ;  /* 0x7ffffd751f00780c */ /* 0x000fe20003fc6070 */
[----:B------:R-:W-:-:S05]  /*370c0*/  VIADD R31, R56, 0xfffffd98 ;  /* 0xfffffd98381f7836 */ /* 0x000fca0000000000 */
[----:B------:R-:W-:Y:S01]  /*370d0*/  ISETP.GE.U32.AND P3, PT, R31, 0x7ffffd19, PT ;  /* 0x7ffffd191f00780c */ /* 0x000fe20003f66070 */
[C---:B------:R-:W-:Y:S01]  /*370e0*/  VIADD R56, R7.reuse, 0x100000 ;  /* 0x0010000007387836 */ /* 0x040fe20000000000 */
[----:B------:R-:W-:-:S04]  /*370f0*/  IADD3 R31, R7, 0x100000, RZ ;  /* 0x00100000071f7810 */ /* 0x000fc80007ffe0ff */
[----:B------:R3:W-:Y:S01]  /*37100*/  LDGSTS.E [R56+-0x63ff8], desc[UR8][R140.64], !P1 ;  /* 0x9c0080008c387fae */ /* 0x0007e2000c921848 */
[----:B------:R-:W-:Y:S01]  /*37110*/  ISETP.GE.U32.AND P1, PT, R57, 0x7ffffd74, PT ;  /* 0x7ffffd743900780c */ /* 0x000fe20003f26070 */
[----:B------:R-:W-:Y:S02]  /*37120*/  VIADD R57, R8, 0x100000 ;  /* 0x0010000008397836 */ /* 0x000fe40000000000 */
[----:B------:R-:W-:-:S03]  /*37130*/  IMAD.WIDE R246, R229, 0x4, R246 ;  /* 0x00000004e5f67825 */ /* 0x000fc600078e02f6 */
[----:B------:R1:W-:Y:S04]  /*37140*/  LDGSTS.E [R31+-0x67ff4], desc[UR8][R142.64], !P3 ;  /* 0x9800c0008e1f7fae */ /* 0x0003e8000d921848 */
[----:B------:R1:W-:Y:S01]  /*37150*/  LDGSTS.E [R30+-0x63ff4], desc[UR8][R26.64], !P3 ;  /* 0x9c00c0001a1e7fae */ /* 0x0003e2000d921848 */
[----:B---3--:R-:W-:-:S03]  /*37160*/  VIADD R56, R58, 0xfffffdf2 ;  /* 0xfffffdf23a387836 */ /* 0x008fc60000000000 */
[----:B------:R3:W-:Y:S02]  /*37170*/  LDGSTS.E [R57+-0x80000], desc[UR8][R246.64], !P5 ;  /* 0x80000000f6397fae */ /* 0x0007e4000e921848 */
[----:B------:R-:W-:Y:S02]  /*37180*/  ISETP.GE.U32.AND P3, PT, R56, 0x7ffffd73, PT ;  /* 0x7ffffd733800780c */ /* 0x000fe40003f66070 */
[C---:B------:R-:W-:Y:S01]  /*37190*/  IADD3 R56, R8.reuse, 0x100000, RZ ;  /* 0x0010000008387810 */ /* 0x040fe20007ffe0ff */
[C---:B-1----:R-:W-:Y:S01]  /*371a0*/  VIADD R31, R8.reuse, 0x100000 ;  /* 0x00100000081f7836 */ /* 0x042fe20000000000 */
[----:B------:R-:W-:-:S03]  /*371b0*/  IADD3 R30, R8, 0x100000, RZ ;  /* 0x00100000081e7810 */ /* 0x000fc60007ffe0ff */
[----:B------:R-:W-:Y:S01]  /*371c0*/  LDGSTS.E [R56+-0x7c000], desc[UR8][R244.64], !P5 ;  /* 0x84000000f4387fae */ /* 0x000fe2000e921848 */
[----:B---3--:R-:W-:-:S03]  /*371d0*/  IADD3 R57, R63, -0x22a, RZ ;  /* 0xfffffdd63f397810 */ /* 0x008fc60007ffe0ff */
[----:B------:R-:W-:Y:S01]  /*371e0*/  LDGSTS.E [R31+-0x7fffc], desc[UR8][R242.64], !P2 ;  /* 0x80004000f21f7fae */ /* 0x000fe2000d121848 */
[----:B------:R-:W-:-:S04]  /*371f0*/  IADD3 R58, R60, -0x20f, RZ ;  /* 0xfffffdf13c3a7810 */ /* 0x000fc80007ffe0ff */
[----:B------:R-:W-:Y:S01]  /*37200*/  ISETP.GE.U32.AND P5, PT, R58, 0x7ffffd72, PT ;  /* 0x7ffffd723a00780c */ /* 0x000fe20003fa6070 */
[C---:B--2---:R-:W-:Y:S02]  /*37210*/  IMAD.WIDE R238, R229.reuse, 0x4, R64 ;  /* 0x00000004e5ee7825 */ /* 0x044fe400078e0240 */
[----:B------:R-:W2:Y:S04]  /*37220*/  LDL.LU.64 R64, [R1+0x1058] ;  /* 0x0010580001407983 */ /* 0x000ea80000300a00 */
[----:B------:R-:W3:Y:S01]  /*37230*/  LDL.LU.64 R112, [R1+0x1050] ;  /* 0x0010500001707983 */ /* 0x000ee20000300a00 */
[----:B------:R-:W-:-:S03]  /*37240*/  IMAD.WIDE R240, R229, 0x4, R240 ;  /* 0x00000004e5f07825 */ /* 0x000fc600078e02f0 */
[----:B------:R-:W3:Y:S01]  /*37250*/  LDL.LU.64 R110, [R1+0x1048] ;  /* 0x00104800016e7983 */ /* 0x000ee20000300a00 */
[----:B------:R-:W-:-:S03]  /*37260*/  IMAD.WIDE R236, R229, 0x4, R68 ;  /* 0x00000004e5ec7825 */ /* 0x000fc600078e0244 */
[----:B------:R-:W-:Y:S01]  /*37270*/  LDGSTS.E [R30+-0x7bffc], desc[UR8][R240.64], !P2 ;  /* 0x84004000f01e7fae */ /* 0x000fe2000d121848 */
[----:B------:R-:W1:Y:S03]  /*37280*/  LDC R69, c[0x0][0x230] ;  /* 0x00008c00ff457b82 */ /* 0x000e660000000800 */
[----:B------:R4:W-:Y:S04]  /*37290*/  LDGSTS.E [R56+-0x7fff8], desc[UR8][R238.64], !P4 ;  /* 0x80008000ee387fae */ /* 0x0009e8000e121848 */
[----:B------:R-:W-:Y:S01]  /*372a0*/  LDGSTS.E [R31+-0x7bff8], desc[UR8][R236.64], !P4 ;  /* 0x84008000ec1f7fae */ /* 0x000fe2000e121848 */
[----:B------:R-:W-:Y:S01]  /*372b0*/  ISETP.GE.U32.AND P4, PT, R57, 0x7ffffd57, PT ;  /* 0x7ffffd573900780c */ /* 0x000fe20003f86070 */
[----:B------:R-:W-:Y:S01]  /*372c0*/  VIADD R58, R61, 0xfffffdd7 ;  /* 0xfffffdd73d3a7836 */ /* 0x000fe20000000000 */
[----:B------:R-:W1:Y:S01]  /*372d0*/  LDC R68, c[0x0][0x230] ;  /* 0x00008c00ff447b82 */ /* 0x000e620000000800 */
[----:B----4-:R-:W-:-:S02]  /*372e0*/  IMAD.WIDE R232, R229, 0x4, R102 ;  /* 0x00000004e5e87825 */ /* 0x010fc400078e0266 */
[----:B------:R-:W4:Y:S04]  /*372f0*/  LDL.LU.64 R102, [R1+0x1040] ;  /* 0x0010400001667983 */ /* 0x000f280000300a00 */
[----:B------:R-:W4:Y:S01]  /*37300*/  LDL.LU.64 R150, [R1+0x1038] ;  /* 0x0010380001967983 */ /* 0x000f220000300a00 */
[----:B------:R-:W-:-:S04]  /*37310*/  IMAD.WIDE R60, R229, 0x4, R104 ;  /* 0x00000004e53c7825 */ /* 0x000fc800078e0268 */
[----:B------:R-:W-:-:S04]  /*37320*/  IMAD.WIDE R56, R229, 0x4, R66 ;  /* 0x00000004e5387825 */ /* 0x000fc800078e0242 */
[C---:B------:R-:W-:Y:S02]  /*37330*/  IMAD.WIDE R66, R229.reuse, 0x4, R70 ;  /* 0x00000004e5427825 */ /* 0x040fe400078e0246 */
[----:B------:R-:W4:Y:S04]  /*37340*/  LDL.LU.64 R70, [R1+0x648] ;  /* 0x0006480001467983 */ /* 0x000f280000300a00 */
[----:B------:R-:W4:Y:S04]  /*37350*/  LDL.LU.64 R106, [R1+0x658] ;  /* 0x00065800016a7983 */ /* 0x000f280000300a00 */
[----:B------:R-:W4:Y:S04]  /*37360*/  LDL.LU.64 R104, [R1+0x660] ;  /* 0x0006600001687983 */ /* 0x000f280000300a00 */
[----:B------:R-:W4:Y:S04]  /*37370*/  LDL.LU.64 R116, [R1+0x668] ;  /* 0x0006680001747983 */ /* 0x000f280000300a00 */
[----:B------:R-:W4:Y:S01]  /*37380*/  LDL.LU.64 R154, [R1+0x670] ;  /* 0x00067000019a7983 */ /* 0x000f220000300a00 */
[----:B------:R-:W-:Y:S01]  /*37390*/  IMAD.WIDE R234, R229, 0x4, R234 ;  /* 0x00000004e5ea7825 */ /* 0x000fe200078e02ea */
[----:B------:R-:W-:-:S02]  /*373a0*/  ISETP.GE.U32.AND P2, PT, R58, 0x7ffffd58, PT ;  /* 0x7ffffd583a00780c */ /* 0x000fc40003f46070 */
[----:B------:R-:W-:Y:S01]  /*373b0*/  IADD3 R58, R8, 0x100000, RZ ;  /* 0x00100000083a7810 */ /* 0x000fe20007ffe0ff */
[----:B------:R-:W-:Y:S01]  /*373c0*/  VIADD R59, R59, 0xfffffdd5 ;  /* 0xfffffdd53b3b7836 */ /* 0x000fe20000000000 */
[----:B------:R-:W-:Y:S04]  /*373d0*/  LDGSTS.E [R30+-0x7fff4], desc[UR8][R234.64], !P6 ;  /* 0x8000c000ea1e7fae */ /* 0x000fe8000f121848 */
[----:B------:R-:W-:Y:S01]  /*373e0*/  LDGSTS.E [R58+-0x7bff4], desc[UR8][R232.64], !P6 ;  /* 0x8400c000e83a7fae */ /* 0x000fe2000f121848 */
[----:B------:R-:W-:Y:S01]  /*373f0*/  ISETP.GE.U32.AND P6, PT, R59, 0x7ffffd56, PT ;  /* 0x7ffffd563b00780c */ /* 0x000fe20003fc6070 */
[----:B------:R-:W-:Y:S01]  /*37400*/  VIADD R59, R62, 0xfffffdd4 ;  /* 0xfffffdd43e3b7836 */ /* 0x000fe20000000000 */
[----:B-1----:R-:W-:Y:S01]  /*37410*/  IADD3 R69, R69, -0x249, RZ ;  /* 0xfffffdb745457810 */ /* 0x002fe20007ffe0ff */
[----:B------:R-:W-:Y:S01]  /*37420*/  VIADD R68, R68, 0xfffffdb6 ;  /* 0xfffffdb644447836 */ /* 0x000fe20000000000 */
[----:B------:R-:W-:Y:S04]  /*37430*/  LDGSTS.E [R31+-0x78000], desc[UR8][R60.64], !P2 ;  /* 0x880000003c1f7fae */ /* 0x000fe8000d121848 */
[----:B------:R-:W-:Y:S01]  /*37440*/  LDGSTS.E [R30+-0x74000], desc[UR8][R56.64], !P2 ;  /* 0x8c000000381e7fae */ /* 0x000fe2000d121848 */
[----:B------:R-:W-:-:S03]  /*37450*/  ISETP.GE.U32.AND P2, PT, R59, 0x7ffffd55, PT ;  /* 0x7ffffd553b00780c */ /* 0x000fc60003f46070 */
[----:B------:R1:W-:Y:S04]  /*37460*/  LDGSTS.E [R58+-0x77ffc], desc[UR8][R66.64], !P4 ;  /* 0x88004000423a7fae */ /* 0x0003e8000e121848 */
[----:B------:R-:W4:Y:S04]  /*37470*/  LDL.LU.64 R146, [R1+0x678] ;  /* 0x0006780001927983 */ /* 0x000f280000300a00 */
[----:B------:R-:W4:Y:S01]  /*37480*/  LDL.LU.64 R148, [R1+0x680] ;  /* 0x0006800001947983 */ /* 0x000f220000300a00 */
[----:B--2---:R-:W-:-:S04]  /*37490*/  IMAD.WIDE R64, R229, 0x4, R64 ;  /* 0x00000004e5407825 */ /* 0x004fc800078e0240 */
[C---:B---3--:R-:W-:Y:S01]  /*374a0*/  IMAD.WIDE R62, R229.reuse, 0x4, R112 ;  /* 0x00000004e53e7825 */ /* 0x048fe200078e0270 */
[----:B------:R-:W-:Y:S01]  /*374b0*/  LDGSTS.E [R31+-0x73ffc], desc[UR8][R64.64], !P4 ;  /* 0x8c004000401f7fae */ /* 0x000fe2000e121848 */
[----:B------:R-:W2:Y:S02]  /*374c0*/  LDC R113, c[0x0][0x230] ;  /* 0x00008c00ff717b82 */ /* 0x000ea40000000800 */
[----:B-1----:R-:W-:Y:S01]  /*374d0*/  IMAD.WIDE R58, R229, 0x4, R110 ;  /* 0x00000004e53a7825 */ /* 0x002fe200078e026e */
[----:B------:R-:W-:Y:S04]  /*374e0*/  LDGSTS.E [R30+-0x77ff8], desc[UR8][R62.64], !P6 ;  /* 0x880080003e1e7fae */ /* 0x000fe8000f121848 */
[----:B------:R-:W-:Y:S01]  /*374f0*/  LDGSTS.E [R31+-0x73ff8], desc[UR8][R58.64], !P6 ;  /* 0x8c0080003a1f7fae */ /* 0x000fe2000f121848 */
[----:B------:R-:W1:Y:S01]  /*37500*/  LDC R112, c[0x0][0x230] ;  /* 0x00008c00ff707b82 */ /* 0x000e620000000800 */
[----:B------:R-:W-:-:S02]  /*37510*/  ISETP.GE.U32.AND P6, PT, R69, 0x7ffffd38, PT ;  /* 0x7ffffd384500780c */ /* 0x000fc40003fc6070 */
[----:B------:R-:W-:Y:S01]  /*37520*/  ISETP.GE.U32.AND P4, PT, R68, 0x7ffffd37, PT ;  /* 0x7ffffd374400780c */ /* 0x000fe20003f86070 */
[C---:B------:R-:W-:Y:S01]  /*37530*/  VIADD R110, R8.reuse, 0x100000 ;  /* 0x00100000086e7836 */ /* 0x040fe20000000000 */
[----:B------:R-:W-:Y:S01]  /*37540*/  IADD3 R111, R8, 0x100000, RZ ;  /* 0x00100000086f7810 */ /* 0x000fe20007ffe0ff */
[----:B----4-:R-:W-:-:S04]  /*37550*/  IMAD.WIDE R102, R229, 0x4, R102 ;  /* 0x00000004e5667825 */ /* 0x010fc800078e0266 */
[C---:B------:R-:W-:Y:S01]  /*37560*/  IMAD.WIDE R68, R229.reuse, 0x4, R150 ;  /* 0x00000004e5447825 */ /* 0x040fe200078e0296 */
[----:B------:R-:W-:Y:S04]  /*37570*/  LDGSTS.E [R30+-0x77ff4], desc[UR8][R102.64], !P2 ;  /* 0x8800c000661e7fae */ /* 0x000fe8000d121848 */
[----:B------:R-:W3:Y:S04]  /*37580*/  LDL.LU.64 R150, [R1+0x688] ;  /* 0x0006880001967983 */ /* 0x000ee80000300a00 */
[----:B------:R2:W-:Y:S04]  /*37590*/  LDGSTS.E [R111+-0x73ff4], desc[UR8][R68.64], !P2 ;  /* 0x8c00c000446f7fae */ /* 0x0005e8000d121848 */
[----:B------:R-:W4:Y:S04]  /*375a0*/  LDL.LU.64 R166, [R1+0x690] ;  /* 0x0006900001a67983 */ /* 0x000f280000300a00 */
[----:B------:R-:W4:Y:S01]  /*375b0*/  LDL.LU.64 R156, [R1+0x698] ;  /* 0x00069800019c7983 */ /* 0x000f220000300a00 */
[----:B------:R-:W-:-:S04]  /*375c0*/  IMAD.WIDE R70, R229, 0x4, R70 ;  /* 0x00000004e5467825 */ /* 0x000fc800078e0246 */
[----:B------:R-:W-:Y:S01]  /*375d0*/  IMAD.WIDE R106, R229, 0x4, R106 ;  /* 0x00000004e56a7825 */ /* 0x000fe200078e026a */
[----:B------:R-:W-:Y:S01]  /*375e0*/  LDGSTS.E [R110+-0x70000], desc[UR8][R70.64], !P6 ;  /* 0x90000000466e7fae */ /* 0x000fe2000f121848 */
[----:B--2---:R-:W-:-:S03]  /*375f0*/  IADD3 R111, R113, -0x24b, RZ ;  /* 0xfffffdb5716f7810 */ /* 0x004fc60007ffe0ff */
[----:B------:R1:W-:Y:S02]  /*37600*/  LDGSTS.E [R31+-0x6c000], desc[UR8][R106.64], !P6 ;  /* 0x940000006a1f7fae */ /* 0x0003e4000f121848 */
[----:B-1----:R-:W-:Y:S01]  /*37610*/  IADD3 R31, R112, -0x269, RZ ;  /* 0xfffffd97701f7810 */ /* 0x002fe20007ffe0ff */
[C---:B------:R-:W-:Y:S02]  /*37620*/  IMAD.WIDE R112, R229.reuse, 0x4, R154 ;  /* 0x00000004e5707825 */ /* 0x040fe400078e029a */
[----:B------:R-:W2:Y:S04]  /*37630*/  LDL.LU.64 R154, [R1+0x6a0] ;  /* 0x0006a000019a7983 */ /* 0x000ea80000300a00 */
[----:B------:R-:W2:Y:S04]  /*37640*/  LDL.LU.64 R174, [R1+0x6a8] ;  /* 0x0006a80001ae7983 */ /* 0x000ea80000300a00 */
[----:B------:R-:W2:Y:S01]  /*37650*/  LDL.LU.64 R226, [R1+0x6b0] ;  /* 0x0006b00001e27983 */ /* 0x000ea20000300a00 */
[----:B------:R-:W-:-:S04]  /*37660*/  IMAD.WIDE R104, R229, 0x4, R104 ;  /* 0x00000004e5687825 */ /* 0x000fc800078e0268 */
[----:B------:R-:W-:Y:S01]  /*37670*/  IMAD.WIDE R116, R229, 0x4, R116 ;  /* 0x00000004e5747825 */ /* 0x000fe200078e0274 */
[----:B------:R-:W-:Y:S03]  /*37680*/  LDGSTS.E [R30+-0x6fffc], desc[UR8][R104.64], !P4 ;  /* 0x90004000681e7fae */ /* 0x000fe6000e121848 */
[----:B------:R-:W-:Y:S01]  /*37690*/  VIADD R110, R114, 0xfffffdb4 ;  /* 0xfffffdb4726e7836 */ /* 0x000fe20000000000 */
[----:B------:R-:W-:Y:S01]  /*376a0*/  ISETP.GE.U32.AND P2, PT, R111, 0x7ffffd36, PT ;  /* 0x7ffffd366f00780c */ /* 0x000fe20003f46070 */
[----:B------:R-:W-:Y:S03]  /*376b0*/  LDGSTS.E [R30+-0x6bffc], desc[UR8][R116.64], !P4 ;  /* 0x94004000741e7fae */ /* 0x000fe6000e121848 */
[----:B------:R-:W-:Y:S01]  /*376c0*/  ISETP.GE.U32.AND P4, PT, R110, 0x7ffffd35, PT ;  /* 0x7ffffd356e00780c */ /* 0x000fe20003f86070 */
[----:B------:R-:W-:Y:S01]  /*376d0*/  IMAD.WIDE R110, R229, 0x4, R146 ;  /* 0x00000004e56e7825 */ /* 0x000fe200078e0292 */
[----:B------:R-:W-:Y:S01]  /*376e0*/  ISETP.GE.U32.AND P6, PT, R31, 0x7ffffd18, PT ;  /* 0x7ffffd181f00780c */ /* 0x000fe20003fc6070 */
[----:B------:R-:W2:Y:S01]  /*376f0*/  LDL.LU.64 R162, [R1+0x6b8] ;  /* 0x0006b80001a27983 */ /* 0x000ea20000300a00 */
[C---:B------:R-:W-:Y:S01]  /*37700*/  IADD3 R114, R8.reuse, 0x100000, RZ ;  /* 0x0010000008727810 */ /* 0x040fe20007ffe0ff */
[----:B------:R-:W-:-:S02]  /*37710*/  VIADD R31, R8, 0x100000 ;  /* 0x00100000081f7836 */ /* 0x000fc40000000000 */
[----:B------:R-:W-:Y:S01]  /*37720*/  IMAD.WIDE R148, R229, 0x4, R148 ;  /* 0x00000004e5947825 */ /* 0x000fe200078e0294 */
[----:B------:R-:W2:Y:S04]  /*37730*/  LDL.LU.64 R170, [R1+0x6c0] ;  /* 0x0006c00001aa7983 */ /* 0x000ea80000300a00 */
[----:B------:R-:W-:Y:S04]  /*37740*/  LDGSTS.E [R115+-0x6fff8], desc[UR8][R112.64], !P2 ;  /* 0x9000800070737fae */ /* 0x000fe8000d121848 */
[----:B------:R4:W-:Y:S04]  /*37750*/  LDGSTS.E [R114+-0x6bff8], desc[UR8][R110.64], !P2 ;  /* 0x940080006e727fae */ /* 0x0009e8000d121848 */
[----:B------:R-:W-:Y:S01]  /*37760*/  LDGSTS.E [R31+-0x6fff4], desc[UR8][R148.64], !P4 ;  /* 0x9000c000941f7fae */ /* 0x000fe2000e121848 */
[----:B------:R-:W-:-:S03]  /*37770*/  ISETP.GE.U32.AND P2, PT, R152, 0x7ffffd16, PT ;  /* 0x7ffffd169800780c */ /* 0x000fc60003f46070 */
[----:B------:R-:W2:Y:S01]  /*37780*/  LDL.LU.64 R168, [R1+0x6c8] ;  /* 0x0006c80001a87983 */ /* 0x000ea20000300a00 */
[----:B---3--:R-:W-:Y:S01]  /*37790*/  IMAD.WIDE R146, R229, 0x4, R150 ;  /* 0x00000004e5927825 */ /* 0x008fe200078e0296 */
[----:B------:R-:W-:-:S03]  /*377a0*/  IADD3 R151, R8, 0x100000, RZ ;  /* 0x0010000008977810 */ /* 0x000fc60007ffe0ff */
[----:B------:R-:W-:Y:S01]  /*377b0*/  VIADD R150, R8, 0x100000 ;  /* 0x0010000008967836 */ /* 0x000fe20000000000 */
[----:B------:R1:W-:Y:S01]  /*377c0*/  LDGSTS.E [R30+-0x6bff4], desc[UR8][R146.64], !P4 ;  /* 0x9400c000921e7fae */ /* 0x0003e2000e121848 */
[----:B----4-:R-:W-:Y:S01]  /*377d0*/  IMAD.WIDE R114, R229, 0x4, R166 ;  /* 0x00000004e5727825 */ /* 0x010fe200078e02a6 */
[----:B------:R-:W-:Y:S01]  /*377e0*/  ISETP.GE.U32.AND P4, PT, R153, 0x7ffffd17, PT ;  /* 0x7ffffd179900780c */ /* 0x000fe20003f86070 */
[----:B------:R-:W3:Y:S03]  /*377f0*/  LDC R166, c[0x0][0x230] ;  /* 0x00008c00ffa67b82 */ /* 0x000ee60000000800 */
[----:B------:R-:W-:Y:S01]  /*37800*/  LDGSTS.E [R151+-0x68000], desc[UR8][R114.64], !P6 ;  /* 0x9800000072977fae */ /* 0x000fe2000f121848 */
[----:B-1----:R-:W-:-:S05]  /*37810*/  IMAD.WIDE R30, R229, 0x4, R156 ;  /* 0x00000004e51e7825 */ /* 0x002fca00078e029c */
[----:B------:R2:W-:Y:S02]  /*37820*/  LDGSTS.E [R150+-0x64000], desc[UR8][R30.64], !P6 ;  /* 0x9c0000001e967fae */ /* 0x0005e4000f121848 */
[----:B--2---:R-:W-:-:S04]  /*37830*/  IMAD.WIDE R150, R229, 0x4, R174 ;  /* 0x00000004e5967825 */ /* 0x004fc800078e02ae */
[C---:B------:R-:W-:Y:S02]  /*37840*/  IMAD.WIDE R152, R229.reuse, 0x4, R226 ;  /* 0x00000004e5987825 */ /* 0x040fe400078e02e2 */
[----:B------:R-:W2:Y:S04]  /*37850*/  LDL.LU.64 R226, [R1+0x1140] ;  /* 0x0011400001e27983 */ /* 0x000ea80000300a00 */
[----:B------:R-:W4:Y:S04]  /*37860*/  LDL.LU.64 R188, [R1+0x1138] ;  /* 0x0011380001bc7983 */ /* 0x000f280000300a00 */
[----:B------:R-:W4:Y:S04]  /*37870*/  LDL.LU.64 R180, [R1+0x1130] ;  /* 0x0011300001b47983 */ /* 0x000f280000300a00 */
[----:B------:R-:W4:Y:S04]  /*37880*/  LDL.LU.64 R174, [R1+0x1128] ;  /* 0x0011280001ae7983 */ /* 0x000f280000300a00 */
[----:B------:R-:W4:Y:S01]  /*37890*/  LDL.LU.64 R190, [R1+0x1120] ;  /* 0x0011200001be7983 */ /* 0x000f220000300a00 */
[----:B------:R-:W-:Y:S01]  /*378a0*/  IMAD.WIDE R154, R229, 0x4, R154 ;  /* 0x00000004e59a7825 */ /* 0x000fe200078e029a */
[----:B------:R-:W-:-:S02]  /*378b0*/  IADD3 R157, R8, 0x100000, RZ ;  /* 0x00100000089d7810 */ /* 0x000fc40007ffe0ff */
[----:B------:R-:W-:Y:S01]  /*378c0*/  ISETP.GE.U32.AND P6, PT, R159, 0x7ffffd71, PT ;  /* 0x7ffffd719f00780c */ /* 0x000fe20003fc6070 */
[----:B------:R-:W-:Y:S01]  /*378d0*/  VIADD R156, R8, 0x100000 ;  /* 0x00100000089c7836 */ /* 0x000fe20000000000 */
[----:B------:R-:W-:Y:S01]  /*378e0*/  IADD3 R159, R160, -0x26c, RZ ;  /* 0xfffffd94a09f7810 */ /* 0x000fe20007ffe0ff */
[----:B------:R1:W-:Y:S04]  /*378f0*/  LDGSTS.E [R158+-0x67ffc], desc[UR8][R154.64], !P4 ;  /* 0x980040009a9e7fae */ /* 0x0003e8000e121848 */
[----:B------:R-:W-:Y:S01]  /*37900*/  LDGSTS.E [R157+-0x63ffc], desc[UR8][R150.64], !P4 ;  /* 0x9c004000969d7fae */ /* 0x000fe2000e121848 */
[----:B------:R-:W-:Y:S01]  /*37910*/  ISETP.GE.U32.AND P4, PT, R159, 0x7ffffd15, PT ;  /* 0x7ffffd159f00780c */ /* 0x000fe20003f86070 */
[----:B------:R-:W-:Y:S02]  /*37920*/  IMAD.WIDE R160, R229, 0x4, R162 ;  /* 0x00000004e5a07825 */ /* 0x000fe400078e02a2 */
[----:B------:R3:W-:Y:S01]  /*37930*/  LDGSTS.E [R156+-0x67ff8], desc[UR8][R152.64], !P2 ;  /* 0x98008000989c7fae */ /* 0x0007e2000d121848 */
[C---:B------:R-:W-:Y:S01]  /*37940*/  IADD3 R162, R8.reuse, 0x100000, RZ ;  /* 0x0010000008a27810 */ /* 0x040fe20007ffe0ff */
[----:B------:R-:W-:-:S02]  /*37950*/  VIADD R163, R8, 0x100000 ;  /* 0x0010000008a37836 */ /* 0x000fc40000000000 */
[----:B------:R3:W-:Y:S01]  /*37960*/  LDGSTS.E [R164+-0x63ff8], desc[UR8][R160.64], !P2 ;  /* 0x9c008000a0a47fae */ /* 0x0007e2000d121848 */
[----:B-1----:R-:W-:-:S03]  /*37970*/  IMAD.WIDE R158, R229, 0x4, R168 ;  /* 0x00000004e59e7825 */ /* 0x002fc600078e02a8 */
[----:B------:R-:W4:Y:S01]  /*37980*/  LDL.LU.64 R184, [R1+0x1118] ;  /* 0x0011180001b87983 */ /* 0x000f220000300a00 */
[----:B---3--:R-:W-:-:S03]  /*37990*/  IMAD.WIDE R156, R229, 0x4, R170 ;  /* 0x00000004e59c7825 */ /* 0x008fc600078e02aa */
[----:B------:R-:W3:Y:S01]  /*379a0*/  LDL.LU.64 R182, [R1+0x1110] ;  /* 0x0011100001b67983 */ /* 0x000ee20000300a00 */
[----:B------:R-:W-:-:S03]  /*379b0*/  VIADD R164, R166, 0xfffffdee ;  /* 0xfffffdeea6a47836 */ /* 0x000fc60000000000 */
[----:B------:R-:W-:Y:S01]  /*379c0*/  LDGSTS.E [R163+-0x67ff4], desc[UR8][R156.64], !P4 ;  /* 0x9800c0009ca37fae */ /* 0x000fe2000e121848 */
[----:B------:R-:W-:Y:S01]  /*379d0*/  VIADD R171, R9, 0x100000 ;  /* 0x0010000009ab7836 */ /* 0x000fe20000000000 */
[----:B------:R-:W-:Y:S02]  /*379e0*/  ISETP.GE.U32.AND P2, PT, R165, 0x7ffffd70, PT ;  /* 0x7ffffd70a500780c */ /* 0x000fe40003f46070 */
[----:B------:R4:W-:Y:S01]  /*379f0*/  LDGSTS.E [R162+-0x63ff4], desc[UR8][R158.64], !P4 ;  /* 0x9c00c0009ea27fae */ /* 0x0009e2000e121848 */
[----:B------:R-:W-:Y:S01]  /*37a00*/  ISETP.GE.U32.AND P4, PT, R164, 0x7ffffd6f, PT ;  /* 0x7ffffd6fa400780c */ /* 0x000fe20003f86070 */
[C---:B------:R-:W-:Y:S01]  /*37a10*/  VIADD R169, R9.reuse, 0x100000 ;  /* 0x0010000009a97836 */ /* 0x040fe20000000000 */
[C---:B------:R-:W-:Y:S01]  /*37a20*/  IADD3 R170, R9.reuse, 0x100000, RZ ;  /* 0x0010000009aa7810 */ /* 0x040fe20007ffe0ff */
[----:B------:R-:W3:Y:S01]  /*37a30*/  LDL.LU.64 R204, [R1+0x1108] ;  /* 0x0011080001cc7983 */ /* 0x000ee20000300a00 */
[----:B------:R-:W-:-:S03]  /*37a40*/  IADD3 R168, R9, 0x100000, RZ ;  /* 0x0010000009a87810 */ /* 0x000fc60007ffe0ff */
[----:B------:R-:W3:Y:S01]  /*37a50*/  LDL.LU.64 R196, [R1+0xfc0] ;  /* 0x000fc00001c47983 */ /* 0x000ee20000300a00 */
[----:B--2---:R-:W-:-:S04]  /*37a60*/  IMAD.WIDE R226, R229, 0x4, R226 ;  /* 0x00000004e5e27825 */ /* 0x004fc800078e02e2 */
[C---:B----4-:R-:W-:Y:S01]  /*37a70*/  IMAD.WIDE R162, R229.reuse, 0x4, R188 ;  /* 0x00000004e5a27825 */ /* 0x050fe200078e02bc */
[----:B------:R-:W-:Y:S03]  /*37a80*/  LDGSTS.E [R171+-0x80000], desc[UR8][R226.64], !P1 ;  /* 0x80000000e2ab7fae */ /* 0x000fe6000c921848 */
[C---:B------:R-:W-:Y:S01]  /*37a90*/  IMAD.WIDE R164, R229.reuse, 0x4, R180 ;  /* 0x00000004e5a47825 */ /* 0x040fe200078e02b4 */
[----:B------:R-:W-:Y:S03]  /*37aa0*/  LDGSTS.E [R170+-0x7c000], desc[UR8][R162.64], !P1 ;  /* 0x84000000a2aa7fae */ /* 0x000fe6000c921848 */
[C---:B------:R-:W-:Y:S01]  /*37ab0*/  IMAD.WIDE R166, R229.reuse, 0x4, R174 ;  /* 0x00000004e5a67825 */ /* 0x040fe200078e02ae */
[----:B------:R-:W-:Y:S04]  /*37ac0*/  LDGSTS.E [R169+-0x7fffc], desc[UR8][R164.64], !P3 ;  /* 0x80004000a4a97fae */ /* 0x000fe8000d921848 */
[----:B------:R-:W2:Y:S04]  /*37ad0*/  LDL.LU.64 R188, [R1+0xfb8] ;  /* 0x000fb80001bc7983 */ /* 0x000ea80000300a00 */
[----:B------:R1:W-:Y:S04]  /*37ae0*/  LDGSTS.E [R168+-0x7bffc], desc[UR8][R166.64], !P3 ;  /* 0x84004000a6a87fae */ /* 0x0003e8000d921848 */
[----:B------:R-:W4:Y:S01]  /*37af0*/  LDL.LU.64 R180, [R1+0xfb0] ;  /* 0x000fb00001b47983 */ /* 0x000f220000300a00 */
[----:B-1----:R-:W-:-:S03]  /*37b00*/  IMAD.WIDE R168, R229, 0x4, R190 ;  /* 0x00000004e5a87825 */ /* 0x002fc600078e02be */
[----:B------:R-:W4:Y:S04]  /*37b10*/  LDL.LU.64 R190, [R1+0xfa8] ;  /* 0x000fa80001be7983 */ /* 0x000f280000300a00 */
[----:B------:R-:W2:Y:S04]  /*37b20*/  LDL.LU.64 R202, [R1+0xfa0] ;  /* 0x000fa00001ca7983 */ /* 0x000ea80000300a00 */
[----:B------:R-:W4:Y:S04]  /*37b30*/  LDL.LU.64 R200, [R1+0xf98] ;  /* 0x000f980001c87983 */ /* 0x000f280000300a00 */
[----:B------:R-:W4:Y:S01]  /*37b40*/  LDL.LU.64 R198, [R1+0xf90] ;  /* 0x000f900001c67983 */ /* 0x000f220000300a00 */
[----:B------:R-:W-:Y:S01]  /*37b50*/  IADD3 R175, R9, 0x100000, RZ ;  /* 0x0010000009af7810 */ /* 0x000fe20007ffe0ff */
[----:B------:R-:W-:Y:S01]  /*37b60*/  IMAD.WIDE R170, R229, 0x4, R184 ;  /* 0x00000004e5aa7825 */ /* 0x000fe200078e02b8 */
[----:B------:R-:W-:Y:S01]  /*37b70*/  ISETP.GE.U32.AND P1, PT, R172, 0x7ffffd54, PT ;  /* 0x7ffffd54ac00780c */ /* 0x000fe20003f26070 */
[----:B------:R1:W-:Y:S02]  /*37b80*/  LDGSTS.E [R176+-0x7fff8], desc[UR8][R168.64], !P5 ;  /* 0x80008000a8b07fae */ /* 0x0003e4000e921848 */
[----:B------:R-:W-:-:S02]  /*37b90*/  VIADD R174, R9, 0x100000 ;  /* 0x0010000009ae7836 */ /* 0x000fc40000000000 */
[----:B---3--:R-:W-:Y:S01]  /*37ba0*/  IMAD.WIDE R172, R229, 0x4, R182 ;  /* 0x00000004e5ac7825 */ /* 0x008fe200078e02b6 */
[----:B------:R-:W-:Y:S01]  /*37bb0*/  LDGSTS.E [R175+-0x7bff8], desc[UR8][R170.64], !P5 ;  /* 0x84008000aaaf7fae */ /* 0x000fe2000e921848 */
[----:B------:R-:W-:-:S03]  /*37bc0*/  ISETP.GE.U32.AND P5, PT, R177, 0x7ffffd52, PT ;  /* 0x7ffffd52b100780c */ /* 0x000fc60003fa6070 */
[----:B------:R-:W3:Y:S01]  /*37bd0*/  LDL.LU.64 R216, [R1+0xf88] ;  /* 0x000f880001d87983 */ /* 0x000ee20000300a00 */
[----:B------:R-:W-:Y:S02]  /*37be0*/  VIADD R185, R9, 0x100000 ;  /* 0x0010000009b97836 */ /* 0x000fe40000000000 */
[----:B-1----:R-:W-:Y:S01]  /*37bf0*/  IMAD.WIDE R176, R229, 0x4, R196 ;  /* 0x00000004e5b07825 */ /* 0x002fe200078e02c4 */
[----:B------:R-:W3:Y:S01]  /*37c00*/  LDL.LU.64 R214, [R1+0xe80] ;  /* 0x000e800001d67983 */ /* 0x000ee20000300a00 */
[----:B------:R-:W-:-:S03]  /*37c10*/  IADD3 R184, R9, 0x100000, RZ ;  /* 0x0010000009b87810 */ /* 0x000fc60007ffe0ff */
[----:B------:R1:W-:Y:S04]  /*37c20*/  LDGSTS.E [R174+-0x7fff4], desc[UR8][R172.64], !P6 ;  /* 0x8000c000acae7fae */ /* 0x0003e8000f121848 */
[----:B------:R-:W3:Y:S04]  /*37c30*/  LDL.LU.64 R210, [R1+0xe78] ;  /* 0x000e780001d27983 */ /* 0x000ee80000300a00 */
[----:B------:R-:W3:Y:S01]  /*37c40*/  LDL.LU.64 R196, [R1+0xe70] ;  /* 0x000e700001c47983 */ /* 0x000ee20000300a00 */
[----:B-1----:R-:W-:-:S03]  /*37c50*/  IMAD.WIDE R174, R229, 0x4, R204 ;  /* 0x00000004e5ae7825 */ /* 0x002fc600078e02cc */
[----:B------:R-:W3:Y:S04]  /*37c60*/  LDL.LU.64 R204, [R1+0xe68] ;  /* 0x000e680001cc7983 */ /* 0x000ee80000300a00 */
[----:B------:R-:W-:Y:S04]  /*37c70*/  LDGSTS.E [R185+-0x7bff4], desc[UR8][R174.64], !P6 ;  /* 0x8400c000aeb97fae */ /* 0x000fe8000f121848 */
[----:B------:R2:W-:Y:S04]  /*37c80*/  LDGSTS.E [R184+-0x78000], desc[UR8][R176.64], !P1 ;  /* 0x88000000b0b87fae */ /* 0x0005e8000c921848 */
[----:B------:R-:W3:Y:S01]  /*37c90*/  LDL.LU.64 R212, [R1+0xe60] ;  /* 0x000e600001d47983 */ /* 0x000ee20000300a00 */
[----:B--2---:R-:W-:-:S03]  /*37ca0*/  IMAD.WIDE R184, R229, 0x4, R202 ;  /* 0x00000004e5b87825 */ /* 0x004fc600078e02ca */
[----:B------:R-:W2:Y:S04]  /*37cb0*/  LDL.LU.64 R202, [R1+0xe58] ;  /* 0x000e580001ca7983 */ /* 0x000ea80000300a00 */
[----:B------:R-:W2:Y:S01]  /*37cc0*/  LDL.LU.64 R16, [R1+0xe50] ;  /* 0x000e500001107983 */ /* 0x000ea20000300a00 */
[----:B------:R-:W-:Y:S01]  /*37cd0*/  ISETP.GE.U32.AND P3, PT, R178, 0x7ffffd53, PT ;  /* 0x7ffffd53b200780c */ /* 0x000fe20003f66070 */
[C---:B------:R-:W-:Y:S01]  /*37ce0*/  VIADD R183, R9.reuse, 0x100000 ;  /* 0x0010000009b77836 */ /* 0x040fe20000000000 */
[----:B------:R-:W-:Y:S01]  /*37cf0*/  IADD3 R182, R9, 0x100000, RZ ;  /* 0x0010000009b67810 */ /* 0x000fe20007ffe0ff */
[----:B------:R-:W-:-:S04]  /*37d00*/  IMAD.WIDE R178, R229, 0x4, R188 ;  /* 0x00000004e5b27825 */ /* 0x000fc800078e02bc */
[----:B----4-:R-:W-:Y:S01]  /*37d10*/  IMAD.WIDE R180, R229, 0x4, R180 ;  /* 0x00000004e5b47825 */ /* 0x010fe200078e02b4 */
[----:B------:R-:W-:Y:S01]  /*37d20*/  LDGSTS.E [R183+-0x74000], desc[UR8][R178.64], !P1 ;  /* 0x8c000000b2b77fae */ /* 0x000fe2000c921848 */
[----:B------:R-:W-:Y:S02]  /*37d30*/  ISETP.GE.U32.AND P6, PT, R186, 0x7ffffd51, PT ;  /* 0x7ffffd51ba00780c */ /* 0x000fe40003fc6070 */
[----:B------:R-:W-:Y:S01]  /*37d40*/  VIADD R188, R9, 0x100000 ;  /* 0x0010000009bc7836 */ /* 0x000fe20000000000 */
[----:B------:R-:W4:Y:S04]  /*37d50*/  LDL.LU.64 R220, [R1+0xe48] ;  /* 0x000e480001dc7983 */ /* 0x000f280000300a00 */
[----:B------:R1:W-:Y:S01]  /*37d60*/  LDGSTS.E [R182+-0x77ffc], desc[UR8][R180.64], !P3 ;  /* 0x88004000b4b67fae */ /* 0x0003e2000d921848 */
[----:B------:R-:W-:-:S03]  /*37d70*/  IMAD.WIDE R186, R229, 0x4, R200 ;  /* 0x00000004e5ba7825 */ /* 0x000fc600078e02c8 */
[----:B------:R-:W4:Y:S01]  /*37d80*/  LDL.LU.64 R4, [R1+0xd80] ;  /* 0x000d800001047983 */ /* 0x000f220000300a00 */
[----:B-1----:R-:W-:Y:S01]  /*37d90*/  IMAD.WIDE R182, R229, 0x4, R190 ;  /* 0x00000004e5b67825 */ /* 0x002fe200078e02be */
[----:B------:R-:W-:-:S03]  /*37da0*/  IADD3 R190, R9, 0x100000, RZ ;  /* 0x0010000009be7810 */ /* 0x000fc60007ffe0ff */
[----:B------:R-:W-:Y:S01]  /*37db0*/  VIADD R191, R9, 0x100000 ;  /* 0x0010000009bf7836 */ /* 0x000fe20000000000 */
[----:B------:R1:W-:Y:S04]  /*37dc0*/  LDGSTS.E [R188+-0x73ffc], desc[UR8][R182.64], !P3 ;  /* 0x8c004000b6bc7fae */ /* 0x0003e8000d921848 */
[----:B------:R3:W-:Y:S04]  /*37dd0*/  LDGSTS.E [R192+-0x77ff8], desc[UR8][R184.64], !P5 ;  /* 0x88008000b8c07fae */ /* 0x0007e8000e921848 */
[----:B------:R3:W-:Y:S01]  /*37de0*/  LDGSTS.E [R191+-0x73ff8], desc[UR8][R186.64], !P5 ;  /* 0x8c008000babf7fae */ /* 0x0007e2000e921848 */
[----:B-1----:R-:W-:-:S04]  /*37df0*/  IMAD.WIDE R188, R229, 0x4, R198 ;  /* 0x00000004e5bc7825 */ /* 0x002fc800078e02c6 */
[----:B---3--:R-:W-:Y:S01]  /*37e00*/  VIADD R192, R193, 0xfffffdb3 ;  /* 0xfffffdb3c1c07836 */ /* 0x008fe20000000000 */
[----:B------:R1:W-:Y:S01]  /*37e10*/  LDGSTS.E [R190+-0x77ff4], desc[UR8][R188.64], !P6 ;  /* 0x8800c000bcbe7fae */ /* 0x0003e2000f121848 */
[----:B------:R-:W-:-:S03]  /*37e20*/  IADD3 R191, R194, -0x24e, RZ ;  /* 0xfffffdb2c2bf7810 */ /* 0x000fc60007ffe0ff */
[----:B------:R-:W-:Y:S02]  /*37e30*/  ISETP.GE.U32.AND P1, PT, R192, 0x7ffffd34, PT ;  /* 0x7ffffd34c000780c */ /* 0x000fe40003f26070 */
[----:B------:R-:W-:Y:S01]  /*37e40*/  ISETP.GE.U32.AND P3, PT, R191, 0x7ffffd33, PT ;  /* 0x7ffffd33bf00780c */ /* 0x000fe20003f66070 */
[----:B-1----:R-:W-:Y:S01]  /*37e50*/  VIADD R190, R195, 0xfffffdb1 ;  /* 0xfffffdb1c3be7836 */ /* 0x002fe20000000000 */
[C---:B------:R-:W-:Y:S01]  /*37e60*/  IADD3 R201, R9.reuse, 0x100000, RZ ;  /* 0x0010000009c97810 */ /* 0x040fe20007ffe0ff */
[----:B------:R-:W-:-:S03]  /*37e70*/  VIADD R200, R9, 0x100000 ;  /* 0x0010000009c87836 */ /* 0x000fc60000000000 */
[----:B------:R-:W-:Y:S01]  /*37e80*/  ISETP.GE.U32.AND P5, PT, R190, 0x7ffffd32, PT ;  /* 0x7ffffd32be00780c */ /* 0x000fe20003fa6070 */
[----:B------:R-:W-:Y:S01]  /*37e90*/  IMAD.WIDE R190, R229, 0x4, R216 ;  /* 0x00000004e5be7825 */ /* 0x000fe200078e02d8 */
[----:B------:R-:W-:Y:S01]  /*37ea0*/  IADD3 R199, R9, 0x100000, RZ ;  /* 0x0010000009c77810 */ /* 0x000fe20007ffe0ff */
[----:B------:R-:W1:Y:S02]  /*37eb0*/  LDC R216, c[0x0][0x230] ;  /* 0x00008c00ffd87b82 */ /* 0x000e640000000800 */
[C---:B------:R-:W-:Y:S01]  /*37ec0*/  IMAD.WIDE R192, R229.reuse, 0x4, R214 ;  /* 0x00000004e5c07825 */ /* 0x040fe200078e02d6 */
[----:B------:R-:W-:Y:S03]  /*37ed0*/  LDGSTS.E [R201+-0x73ff4], desc[UR8][R190.64], !P6 ;  /* 0x8c00c000bec97fae */ /* 0x000fe6000f121848 */
[----:B------:R-:W-:Y:S01]  /*37ee0*/  IMAD.WIDE R194, R229, 0x4, R210 ;  /* 0x00000004e5c27825 */ /* 0x000fe200078e02d2 */
[----:B------:R3:W-:Y:S03]  /*37ef0*/  LDGSTS.E [R200+-0x70000], desc[UR8][R192.64], !P1 ;  /* 0x90000000c0c87fae */ /* 0x0007e6000c921848 */
[----:B------:R-:W-:Y:S01]  /*37f00*/  VIADD R198, R9, 0x100000 ;  /* 0x0010000009c67836 */ /* 0x000fe20000000000 */
[----:B------:R-:W4:Y:S01]  /*37f10*/  LDL.LU.64 R210, [R1+0xd78] ;  /* 0x000d780001d27983 */ /* 0x000f220000300a00 */
[----:B------:R-:W-:-:S03]  /*37f20*/  IMAD.WIDE R196, R229, 0x4, R196 ;  /* 0x00000004e5c47825 */ /* 0x000fc600078e02c4 */
[----:B------:R-:W-:Y:S04]  /*37f30*/  LDGSTS.E [R199+-0x6c000], desc[UR8][R194.64], !P1 ;  /* 0x94000000c2c77fae */ /* 0x000fe8000c921848 */
[----:B------:R3:W-:Y:S02]  /*37f40*/  LDGSTS.E [R198+-0x6fffc], desc[UR8][R196.64], !P3 ;  /* 0x90004000c4c67fae */ /* 0x0007e4000d921848 */
[C---:B---3--:R-:W-:Y:S02]  /*37f50*/  IMAD.WIDE R200, R229.reuse, 0x4, R212 ;  /* 0x00000004e5c87825 */ /* 0x048fe400078e02d4 */
[----:B------:R-:W3:Y:S04]  /*37f60*/  LDL.LU.64 R20, [R1+0xd70] ;  /* 0x000d700001147983 */ /* 0x000ee80000300a00 */
[----:B------:R-:W3:Y:S01]  /*37f70*/  LDL.LU.64 R222, [R1+0xd68] ;  /* 0x000d680001de7983 */ /* 0x000ee20000300a00 */
[----:B------:R-:W-:Y:S01]  /*37f80*/  IMAD.WIDE R198, R229, 0x4, R204 ;  /* 0x00000004e5c67825 */ /* 0x000fe200078e02cc */
[----:B------:R-:W-:-:S02]  /*37f90*/  IADD3 R204, R9, 0x100000, RZ ;  /* 0x0010000009cc7810 */ /* 0x000fc40007ffe0ff */
[----:B------:R-:W3:Y:S01]  /*37fa0*/  LDL.LU.64 R18, [R1+0xd60] ;  /* 0x000d600001127983 */ /* 0x000ee20000300a00 */
[----:B------:R-:W-:-:S03]  /*37fb0*/  VIADD R205, R9, 0x100000 ;  /* 0x0010000009cd7836 */ /* 0x000fc60000000000 */
[----:B------:R-:W-:Y:S04]  /*37fc0*/  LDGSTS.E [R206+-0x6bffc], desc[UR8][R198.64], !P3 ;  /* 0x94004000c6ce7fae */ /* 0x000fe8000d921848 */
[----:B------:R1:W-:Y:S02]  /*37fd0*/  LDGSTS.E [R205+-0x6fff8], desc[UR8][R200.64], !P5 ;  /* 0x90008000c8cd7fae */ /* 0x0003e4000e921848 */
[----:B-1----:R-:W-:-:S04]  /*37fe0*/  IADD3 R205, R207, -0x26d, RZ ;  /* 0xfffffd93cfcd7810 */ /* 0x002fc80007ffe0ff */
[----:B------:R-:W-:Y:S01]  /*37ff0*/  ISETP.GE.U32.AND P3, PT, R205, 0x7ffffd14, PT ;  /* 0x7ffffd14cd00780c */ /* 0x000fe20003f66070 */
[----:B--2---:R-:W-:-:S05]  /*38000*/  IMAD.WIDE R202, R229, 0x4, R202 ;  /* 0x00000004e5ca7825 */ /* 0x004fca00078e02ca */
[----:B------:R1:W-:Y:S02]  /*38010*/  LDGSTS.E [R204+-0x6bff8], desc[UR8][R202.64], !P5 ;  /* 0x94008000cacc7fae */ /* 0x0003e4000e921848 */
[----:B-1----:R-:W-:-:S05]  /*38020*/  VIADD R204, R209, 0xfffffd92 ;  /* 0xfffffd92d1cc7836 */ /* 0x002fca0000000000 */
[----:B------:R-:W-:Y:S01]  /*38030*/  ISETP.GE.U32.AND P6, PT, R204, 0x7ffffd13, PT ;  /* 0x7ffffd13cc00780c */ /* 0x000fe20003fc6070 */
[----:B------:R-:W-:Y:S02]  /*38040*/  IMAD.WIDE R204, R229, 0x4, R16 ;  /* 0x00000004e5cc7825 */ /* 0x000fe400078e0210 */
[----:B------:R-:W2:Y:S02]  /*38050*/  LDL.LU.64 R16, [R1+0xd58] ;  /* 0x000d580001107983 */ /* 0x000ea40000300a00 */
[----:B------:R-:W-:-:S05]  /*38060*/  VIADD R206, R208, 0xfffffdb0 ;  /* 0xfffffdb0d0ce7836 */ /* 0x000fca0000000000 */
[----:B------:R-:W-:Y:S01]  /*38070*/  ISETP.GE.U32.AND P1, PT, R206, 0x7ffffd31, PT ;  /* 0x7ffffd31ce00780c */ /* 0x000fe20003f26070 */
[C---:B------:R-:W-:Y:S01]  /*38080*/  VIADD R215, R9.reuse, 0x100000 ;  /* 0x0010000009d77836 */ /* 0x040fe20000000000 */
[----:B------:R-:W-:Y:S01]  /*38090*/  IADD3 R214, R9, 0x100000, RZ ;  /* 0x0010000009d67810 */ /* 0x000fe20007ffe0ff */
[----:B----4-:R-:W-:Y:S01]  /*380a0*/  IMAD.WIDE R206, R229, 0x4, R220 ;  /* 0x00000004e5ce7825 */ /* 0x010fe200078e02dc */
[C---:B------:R-:W-:Y:S01]  /*380b0*/  IADD3 R212, R9.reuse, 0x100000, RZ ;  /* 0x0010000009d47810 */ /* 0x040fe20007ffe0ff */
[----:B------:R-:W4:Y:S02]  /*380c0*/  LDL.LU.64 R220, [R1+0xd50] ;  /* 0x000d500001dc7983 */ /* 0x000f240000300a00 */
[----:B------:R-:W-:Y:S02]  /*380d0*/  VIADD R213, R9, 0x100000 ;  /* 0x0010000009d57836 */ /* 0x000fe40000000000 */
[----:B------:R-:W-:Y:S01]  /*380e0*/  IMAD.WIDE R208, R229, 0x4, R4 ;  /* 0x00000004e5d07825 */ /* 0x000fe200078e0204 */
[----:B------:R-:W4:Y:S01]  /*380f0*/  LDL.LU.64 R38, [R1+0xd48] ;  /* 0x000d480001267983 */ /* 0x000f220000300a00 */
[----:B------:R-:W-:Y:S01]  /*38100*/  IADD3 R216, R216, -0x213, RZ ;  /* 0xfffffdedd8d87810 */ /* 0x000fe20007ffe0ff */
[----:B------:R-:W1:Y:S02]  /*38110*/  LDC R5, c[0x0][0x230] ;  /* 0x00008c00ff057b82 */ /* 0x000e640000000800 */
[----:B------:R-:W-:Y:S04]  /*38120*/  LDGSTS.E [R215+-0x6fff4], desc[UR8][R204.64], !P1 ;  /* 0x9000c000ccd77fae */ /* 0x000fe8000c921848 */
[----:B------:R-:W-:Y:S01]  /*38130*/  LDGSTS.E [R214+-0x6bff4], desc[UR8][R206.64], !P1 ;  /* 0x9400c000ced67fae */ /* 0x000fe2000c921848 */
[----:B------:R-:W-:-:S02]  /*38140*/  VIADD R217, R9, 0x100000 ;  /* 0x0010000009d97836 */ /* 0x000fc40000000000 */
[C---:B------:R-:W-:Y:S01]  /*38150*/  VIADD R252, R9.reuse, 0x100000 ;  /* 0x0010000009fc7836 */ /* 0x040fe20000000000 */
[----:B------:R-:W-:Y:S01]  /*38160*/  LDGSTS.E [R213+-0x68000], desc[UR8][R208.64], !P3 ;  /* 0x98000000d0d57fae */ /* 0x000fe2000d921848 */
[----:B------:R-:W-:Y:S01]  /*38170*/  IADD3 R36, R230, -0x216, RZ ;  /* 0xfffffdeae6247810 */ /* 0x000fe20007ffe0ff */
[----:B------:R-:W1:Y:S02]  /*38180*/  LDC R4, c[0x0][0x230] ;  /* 0x00008c00ff047b82 */ /* 0x000e640000000800 */
[----:B------:R-:W4:Y:S01]  /*38190*/  LDL.LU.64 R32, [R1+0x1100] ;  /* 0x0011000001207983 */ /* 0x000f220000300a00 */
[----:B------:R-:W-:Y:S02]  /*381a0*/  ISETP.GE.U32.AND P5, PT, R216, 0x7ffffd6e, PT ;  /* 0x7ffffd6ed800780c */ /* 0x000fe40003fa6070 */
[----:B------:R-:W-:Y:S02]  /*381b0*/  IADD3 R216, R9, 0x100000, RZ ;  /* 0x0010000009d87810 */ /* 0x000fe40007ffe0ff */
[----:B------:R-:W-:Y:S01]  /*381c0*/  ISETP.GE.U32.AND P1, PT, R218, 0x7ffffd11, PT ;  /* 0x7ffffd11da00780c */ /* 0x000fe20003f26070 */
[----:B------:R-:W-:-:S05]  /*381d0*/  IMAD.WIDE R210, R229, 0x4, R210 ;  /* 0x00000004e5d27825 */ /* 0x000fca00078e02d2 */
[----:B------:R3:W-:Y:S02]  /*381e0*/  LDGSTS.E [R212+-0x64000], desc[UR8][R210.64], !P3 ;  /* 0x9c000000d2d47fae */ /* 0x0007e4000d921848 */
[----:B---3--:R-:W-:Y:S02]  /*381f0*/  IMAD.WIDE R212, R229, 0x4, R20 ;  /* 0x00000004e5d47825 */ /* 0x008fe400078e0214 */
[----:B------:R-:W3:Y:S01]  /*38200*/  LDL.LU.64 R20, [R1+0x10f8] ;  /* 0x0010f80001147983 */ /* 0x000ee20000300a00 */
[----:B------:R-:W-:Y:S01]  /*38210*/  ISETP.GE.U32.AND P3, PT, R219, 0x7ffffd12, PT ;  /* 0x7ffffd12db00780c */ /* 0x000fe20003f66070 */
[C---:B------:R-:W-:Y:S02]  /*38220*/  IMAD.WIDE R214, R229.reuse, 0x4, R222 ;  /* 0x00000004e5d67825 */ /* 0x040fe400078e02de */
[----:B------:R-:W3:Y:S04]  /*38230*/  LDL.LU.64 R34, [R1+0x10f0] ;  /* 0x0010f00001227983 */ /* 0x000ee80000300a00 */
[----:B------:R-:W-:Y:S04]  /*38240*/  LDGSTS.E [R217+-0x67ffc], desc[UR8][R212.64], !P6 ;  /* 0x98004000d4d97fae */ /* 0x000fe8000f121848 */
[----:B------:R1:W-:Y:S02]  /*38250*/  LDGSTS.E [R216+-0x63ffc], desc[UR8][R214.64], !P6 ;  /* 0x9c004000d6d87fae */ /* 0x0003e4000f121848 */
[----:B-1----:R-:W-:-:S04]  /*38260*/  IMAD.WIDE R216, R229, 0x4, R18 ;  /* 0x00000004e5d87825 */ /* 0x002fc800078e0212 */
[----:B--2---:R-:W-:Y:S01]  /*38270*/  IMAD.WIDE R218, R229, 0x4, R16 ;  /* 0x00000004e5da7825 */ /* 0x004fe200078e0210 */
[C---:B------:R-:W-:Y:S01]  /*38280*/  IADD3 R223, R9.reuse, 0x100000, RZ ;  /* 0x0010000009df7810 */ /* 0x040fe20007ffe0ff */
[----:B------:R-:W2:Y:S04]  /*38290*/  LDL.LU.64 R16, [R1+0x10e8] ;  /* 0x0010e80001107983 */ /* 0x000ea80000300a00 */
[----:B------:R-:W2:Y:S04]  /*382a0*/  LDL.LU.64 R122, [R1+0x10e0] ;  /* 0x0010e000017a7983 */ /* 0x000ea80000300a00 */
[----:B------:R-:W2:Y:S01]  /*382b0*/  LDL.LU.64 R18, [R1+0x10d8] ;  /* 0x0010d80001127983 */ /* 0x000ea20000300a00 */
[----:B------:R-:W-:-:S03]  /*382c0*/  VIADD R222, R9, 0x100000 ;  /* 0x0010000009de7836 */ /* 0x000fc60000000000 */
[----:B------:R1:W-:Y:S01]  /*382d0*/  LDGSTS.E [R224+-0x67ff8], desc[UR8][R216.64], !P3 ;  /* 0x98008000d8e07fae */ /* 0x0003e2000d921848 */
[----:B----4-:R-:W-:-:S03]  /*382e0*/  IMAD.WIDE R220, R229, 0x4, R220 ;  /* 0x00000004e5dc7825 */ /* 0x010fc600078e02dc */
[----:B------:R-:W-:Y:S01]  /*382f0*/  LDGSTS.E [R223+-0x63ff8], desc[UR8][R218.64], !P3 ;  /* 0x9c008000dadf7fae */ /* 0x000fe2000d921848 */
[----:B------:R-:W-:-:S03]  /*38300*/  ISETP.GE.U32.AND P3, PT, R225, 0x7ffffd6c, PT ;  /* 0x7ffffd6ce100780c */ /* 0x000fc60003f66070 */
[----:B------:R4:W-:Y:S01]  /*38310*/  LDGSTS.E [R222+-0x67ff4], desc[UR8][R220.64], !P1 ;  /* 0x9800c000dcde7fae */ /* 0x0009e2000c921848 */
[----:B-1----:R-:W-:-:S04]  /*38320*/  IMAD.WIDE R224, R229, 0x4, R32 ;  /* 0x00000004e5e07825 */ /* 0x002fc800078e0220 */
[----:B----4-:R-:W-:-:S05]  /*38330*/  IMAD.WIDE R222, R229, 0x4, R38 ;  /* 0x00000004e5de7825 */ /* 0x010fca00078e0226 */
[----:B------:R1:W-:Y:S01]  /*38340*/  LDGSTS.E [R252+-0x63ff4], desc[UR8][R222.64], !P1 ;  /* 0x9c00c000defc7fae */ /* 0x0003e2000c921848 */
[----:B------:R-:W-:Y:S02]  /*38350*/  ISETP.GE.U32.AND P1, PT, R36, 0x7ffffd6b, PT ;  /* 0x7ffffd6b2400780c */ /* 0x000fe40003f26070 */
[----:B-1----:R-:W-:Y:S01]  /*38360*/  IADD3 R252, R37, -0x217, RZ ;  /* 0xfffffde925fc7810 */ /* 0x002fe20007ffe0ff */
[C---:B---3--:R-:W-:Y:S02]  /*38370*/  IMAD.WIDE R32, R229.reuse, 0x4, R20 ;  /* 0x00000004e5207825 */ /* 0x048fe400078e0214 */
[----:B------:R-:W3:Y:S04]  /*38380*/  LDL.LU.64 R20, [R1+0x10d0] ;  /* 0x0010d00001147983 */ /* 0x000ee80000300a00 */
[----:B------:R1:W-:Y:S04]  /*38390*/  STL.64 [R1+0x228], R32 ;  /* 0x0002282001007387 */ /* 0x0003e80000100a00 */
[----:B------:R-:W4:Y:S04]  /*383a0*/  LDL.LU.64 R38, [R1+0x10c8] ;  /* 0x0010c80001267983 */ /* 0x000f280000300a00 */
[----:B------:R-:W4:Y:S01]  /*383b0*/  LDL.LU.64 R74, [R1+0xf80] ;  /* 0x000f8000014a7983 */ /* 0x000f220000300a00 */
[----:B------:R-:W-:-:S04]  /*383c0*/  IMAD.WIDE R72, R229, 0x4, R34 ;  /* 0x00000004e5487825 */ /* 0x000fc800078e0222 */
[C---:B--2---:R-:W-:Y:S02]  /*383d0*/  IMAD.WIDE R34, R229.reuse, 0x4, R16 ;  /* 0x00000004e5227825 */ /* 0x044fe400078e0210 */
[----:B------:R-:W2:Y:S04]  /*383e0*/  LDL.LU.64 R16, [R1+0xf78] ;  /* 0x000f780001107983 */ /* 0x000ea80000300a00 */
[----:B------:R-:W-:Y:S01]  /*383f0*/  STL.64 [R1+0x248], R72 ;  /* 0x0002484801007387 */ /* 0x000fe20000100a00 */
[----:B------:R-:W-:-:S03]  /*38400*/  IMAD.WIDE R36, R229, 0x4, R18 ;  /* 0x00000004e5247825 */ /* 0x000fc600078e0212 */
[----:B------:R1:W-:Y:S04]  /*38410*/  STL.64 [R1+0x268], R34 ;  /* 0x0002682201007387 */ /* 0x0003e80000100a00 */
[----:B------:R-:W2:Y:S01]  /*38420*/  LDL.LU.64 R18, [R1+0xf70] ;  /* 0x000f700001127983 */ /* 0x000ea20000300a00 */
[----:B------:R-:W-:Y:S01]  /*38430*/  VIADD R228, R228, 0xfffffdec ;  /* 0xfffffdece4e47836 */ /* 0x000fe20000000000 */
[----:B------:R-:W-:-:S04]  /*38440*/  IADD3 R230, R10, 0x100000, RZ ;  /* 0x001000000ae67810 */ /* 0x000fc80007ffe0ff */
[----:B------:R-:W-:Y:S01]  /*38450*/  ISETP.GE.U32.AND P6, PT, R228, 0x7ffffd6d, PT ;  /* 0x7ffffd6de400780c */ /* 0x000fe20003fc6070 */
[----:B------:R-:W-:Y:S01]  /*38460*/  VIADD R228, R10, 0x100000 ;  /* 0x001000000ae47836 */ /* 0x000fe20000000000 */
[----:B------:R-:W-:Y:S01]  /*38470*/  LDGSTS.E [R230+-0x80000], desc[UR8][R224.64], !P2 ;  /* 0x80000000e0e67fae */ /* 0x000fe2000d121848 */
[----:B------:R-:W-:-:S03]  /*38480*/  IMAD.WIDE R40, R229, 0x4, R122 ;  /* 0x00000004e5287825 */ /* 0x000fc600078e027a */
[----:B------:R1:W-:Y:S01]  /*38490*/  LDGSTS.E [R228+-0x7c000], desc[UR8][R32.64], !P2 ;  /* 0x8400000020e47fae */ /* 0x0003e2000d121848 */
[----:B------:R-:W-:Y:S01]  /*384a0*/  ISETP.GE.U32.AND P2, PT, R252, 0x7ffffd6a, PT ;  /* 0x7ffffd6afc00780c */ /* 0x000fe20003f46070 */
[C---:B------:R-:W-:Y:S02]  /*384b0*/  VIADD R252, R10.reuse, 0x100000 ;  /* 0x001000000afc7836 */ /* 0x040fe40000000000 */
[----:B------:R-:W-:Y:S01]  /*384c0*/  VIADD R5, R5, 0xfffffdcf ;  /* 0xfffffdcf05057836 */ /* 0x000fe20000000000 */
[----:B------:R1:W-:Y:S02]  /*384d0*/  STL.64 [R1+0x288], R40 ;  /* 0x0002882801007387 */ /* 0x0003e40000100a00 */
[----:B-1----:R-:W-:Y:S02]  /*384e0*/  IADD3 R32, R10, 0x100000, RZ ;  /* 0x001000000a207810 */ /* 0x002fe40007ffe0ff */
[----:B------:R1:W-:Y:S01]  /*384f0*/  STL.64 [R1+0x2a8], R36 ;  /* 0x0002a82401007387 */ /* 0x0003e20000100a00 */
[----:B------:R-:W2:Y:S03]  /*38500*/  LDC R33, c[0x0][0x230] ;  /* 0x00008c00ff217b82 */ /* 0x000ea60000000800 */
[----:B------:R1:W-:Y:S04]  /*38510*/  LDGSTS.E [R32+-0x7fffc], desc[UR8][R72.64], !P4 ;  /* 0x8000400048207fae */ /* 0x0003e8000e121848 */
[----:B------:R-:W-:Y:S01]  /*38520*/  LDGSTS.E [R252+-0x7bffc], desc[UR8][R34.64], !P4 ;  /* 0x8400400022fc7fae */ /* 0x000fe2000e121848 */
[----:B------:R-:W-:-:S03]  /*38530*/  ISETP.GE.U32.AND P4, PT, R5, 0x7ffffd50, PT ;  /* 0x7ffffd500500780c */ /* 0x000fc60003f86070 */
[----:B------:R1:W-:Y:S04]  /*38540*/  LDGSTS.E [R230+-0x7fff8], desc[UR8][R40.64], !P5 ;  /* 0x8000800028e67fae */ /* 0x0003e8000e921848 */
[----:B------:R4:W-:Y:S01]  /*38550*/  LDGSTS.E [R228+-0x7bff8], desc[UR8][R36.64], !P5 ;  /* 0x8400800024e47fae */ /* 0x0009e2000e921848 */
[----:B-1----:R-:W1:Y:S03]  /*38560*/  LDC R32, c[0x0][0x230] ;  /* 0x00008c00ff207b82 */ /* 0x002e660000000800 */
[----:B------:R-:W2:Y:S01]  /*38570*/  LDL.LU.64 R34, [R1+0xf68] ;  /* 0x000f680001227983 */ /* 0x000ea20000300a00 */
[----:B------:R-:W-:-:S03]  /*38580*/  IADD3 R40, R4, -0x232, RZ ;  /* 0xfffffdce04287810 */ /* 0x000fc60007ffe0ff */
[----:B------:R-:W2:Y:S01]  /*38590*/  LDL.LU.64 R122, [R1+0xf60] ;  /* 0x000f6000017a7983 */ /* 0x000ea20000300a00 */
[----:B---3--:R-:W-:-:S03]  /*385a0*/  IMAD.WIDE R4, R229, 0x4, R20 ;  /* 0x00000004e5047825 */ /* 0x008fc600078e0214 */
[----:B------:R-:W3:Y:S01]  /*385b0*/  LDL.LU.64 R20, [R1+0xf58] ;  /* 0x000f580001147983 */ /* 0x000ee20000300a00 */
[----:B----4-:R-:W-:-:S03]  /*385c0*/  IMAD.WIDE R38, R229, 0x4, R38 ;  /* 0x00000004e5267825 */ /* 0x010fc600078e0226 */
[----:B------:R4:W-:Y:S01]  /*385d0*/  STL.64 [R1+0x2c8], R4 ;  /* 0x0002c80401007387 */ /* 0x0009e20000100a00 */
[----:B------:R-:W-:-:S03]  /*385e0*/  IMAD.WIDE R36, R229, 0x4, R74 ;  /* 0x00000004e5247825 */ /* 0x000fc600078e024a */
[----:B------:R1:W-:Y:S04]  /*385f0*/  STL.64 [R1+0x2e8], R38 ;  /* 0x0002e82601007387 */ /* 0x0003e80000100a00 */
[----:B------:R-:W3:Y:S04]  /*38600*/  LDL.LU.64 R74, [R1+0xf50] ;  /* 0x000f5000014a7983 */ /* 0x000ee80000300a00 */
[----:B------:R-:W-:Y:S04]  /*38610*/  LDGSTS.E [R252+-0x7fff4], desc[UR8][R4.64], !P6 ;  /* 0x8000c00004fc7fae */ /* 0x000fe8000f121848 */
[----:B------:R-:W-:Y:S04]  /*38620*/  STL.64 [R1+0x308], R36 ;  /* 0x0003082401007387 */ /* 0x000fe80000100a00 */
[----:B------:R1:W-:Y:S04]  /*38630*/  LDGSTS.E [R230+-0x7bff4], desc[UR8][R38.64], !P6 ;  /* 0x8400c00026e67fae */ /* 0x0003e8000f121848 */
[----:B----4-:R-:W4:Y:S04]  /*38640*/  LDL.LU.64 R4, [R1+0xf48] ;  /* 0x000f480001047983 */ /* 0x010f280000300a00 */
[----:B------:R1:W-:Y:S01]  /*38650*/  LDGSTS.E [R228+-0x78000], desc[UR8][R36.64], !P4 ;  /* 0x8800000024e47fae */ /* 0x0003e2000e121848 */
[----:B--2---:R-:W-:-:S05]  /*38660*/  IMAD.WIDE R16, R229, 0x4, R16 ;  /* 0x00000004e5107825 */ /* 0x004fca00078e0210 */
[----:B------:R2:W-:Y:S04]  /*38670*/  STL.64 [R1+0x328], R16 ;  /* 0x0003281001007387 */ /* 0x0005e80000100a00 */
[----:B------:R-:W-:Y:S01]  /*38680*/  LDGSTS.E [R252+-0x74000], desc[UR8][R16.64], !P4 ;  /* 0x8c00000010fc7fae */ /* 0x000fe2000e121848 */
[----:B-1----:R-:W-:-:S03]  /*38690*/  IMAD.WIDE R38, R229, 0x4, R18 ;  /* 0x00000004e5267825 */ /* 0x002fc600078e0212 */
[----:B------:R-:W4:Y:S04]  /*386a0*/  LDL.LU.64 R18, [R1+0xe40] ;  /* 0x000e400001127983 */ /* 0x000f280000300a00 */
[----:B------:R1:W-:Y:S04]  /*386b0*/  STL.64 [R1+0x348], R38 ;  /* 0x0003482601007387 */ /* 0x0003e80000100a00 */
[----:B--2---:R-:W2:Y:S01]  /*386c0*/  LDL.LU.64 R16, [R1+0xe38] ;  /* 0x000e380001107983 */ /* 0x004ea20000300a00 */
[----:B------:R-:W-:Y:S01]  /*386d0*/  ISETP.GE.U32.AND P5, PT, R40, 0x7ffffd4f, PT ;  /* 0x7ffffd4f2800780c */ /* 0x000fe20003fa6070 */
[----:B------:R-:W-:-:S05]  /*386e0*/  VIADD R0, R0, 0xfffffdcd ;  /* 0xfffffdcd00007836 */ /* 0x000fca0000000000 */
[----:B------:R-:W-:Y:S02]  /*386f0*/  ISETP.GE.U32.AND P6, PT, R0, 0x7ffffd4e, PT ;  /* 0x7ffffd4e0000780c */ /* 0x000fe40003fc6070 */
[----:B------:R-:W-:Y:S01]  /*38700*/  IADD3 R33, R33, -0x234, RZ ;  /* 0xfffffdcc21217810 */ /* 0x000fe20007ffe0ff */
[----:B------:R-:W2:Y:S04]  /*38710*/  LDC R0, c[0x0][0x230] ;  /* 0x00008c00ff007b82 */ /* 0x000ea80000000800 */
[----:B------:R-:W-:Y:S01]  /*38720*/  LDGSTS.E [R230+-0x77ffc], desc[UR8][R38.64], !P5 ;  /* 0x8800400026e67fae */ /* 0x000fe2000e921848 */
[----:B------:R-:W-:Y:S01]  /*38730*/  ISETP.GE.U32.AND P4, PT, R33, 0x7ffffd4d, PT ;  /* 0x7ffffd4d2100780c */ /* 0x000fe20003f86070 */
[C---:B------:R-:W-:Y:S02]  /*38740*/  IMAD.WIDE R36, R229.reuse, 0x4, R34 ;  /* 0x00000004e5247825 */ /* 0x040fe400078e0222 */
[----:B------:R-:W4:Y:S02]  /*38750*/  LDC R34, c[0x0][0x230] ;  /* 0x00008c00ff227b82 */ /* 0x000f240000000800 */
[----:B------:R-:W-:Y:S01]  /*38760*/  VIADD R35, R32, 0xfffffdaf ;  /* 0xfffffdaf20237836 */ /* 0x000fe20000000000 */
[----:B------:R3:W-:Y:S01]  /*38770*/  STL.64 [R1+0x368], R36 ;  /* 0x0003682401007387 */ /* 0x0007e20000100a00 */
[----:B------:R-:W-:Y:S01]  /*38780*/  IMAD.WIDE R40, R229, 0x4, R122 ;  /* 0x00000004e5287825 */ /* 0x000fe200078e027a */
[----:B------:R-:W-:-:S02]  /*38790*/  IADD3 R32, R10, 0x100000, RZ ;  /* 0x001000000a207810 */ /* 0x000fc40007ffe0ff */
[----:B------:R3:W-:Y:S04]  /*387a0*/  LDGSTS.E [R228+-0x73ffc], desc[UR8][R36.64], !P5 ;  /* 0x8c00400024e47fae */ /* 0x0007e8000e921848 */
[----:B-1----:R-:W2:Y:S04]  /*387b0*/  LDL.LU.64 R38, [R1+0xe30] ;  /* 0x000e300001267983 */ /* 0x002ea80000300a00 */
[----:B------:R-:W2:Y:S01]  /*387c0*/  LDL.LU.64 R122, [R1+0xe28] ;  /* 0x000e2800017a7983 */ /* 0x000ea20000300a00 */
[----:B---3--:R-:W-:-:S03]  /*387d0*/  IMAD.WIDE R20, R229, 0x4, R20 ;  /* 0x00000004e5147825 */ /* 0x008fc600078e0214 */
[----:B------:R-:W-:Y:S01]  /*387e0*/  STL.64 [R1+0x448], R40 ;  /* 0x0004482801007387 */ /* 0x000fe20000100a00 */
[----:B------:R-:W-:-:S03]  /*387f0*/  ISETP.GE.U32.AND P5, PT, R35, 0x7ffffd30, PT ;  /* 0x7ffffd302300780c */ /* 0x000fc60003fa6070 */
[----:B------:R1:W-:Y:S04]  /*38800*/  STL.64 [R1+0x468], R20 ;  /* 0x0004681401007387 */ /* 0x0003e80000100a00 */
[----:B------:R-:W-:Y:S04]  /*38810*/  LDGSTS.E [R32+-0x77ff8], desc[UR8][R40.64], !P6 ;  /* 0x8800800028207fae */ /* 0x000fe8000f121848 */
[----:B------:R3:W-:Y:S01]  /*38820*/  LDGSTS.E [R252+-0x73ff8], desc[UR8][R20.64], !P6 ;  /* 0x8c00800014fc7fae */ /* 0x0007e2000f121848 */
[----:B------:R-:W-:-:S05]  /*38830*/  IMAD.WIDE R36, R229, 0x4, R74 ;  /* 0x00000004e5247825 */ /* 0x000fca00078e024a */
[----:B------:R3:W-:Y:S04]  /*38840*/  STL.64 [R1+0x488], R36 ;  /* 0x0004882401007387 */ /* 0x0007e80000100a00 */
[----:B------:R-:W2:Y:S04]  /*38850*/  LDL.LU.64 R32, [R1+0xe20] ;  /* 0x000e200001207983 */ /* 0x000ea80000300a00 */
[----:B------:R3:W-:Y:S01]  /*38860*/  LDGSTS.E [R230+-0x77ff4], desc[UR8][R36.64], !P4 ;  /* 0x8800c00024e67fae */ /* 0x0007e2000e121848 */
[----:B----4-:R-:W-:-:S05]  /*38870*/  IMAD.WIDE R4, R229, 0x4, R4 ;  /* 0x00000004e5047825 */ /* 0x010fca00078e0204 */
[----:B------:R4:W-:Y:S04]  /*38880*/  STL.64 [R1+0x4a8], R4 ;  /* 0x0004a80401007387 */ /* 0x0009e80000100a00 */
[----:B-1----:R-:W4:Y:S01]  /*38890*/  LDL.LU.64 R20, [R1+0xe18] ;  /* 0x000e180001147983 */ /* 0x002f220000300a00 */
[----:B---3--:R-:W-:Y:S01]  /*388a0*/  IADD3 R252, R34, -0x253, RZ ;  /* 0xfffffdad22fc7810 */ /* 0x008fe20007ffe0ff */
[----:B------:R-:W1:Y:S02]  /*388b0*/  LDC R36, c[0x0][0x230] ;  /* 0x00008c00ff247b82 */ /* 0x000e640000000800 */
[----:B------:R4:W-:Y:S01]  /*388c0*/  LDGSTS.E [R228+-0x73ff4], desc[UR8][R4.64], !P4 ;  /* 0x8c00c00004e47fae */ /* 0x0009e2000e121848 */
[----:B------:R-:W-:-:S04]  /*388d0*/  IMAD.WIDE R18, R229, 0x4, R18 ;  /* 0x00000004e5127825 */ /* 0x000fc800078e0212 */
[----:B--2---:R-:W-:Y:S01]  /*388e0*/  IMAD.WIDE R16, R229, 0x4, R16 ;  /* 0x00000004e5107825 */ /* 0x004fe200078e0210 */
[----:B------:R2:W-:Y:S03]  /*388f0*/  STL.64 [R1+0x4c8], R18 ;  /* 0x0004c81201007387 */ /* 0x0005e60000100a00 */
[----:B------:R-:W-:Y:S01]  /*38900*/  VIADD R0, R0, 0xfffffdae ;  /* 0xfffffdae00007836 */ /* 0x000fe20000000000 */
[----:B------:R-:W-:Y:S01]  /*38910*/  LDGSTS.E [R230+-0x70000], desc[UR8][R18.64], !P5 ;  /* 0x9000000012e67fae */ /* 0x000fe2000e921848 */
[----:B------:R-:W-:Y:S01]  /*38920*/  ISETP.GE.U32.AND P6, PT, R252, 0x7ffffd2e, PT ;  /* 0x7ffffd2efc00780c */ /* 0x000fe20003fc6070 */
[----:B------:R-:W-:Y:S01]  /*38930*/  VIADD R37, R10, 0x100000 ;  /* 0x001000000a257836 */ /* 0x000fe20000000000 */
[----:B----4-:R-:W3:Y:S01]  /*38940*/  LDC R5, c[0x0][0x230] ;  /* 0x00008c00ff057b82 */ /* 0x010ee20000000800 */
[----:B------:R4:W-:Y:S04]  /*38950*/  STL.64 [R1+0x4e8], R16 ;  /* 0x0004e81001007387 */ /* 0x0009e80000100a00 */
[----:B------:R-:W-:Y:S03]  /*38960*/  LDGSTS.E [R228+-0x6c000], desc[UR8][R16.64], !P5 ;  /* 0x9400000010e47fae */ /* 0x000fe6000e921848 */
[----:B------:R-:W3:Y:S01]  /*38970*/  LDC R4, c[0x0][0x230] ;  /* 0x00008c00ff047b82 */ /* 0x000ee20000000800 */
[----:B--2---:R-:W2:Y:S04]  /*38980*/  LDL.LU.64 R18, [R1+0xe10] ;  /* 0x000e100001127983 */ /* 0x004ea80000300a00 */
[----:B----4-:R-:W4:Y:S04]  /*38990*/  LDL.LU.64 R16, [R1+0xe08] ;  /* 0x000e080001107983 */ /* 0x010f280000300a00 */
[----:B------:R-:W3:Y:S04]  /*389a0*/  LDL.LU.64 R74, [R1+0xd40] ;  /* 0x000d4000014a7983 */ /* 0x000ee80000300a00 */
[----:B------:R-:W3:Y:S01]  /*389b0*/  LDL.LU.64 R34, [R1+0xd38] ;  /* 0x000d380001227983 */ /* 0x000ee20000300a00 */
[----:B------:R-:W-:-:S02]  /*389c0*/  ISETP.GE.U32.AND P4, PT, R0, 0x7ffffd2f, PT ;  /* 0x7ffffd2f0000780c */ /* 0x000fc40003f86070 */
[----:B------:R-:W-:Y:S01]  /*389d0*/  IADD3 R252, R10, 0x100000, RZ ;  /* 0x001000000afc7810 */ /* 0x000fe20007ffe0ff */
[----:B------:R-:W3:Y:S01]  /*389e0*/  LDC R0, c[0x0][0x230] ;  /* 0x00008c00ff007b82 */ /* 0x000ee20000000800 */
[----:B------:R-:W-:-:S04]  /*389f0*/  IMAD.WIDE R40, R229, 0x4, R38 ;  /* 0x00000004e5287825 */ /* 0x000fc800078e0226 */
[----:B------:R-:W-:-:S05]  /*38a00*/  IMAD.WIDE R38, R229, 0x4, R122 ;  /* 0x00000004e5267825 */ /* 0x000fca00078e027a */
[----:B------:R-:W-:Y:S04]  /*38a10*/  LDGSTS.E [R37+-0x6fffc], desc[UR8][R40.64], !P4 ;  /* 0x9000400028257fae */ /* 0x000fe8000e121848 */
[----:B------:R1:W-:Y:S04]  /*38a20*/  LDGSTS.E [R252+-0x6bffc], desc[UR8][R38.64], !P4 ;  /* 0x9400400026fc7fae */ /* 0x0003e8000e121848 */
[----:B------:R-:W-:Y:S04]  /*38a30*/  STL.64 [R1+0x500], R40 ;  /* 0x0005002801007387 */ /* 0x000fe80000100a00 */
[----:B------:R1:W-:Y:S02]  /*38a40*/  STL.64 [R1+0x508], R38 ;  /* 0x0005082601007387 */ /* 0x0003e40000100a00 */
[----:B-1----:R-:W-:-:S02]  /*38a50*/  VIADD R252, R36, 0xfffffdac ;  /* 0xfffffdac24fc7836 */ /* 0x002fc40000000000 */
[----:B------:R-:W-:-:S05]  /*38a60*/  IMAD.WIDE R32, R229, 0x4, R32 ;  /* 0x00000004e5207825 */ /* 0x000fca00078e0220 */
[----:B------:R-:W-:Y:S04]  /*38a70*/  STL.64 [R1+0x510], R32 ;  /* 0x0005102001007387 */ /* 0x000fe80000100a00 */
[----:B------:R-:W-:Y:S01]  /*38a80*/  LDGSTS.E [R230+-0x6fff8], desc[UR8][R32.64], !P6 ;  /* 0x9000800020e67fae */ /* 0x000fe2000f121848 */
[----:B------:R-:W-:-:S05]  /*38a90*/  IMAD.WIDE R20, R229, 0x4, R20 ;  /* 0x00000004e5147825 */ /* 0x000fca00078e0214 */
[----:B------:R1:W-:Y:S04]  /*38aa0*/  STL.64 [R1+0x518], R20 ;  /* 0x0005181401007387 */ /* 0x0003e80000100a00 */
[----:B------:R-:W3:Y:S04]  /*38ab0*/  LDL.LU.64 R38, [R1+0xd30] ;  /* 0x000d300001267983 */ /* 0x000ee80000300a00 */
[----:B------:R1:W-:Y:S01]  /*38ac0*/  LDGSTS.E [R228+-0x6bff8], desc[UR8][R20.64], !P6 ;  /* 0x9400800014e47fae */ /* 0x0003e2000f121848 */
[----:B------:R-:W-:-:S03]  /*38ad0*/  ISETP.GE.U32.AND P6, PT, R252, 0x7ffffd2d, PT ;  /* 0x7ffffd2dfc00780c */ /* 0x000fc60003fc6070 */
[----:B------:R-:W3:Y:S01]  /*38ae0*/  LDL.LU.64 R122, [R1+0xd28] ;  /* 0x000d2800017a7983 */ /* 0x000ee20000300a00 */
[C---:B------:R-:W-:Y:S01]  /*38af0*/  IADD3 R252, R10.reuse, 0x100000, RZ ;  /* 0x001000000afc7810 */ /* 0x040fe20007ffe0ff */
[----:B-1----:R-:W-:Y:S01]  /*38b00*/  VIADD R21, R10, 0x100000 ;  /* 0x001000000a157836 */ /* 0x002fe20000000000 */
[----:B------:R-:W1:Y:S01]  /*38b10*/  LDC R20, c[0x0][0x230] ;  /* 0x00008c00ff147b82 */ /* 0x000e620000000800 */
[----:B--2---:R-:W-:-:S06]  /*38b20*/  IMAD.WIDE R40, R229, 0x4, R18 ;  /* 0x00000004e5287825 */ /* 0x004fcc00078e0212 */
[----:B------:R-:W-:Y:S01]  /*38b30*/  LDGSTS.E [R21+-0x6fff4], desc[UR8][R40.64], !P6 ;  /* 0x9000c00028157fae */ /* 0x000fe2000f121848 */
[----:B----4-:R-:W-:-:S03]  /*38b40*/  IMAD.WIDE R32, R229, 0x4, R16 ;  /* 0x00000004e5207825 */ /* 0x010fc600078e0210 */
[----:B------:R-:W2:Y:S01]  /*38b50*/  LDL.LU.64 R16, [R1+0xd20] ;  /* 0x000d200001107983 */ /* 0x000ea20000300a00 */
[----:B---3--:R-:W-:-:S03]  /*38b60*/  IMAD.WIDE R36, R229, 0x4, R74 ;  /* 0x00000004e5247825 */ /* 0x008fc600078e024a */
[----:B------:R-:W3:Y:S01]  /*38b70*/  LDL.LU.64 R18, [R1+0xd18] ;  /* 0x000d180001127983 */ /* 0x000ee20000300a00 */
[----:B------:R-:W-:-:S03]  /*38b80*/  IMAD.WIDE R34, R229, 0x4, R34 ;  /* 0x00000004e5227825 */ /* 0x000fc600078e0222 */
[----:B------:R4:W-:Y:S04]  /*38b90*/  STL.64 [R1+0x520], R40 ;  /* 0x0005202801007387 */ /* 0x0009e80000100a00 */
[----:B------:R1:W-:Y:S04]  /*38ba0*/  STL.64 [R1+0x528], R32 ;  /* 0x0005282001007387 */ /* 0x0003e80000100a00 */
[----:B------:R1:W-:Y:S04]  /*38bb0*/  STL.64 [R1+0x530], R36 ;  /* 0x0005302401007387 */ /* 0x0003e80000100a00 */
[----:B----4-:R-:W4:Y:S04]  /*38bc0*/  LDL.LU.64 R40, [R1+0xd10] ;  /* 0x000d100001287983 */ /* 0x010f280000300a00 */
[----:B------:R1:W-:Y:S04]  /*38bd0*/  LDGSTS.E [R252+-0x6bff4], desc[UR8][R32.64], !P6 ;  /* 0x9400c00020fc7fae */ /* 0x0003e8000f121848 */
[----:B------:R1:W-:Y:S04]  /*38be0*/  STL.64 [R1+0x538], R34 ;  /* 0x0005382201007387 */ /* 0x0003e80000100a00 */
[----:B-1----:R-:W4:Y:S01]  /*38bf0*/  LDL.LU.64 R32, [R1+0xd08] ;  /* 0x000d080001207983 */ /* 0x002f220000300a00 */
[----:B------:R-:W-:Y:S01]  /*38c00*/  IADD3 R230, R5, -0x271, RZ ;  /* 0xfffffd8f05e67810 */ /* 0x000fe20007ffe0ff */
[----:B------:R-:W-:Y:S01]  /*38c10*/  VIADD R228, R4, 0xfffffd8e ;  /* 0xfffffd8e04e47836 */ /* 0x000fe20000000000 */
[----:B------:R-:W1:Y:S02]  /*38c20*/  LDC R5, c[0x0][0x230] ;  /* 0x00008c00ff057b82 */ /* 0x000e640000000800 */
[----:B------:R-:W-:-:S02]  /*38c30*/  ISETP.GE.U32.AND P4, PT, R230, 0x7ffffd10, PT ;  /* 0x7ffffd10e600780c */ /* 0x000fc40003f86070 */
[----:B------:R-:W-:-:S04]  /*38c40*/  ISETP.GE.U32.AND P5, PT, R228, 0x7ffffd0f, PT ;  /* 0x7ffffd0fe400780c */ /* 0x000fc80003fa6070 */
[----:B------:R-:W1:Y:S01]  /*38c50*/  LDC R4, c[0x0][0x230] ;  /* 0x00008c00ff047b82 */ /* 0x000e620000000800 */
[C---:B------:R-:W-:Y:S01]  /*38c60*/  VIADD R230, R10.reuse, 0x100000 ;  /* 0x001000000ae67836 */ /* 0x040fe20000000000 */
[----:B------:R-:W-:Y:S01]  /*38c70*/  IADD3 R228, R10, 0x100000, RZ ;  /* 0x001000000ae47810 */ /* 0x000fe20007ffe0ff */
[----:B------:R-:W-:-:S04]  /*38c80*/  VIADD R252, R20, 0xfffffd8d ;  /* 0xfffffd8d14fc7836 */ /* 0x000fc80000000000 */
[----:B------:R1:W-:Y:S04]  /*38c90*/  LDGSTS.E [R230+-0x68000], desc[UR8][R36.64], !P4 ;  /* 0x9800000024e67fae */ /* 0x0003e8000e121848 */
[----:B------:R1:W-:Y:S02]  /*38ca0*/  LDGSTS.E [R228+-0x64000], desc[UR8][R34.64], !P4 ;  /* 0x9c00000022e47fae */ /* 0x0003e4000e121848 */
[C---:B-1----:R-:W-:Y:S01]  /*38cb0*/  IMAD.WIDE R36, R229.reuse, 0x4, R38 ;  /* 0x00000004e5247825 */ /* 0x042fe200078e0226 */
[----:B------:R-:W-:Y:S01]  /*38cc0*/  IADD3 R0, R0, -0x218, RZ ;  /* 0xfffffde800007810 */ /* 0x000fe20007ffe0ff */
[----:B------:R-:W1:Y:S03]  /*38cd0*/  LDC R39, c[0x0][0x230] ;  /* 0x00008c00ff277b82 */ /* 0x000e660000000800 */
[----:B------:R-:W-:Y:S01]  /*38ce0*/  LDGSTS.E [R230+-0x67ffc], desc[UR8][R36.64], !P5 ;  /* 0x9800400024e67fae */ /* 0x000fe2000e921848 */
[----:B------:R-:W-:-:S03]  /*38cf0*/  IMAD.WIDE R34, R229, 0x4, R122 ;  /* 0x00000004e5227825 */ /* 0x000fc600078e027a */
[----:B------:R-:W-:Y:S04]  /*38d00*/  STL.64 [R1+0x540], R36 ;  /* 0x0005402401007387 */ /* 0x000fe80000100a00 */
[----:B------:R1:W-:Y:S01]  /*38d10*/  LDGSTS.E [R228+-0x63ffc], desc[UR8][R34.64], !P5 ;  /* 0x9c00400022e47fae */ /* 0x0003e2000e921848 */
[----:B------:R-:W-:-:S03]  /*38d20*/  ISETP.GE.U32.AND P5, PT, R252, 0x7ffffd0e, PT ;  /* 0x7ffffd0efc00780c */ /* 0x000fc60003fa6070 */
[----:B------:R-:W4:Y:S04]  /*38d30*/  LDL.LU.64 R74, [R1+0x10c0] ;  /* 0x0010c000014a7983 */ /* 0x000f280000300a00 */
[----:B------:R1:W-:Y:S04]  /*38d40*/  STL.64 [R1+0x548], R34 ;  /* 0x0005482201007387 */ /* 0x0003e80000100a00 */
[----:B------:R-:W4:Y:S04]  /*38d50*/  LDL.LU.64 R20, [R1+0x10b8] ;  /* 0x0010b80001147983 */ /* 0x000f280000300a00 */
[----:B------:R-:W4:Y:S01]  /*38d60*/  LDL.LU.64 R122, [R1+0x10b0] ;  /* 0x0010b000017a7983 */ /* 0x000f220000300a00 */
[----:B-1----:R-:W-:Y:S01]  /*38d70*/  VIADD R34, R4, 0xfffffde7 ;  /* 0xfffffde704227836 */ /* 0x002fe20000000000 */
[----:B------:R-:W-:-:S02]  /*38d80*/  IADD3 R4, R10, 0x100000, RZ ;  /* 0x001000000a047810 */ /* 0x000fc40007ffe0ff */
[----:B------:R-:W-:Y:S01]  /*38d90*/  IADD3 R230, R5, -0x274, RZ ;  /* 0xfffffd8c05e67810 */ /* 0x000fe20007ffe0ff */
[----:B--2---:R-:W-:-:S04]  /*38da0*/  IMAD.WIDE R16, R229, 0x4, R16 ;  /* 0x00000004e5107825 */ /* 0x004fc800078e0210 */
[C---:B---3--:R-:W-:Y:S01]  /*38db0*/  IMAD.WIDE R72, R229.reuse, 0x4, R18 ;  /* 0x00000004e5487825 */ /* 0x048fe200078e0212 */
[----:B------:R-:W-:Y:S03]  /*38dc0*/  LDGSTS.E [R4+-0x67ff8], desc[UR8][R16.64], !P5 ;  /* 0x9800800010047fae */ /* 0x000fe6000e921848 */
[C---:B----4-:R-:W-:Y:S01]  /*38dd0*/  IMAD.WIDE R40, R229.reuse, 0x4, R40 ;  /* 0x00000004e5287825 */ /* 0x050fe200078e0228 */
[----:B------:R-:W2:Y:S01]  /*38de0*/  LDL.LU.64 R18, [R1+0x10a8] ;  /* 0x0010a80001127983 */ /* 0x000ea20000300a00 */
[----:B------:R-:W-:Y:S01]  /*38df0*/  ISETP.GE.U32.AND P6, PT, R0, 0x7ffffd69, PT ;  /* 0x7ffffd690000780c */ /* 0x000fe20003fc6070 */
[----:B------:R-:W1:Y:S02]  /*38e00*/  LDC R35, c[0x0][0x230] ;  /* 0x00008c00ff237b82 */ /* 0x000e640000000800 */
[----:B------:R3:W-:Y:S04]  /*38e10*/  STL.64 [R1+0x550], R16 ;  /* 0x0005501001007387 */ /* 0x0007e80000100a00 */
[----:B------:R4:W-:Y:S02]  /*38e20*/  STL.64 [R1+0x558], R72 ;  /* 0x0005584801007387 */ /* 0x0009e40000100a00 */
[----:B------:R-:W1:Y:S01]  /*38e30*/  LDC R0, c[0x0][0x230] ;  /* 0x00008c00ff007b82 */ /* 0x000e620000000800 */
[----:B------:R-:W-:-:S02]  /*38e40*/  IMAD.WIDE R36, R229, 0x4, R32 ;  /* 0x00000004e5247825 */ /* 0x000fc400078e0220 */
[----:B------:R-:W2:Y:S04]  /*38e50*/  LDL.LU.64 R32, [R1+0x10a0] ;  /* 0x0010a00001207983 */ /* 0x000ea80000300a00 */
[----:B---3--:R-:W3:Y:S04]  /*38e60*/  LDL.LU.64 R16, [R1+0x1b50] ;  /* 0x001b500001107983 */ /* 0x008ee80000300a00 */
[----:B------:R-:W-:Y:S04]  /*38e70*/  STL.64 [R1+0x568], R40 ;  /* 0x0005682801007387 */ /* 0x000fe80000100a00 */
[----:B------:R-:W3:Y:S01]  /*38e80*/  LDL.LU.64 R4, [R1+0x1098] ;  /* 0x0010980001047983 */ /* 0x000ee20000300a00 */
[----:B------:R-:W-:Y:S01]  /*38e90*/  ISETP.GE.U32.AND P4, PT, R230, 0x7ffffd0d, PT ;  /* 0x7ffffd0de600780c */ /* 0x000fe20003f86070 */
[C---:B------:R-:W-:Y:S01]  /*38ea0*/  VIADD R252, R10.reuse, 0x100000 ;  /* 0x001000000afc7836 */ /* 0x040fe20000000000 */
[----:B------:R-:W-:Y:S01]  /*38eb0*/  IADD3 R230, R10, 0x100000, RZ ;  /* 0x001000000ae67810 */ /* 0x000fe20007ffe0ff */
[----:B------:R4:W-:Y:S04]  /*38ec0*/  STL.64 [R1+0x578], R36 ;  /* 0x0005782401007387 */ /* 0x0009e80000100a00 */
[----:B------:R1:W-:Y:S02]  /*38ed0*/  LDGSTS.E [R252+-0x63ff8], desc[UR8][R72.64], !P5 ;  /* 0x9c00800048fc7fae */ /* 0x0003e4000e921848 */
[----:B-1----:R-:W-:Y:S01]  /*38ee0*/  VIADD R38, R0, 0xfffffde6 ;  /* 0xfffffde600267836 */ /* 0x002fe20000000000 */
[----:B------:R-:W-:-:S03]  /*38ef0*/  IADD3 R252, R39, -0x21b, RZ ;  /* 0xfffffde527fc7810 */ /* 0x000fc60007ffe0ff */
[----:B------:R1:W-:Y:S01]  /*38f00*/  LDGSTS.E [R230+-0x67ff4], desc[UR8][R40.64], !P4 ;  /* 0x9800c00028e67fae */ /* 0x0003e2000e121848 */
[----:B------:R-:W-:-:S03]  /*38f10*/  IMAD.WIDE R20, R229, 0x4, R20 ;  /* 0x00000004e5147825 */ /* 0x000fc600078e0214 */
[----:B------:R4:W-:Y:S01]  /*38f20*/  LDGSTS.E [R228+-0x63ff4], desc[UR8][R36.64], !P4 ;  /* 0x9c00c00024e47fae */ /* 0x0009e2000e121848 */
[----:B-1----:R-:W-:Y:S01]  /*38f30*/  IADD3 R230, R11, 0x100000, RZ ;  /* 0x001000000be67810 */ /* 0x002fe20007ffe0ff */
[----:B------:R-:W1:Y:S01]  /*38f40*/  LDC R0, c[0x0][0x230] ;  /* 0x00008c00ff007b82 */ /* 0x000e620000000800 */
[----:B----4-:R-:W-:Y:S01]  /*38f50*/  IMAD.WIDE R72, R229, 0x4, R122 ;  /* 0x00000004e5487825 */ /* 0x010fe200078e027a */
[----:B------:R-:W-:-:S03]  /*38f60*/  ISETP.GE.U32.AND P4, PT, R38, 0x7ffffd67, PT ;  /* 0x7ffffd672600780c */ /* 0x000fc60003f86070 */
[----:B------:R-:W-:-:S04]  /*38f70*/  IMAD.WIDE R36, R229, 0x4, R74 ;  /* 0x00000004e5247825 */ /* 0x000fc800078e024a */
[C---:B------:R-:W-:Y:S01]  /*38f80*/  VIADD R228, R11.reuse, 0x100000 ;  /* 0x001000000be47836 */ /* 0x040fe20000000000 */
[----:B------:R-:W-:Y:S01]  /*38f90*/  STL.64 [R1+0x588], R36 ;  /* 0x0005882401007387 */ /* 0x000fe20000100a00 */
[----:B------:R-:W-:-:S03]  /*38fa0*/  IADD3 R38, R11, 0x100000, RZ ;  /* 0x001000000b267810 */ /* 0x000fc60007ffe0ff */
[----:B------:R4:W-:Y:S04]  /*38fb0*/  STL.64 [R1+0x598], R20 ;  /* 0x0005981401007387 */ /* 0x0009e80000100a00 */
[----:B------:R2:W-:Y:S04]  /*38fc0*/  LDGSTS.E [R230+-0x80000], desc[UR8][R36.64], !P3 ;  /* 0x8000000024e67fae */ /* 0x0005e8000d921848 */
[----:B------:R-:W3:Y:S04]  /*38fd0*/  LDL.LU.64 R40, [R1+0x1090] ;  /* 0x0010900001287983 */ /* 0x000ee80000300a00 */
[----:B------:R-:W3:Y:S04]  /*38fe0*/  LDL.LU.64 R74, [R1+0x1088] ;  /* 0x00108800014a7983 */ /* 0x000ee80000300a00 */
[----:B------:R-:W-:Y:S04]  /*38ff0*/  LDGSTS.E [R228+-0x7c000], desc[UR8][R20.64], !P3 ;  /* 0x8400000014e47fae */ /* 0x000fe8000d921848 */
[----:B------:R-:W-:Y:S04]  /*39000*/  LDGSTS.E [R38+-0x7fffc], desc[UR8][R72.64], !P1 ;  /* 0x8000400048267fae */ /* 0x000fe8000c921848 */
[----:B----4-:R-:W4:Y:S01]  /*39010*/  LDL.LU.64 R20, [R1+0xf40] ;  /* 0x000f400001147983 */ /* 0x010f220000300a00 */
[----:B--2---:R-:W-:-:S03]  /*39020*/  IMAD.WIDE R36, R229, 0x4, R18 ;  /* 0x00000004e5247825 */ /* 0x004fc600078e0212 */
[----:B------:R-:W2:Y:S04]  /*39030*/  LDL.LU.64 R18, [R1+0xf38] ;  /* 0x000f380001127983 */ /* 0x000ea80000300a00 */
[----:B------:R1:W-:Y:S04]  /*39040*/  STL.64 [R1+0x5a8], R72 ;  /* 0x0005a84801007387 */ /* 0x0003e80000100a00 */
[----:B------:R-:W-:Y:S01]  /*39050*/  STL.64 [R1+0x5b8], R36 ;  /* 0x0005b82401007387 */ /* 0x000fe20000100a00 */
[----:B------:R-:W-:-:S05]  /*39060*/  IMAD.WIDE R32, R229, 0x4, R32 ;  /* 0x00000004e5207825 */ /* 0x000fca00078e0220 */
[----:B------:R1:W-:Y:S04]  /*39070*/  STL.64 [R1+0x5c8], R32 ;  /* 0x0005c82001007387 */ /* 0x0003e80000100a00 */
[----:B------:R-:W2:Y:S01]  /*39080*/  LDL.LU.64 R38, [R1+0xf30] ;  /* 0x000f300001267983 */ /* 0x000ea20000300a00 */
[----:B---3--:R-:W-:-:S05]  /*39090*/  IMAD.WIDE R4, R229, 0x4, R4 ;  /* 0x00000004e5047825 */ /* 0x008fca00078e0204 */
[----:B------:R3:W-:Y:S04]  /*390a0*/  STL.64 [R1+0x5d8], R4 ;  /* 0x0005d80401007387 */ /* 0x0007e80000100a00 */
[----:B-1----:R-:W2:Y:S01]  /*390b0*/  LDL.LU.64 R72, [R1+0xf28] ;  /* 0x000f280001487983 */ /* 0x002ea20000300a00 */
[----:B------:R-:W-:Y:S01]  /*390c0*/  ISETP.GE.U32.AND P3, PT, R252, 0x7ffffd66, PT ;  /* 0x7ffffd66fc00780c */ /* 0x000fe20003f66070 */
[----:B------:R-:W-:Y:S02]  /*390d0*/  VIADD R252, R11, 0x100000 ;  /* 0x001000000bfc7836 */ /* 0x000fe40000000000 */
[----:B------:R-:W-:-:S03]  /*390e0*/  VIADD R35, R35, 0xfffffdcb ;  /* 0xfffffdcb23237836 */ /* 0x000fc60000000000 */
[----:B------:R-:W-:Y:S04]  /*390f0*/  LDGSTS.E [R252+-0x7bffc], desc[UR8][R36.64], !P1 ;  /* 0x8400400024fc7fae */ /* 0x000fe8000c921848 */
[----:B------:R-:W-:Y:S01]  /*39100*/  LDGSTS.E [R230+-0x7fff8], desc[UR8][R32.64], !P2 ;  /* 0x8000800020e67fae */ /* 0x000fe2000d121848 */
[----:B------:R-:W-:Y:S02]  /*39110*/  ISETP.GE.U32.AND P1, PT, R35, 0x7ffffd4c, PT ;  /* 0x7ffffd4c2300780c */ /* 0x000fe40003f26070 */
[----:B------:R-:W-:Y:S01]  /*39120*/  ISETP.GE.U32.AND P5, PT, R34, 0x7ffffd68, PT ;  /* 0x7ffffd682200780c */ /* 0x000fe20003fa6070 */
[----:B------:R3:W-:Y:S01]  /*39130*/  LDGSTS.E [R228+-0x7bff8], desc[UR8][R4.64], !P2 ;  /* 0x8400800004e47fae */ /* 0x0007e2000d121848 */
[----:B------:R-:W1:Y:S03]  /*39140*/  LDC R34, c[0x0][0x230] ;  /* 0x00008c00ff227b82 */ /* 0x000e660000000800 */
[----:B------:R-:W2:Y:S01]  /*39150*/  LDL.LU.64 R32, [R1+0xf20] ;  /* 0x000f200001207983 */ /* 0x000ea20000300a00 */
[----:B------:R-:W-:-:S04]  /*39160*/  VIADD R0, R0, 0xfffffdc9 ;  /* 0xfffffdc900007836 */ /* 0x000fc80000000000 */
[----:B------:R-:W1:Y:S01]  /*39170*/  LDC R35, c[0x0][0x230] ;  /* 0x00008c00ff237b82 */ /* 0x000e620000000800 */
[----:B------:R-:W2:Y:S07]  /*39180*/  LDL.LU.64 R122, [R1+0xf18] ;  /* 0x000f1800017a7983 */ /* 0x000eae0000300a00 */
[----:B---3--:R-:W3:Y:S01]  /*39190*/  LDC R5, c[0x0][0x230] ;  /* 0x00008c00ff057b82 */ /* 0x008ee20000000800 */
[----:B------:R-:W-:-:S07]  /*391a0*/  IMAD.WIDE R40, R229, 0x4, R40 ;  /* 0x00000004e5287825 */ /* 0x000fce00078e0228 */
[----:B------:R-:W3:Y:S01]  /*391b0*/  LDC R4, c[0x0][0x230] ;  /* 0x00008c00ff047b82 */ /* 0x000ee20000000800 */
[C---:B------:R-:W-:Y:S01]  /*391c0*/  IMAD.WIDE R36, R229.reuse, 0x4, R74 ;  /* 0x00000004e5247825 */ /* 0x040fe200078e024a */
[----:B------:R-:W-:Y:S04]  /*391d0*/  STL.64 [R1+0x5e8], R40 ;  /* 0x0005e82801007387 */ /* 0x000fe80000100a00 */
[----:B------:R2:W-:Y:S04]  /*391e0*/  LDGSTS.E [R252+-0x7fff4], desc[UR8][R40.64], !P6 ;  /* 0x8000c00028fc7fae */ /* 0x0005e8000f121848 */
[----:B------:R-:W-:Y:S04]  /*391f0*/  STL.64 [R1+0x5f8], R36 ;  /* 0x0005f82401007387 */ /* 0x000fe80000100a00 */
[----:B------:R1:W-:Y:S01]  /*39200*/  LDGSTS.E [R230+-0x7bff4], desc[UR8][R36.64], !P6 ;  /* 0x8400c00024e67fae */ /* 0x0003e2000f121848 */
[----:B----4-:R-:W-:-:S05]  /*39210*/  IMAD.WIDE R20, R229, 0x4, R20 ;  /* 0x00000004e5147825 */ /* 0x010fca00078e0214 */
[----:B------:R4:W-:Y:S04]  /*39220*/  STL.64 [R1+0x608], R20 ;  /* 0x0006081401007387 */ /* 0x0009e80000100a00 */
[----:B------:R-:W-:Y:S04]  /*39230*/  LDGSTS.E [R228+-0x78000], desc[UR8][R20.64], !P1 ;  /* 0x8800000014e47fae */ /* 0x000fe8000c921848 */
[----:B----4-:R-:W4:Y:S01]  /*39240*/  LDL.LU.64 R20, [R1+0xf10] ;  /* 0x000f100001147983 */ /* 0x010f220000300a00 */
[----:B--2---:R-:W-:-:S03]  /*39250*/  IMAD.WIDE R40, R229, 0x4, R18 ;  /* 0x00000004e5287825 */ /* 0x004fc600078e0212 */
[----:B------:R-:W2:Y:S04]  /*39260*/  LDL.LU.64 R18, [R1+0xf08] ;  /* 0x000f080001127983 */ /* 0x000ea80000300a00 */
[----:B------:R3:W-:Y:S04]  /*39270*/  STL.64 [R1+0x618], R40 ;  /* 0x0006182801007387 */ /* 0x0007e80000100a00 */
[----:B------:R-:W2:Y:S01]  /*39280*/  LDL.LU.64 R74, [R1+0xe00] ;  /* 0x000e0000014a7983 */ /* 0x000ea20000300a00 */
[----:B------:R-:W-:-:S04]  /*39290*/  IMAD.WIDE R38, R229, 0x4, R38 ;  /* 0x00000004e5267825 */ /* 0x000fc800078e0226 */
[----:B-1----:R-:W-:Y:S01]  /*392a0*/  IMAD.WIDE R36, R229, 0x4, R72 ;  /* 0x00000004e5247825 */ /* 0x002fe200078e0248 */
[----:B------:R-:W-:Y:S04]  /*392b0*/  STL.64 [R1+0x628], R38 ;  /* 0x0006282601007387 */ /* 0x000fe80000100a00 */
[----:B------:R-:W2:Y:S01]  /*392c0*/  LDL.LU.64 R72, [R1+0xdf8] ;  /* 0x000df80001487983 */ /* 0x000ea20000300a00 */
[----:B------:R-:W-:Y:S02]  /*392d0*/  IADD3 R34, R34, -0x236, RZ ;  /* 0xfffffdca22227810 */ /* 0x000fe40007ffe0ff */
[----:B------:R-:W-:Y:S01]  /*392e0*/  ISETP.GE.U32.AND P6, PT, R0, 0x7ffffd4a, PT ;  /* 0x7ffffd4a0000780c */ /* 0x000fe20003fc6070 */
[----:B------:R3:W-:Y:S01]  /*392f0*/  LDGSTS.E [R228+-0x74000], desc[UR8][R40.64], !P1 ;  /* 0x8c00000028e47fae */ /* 0x0007e2000c921848 */
[----:B------:R-:W-:Y:S01]  /*39300*/  ISETP.GE.U32.AND P2, PT, R34, 0x7ffffd4b, PT ;  /* 0x7ffffd4b2200780c */ /* 0x000fe20003f46070 */
[----:B------:R-:W1:Y:S01]  /*39310*/  LDC R0, c[0x0][0x230] ;  /* 0x00008c00ff007b82 */ /* 0x000e620000000800 */
[----:B------:R-:W-:Y:S01]  /*39320*/  IADD3 R34, R11, 0x100000, RZ ;  /* 0x001000000b227810 */ /* 0x000fe20007ffe0ff */
[----:B------:R3:W-:Y:S06]  /*39330*/  STL.64 [R1+0x638], R36 ;  /* 0x0006382401007387 */ /* 0x0007ec0000100a00 */
[----:B---3--:R-:W3:Y:S01]  /*39340*/  LDC R40, c[0x0][0x230] ;  /* 0x00008c00ff287b82 */ /* 0x008ee20000000800 */
[----:B------:R-:W-:-:S03]  /*39350*/  IMAD.WIDE R32, R229, 0x4, R32 ;  /* 0x00000004e5207825 */ /* 0x000fc600078e0220 */
[----:B------:R-:W-:Y:S04]  /*39360*/  LDGSTS.E [R34+-0x77ffc], desc[UR8][R38.64], !P2 ;  /* 0x8800400026227fae */ /* 0x000fe8000d121848 */
[----:B------:R1:W-:Y:S04]  /*39370*/  LDGSTS.E [R252+-0x73ffc], desc[UR8][R36.64], !P2 ;  /* 0x8c00400024fc7fae */ /* 0x0003e8000d121848 */
[----:B------:R1:W-:Y:S04]  /*39380*/  STL.64 [R1+0x648], R32 ;  /* 0x0006482001007387 */ /* 0x0003e80000100a00 */
[----:B------:R3:W-:Y:S01]  /*39390*/  LDGSTS.E [R230+-0x77ff8], desc[UR8][R32.64], !P6 ;  /* 0x8800800020e67fae */ /* 0x0007e2000f121848 */
[----:B-1----:R-:W-:Y:S01]  /*393a0*/  IMAD.WIDE R36, R229, 0x4, R122 ;  /* 0x00000004e5247825 */ /* 0x002fe200078e027a */
[----:B------:R-:W-:-:S03]  /*393b0*/  IADD3 R252, R4, -0x255, RZ ;  /* 0xfffffdab04fc7810 */ /* 0x000fc60007ffe0ff */
[----:B------:R-:W-:Y:S01]  /*393c0*/  VIADD R34, R5, 0xfffffdc8 ;  /* 0xfffffdc805227836 */ /* 0x000fe20000000000 */
[----:B------:R1:W-:Y:S04]  /*393d0*/  LDGSTS.E [R228+-0x73ff8], desc[UR8][R36.64], !P6 ;  /* 0x8c00800024e47fae */ /* 0x0003e8000f121848 */
[----:B------:R-:W2:Y:S04]  /*393e0*/  LDL.LU.64 R32, [R1+0xdf0] ;  /* 0x000df00001207983 */ /* 0x000ea80000300a00 */
[----:B------:R1:W-:Y:S04]  /*393f0*/  STL.64 [R1+0x658], R36 ;  /* 0x0006582401007387 */ /* 0x0003e80000100a00 */
[----:B------:R-:W2:Y:S01]  /*39400*/  LDL.LU.64 R4, [R1+0xde8] ;  /* 0x000de80001047983 */ /* 0x000ea20000300a00 */
[----:B------:R-:W-:-:S03]  /*39410*/  ISETP.GE.U32.AND P1, PT, R34, 0x7ffffd49, PT ;  /* 0x7ffffd492200780c */ /* 0x000fc60003f26070 */
[----:B------:R-:W2:Y:S01]  /*39420*/  LDL.LU.64 R38, [R1+0xde0] ;  /* 0x000de00001267983 */ /* 0x000ea20000300a00 */
[C---:B------:R-:W-:Y:S01]  /*39430*/  VIADD R34, R11.reuse, 0x100000 ;  /* 0x001000000b227836 */ /* 0x040fe20000000000 */
[----:B------:R-:W-:Y:S02]  /*39440*/  ISETP.GE.U32.AND P2, PT, R252, 0x7ffffd2c, PT ;  /* 0x7ffffd2cfc00780c */ /* 0x000fe40003f46070 */
[----:B------:R-:W-:Y:S01]  /*39450*/  IADD3 R252, R11, 0x100000, RZ ;  /* 0x001000000bfc7810 */ /* 0x000fe20007ffe0ff */
[----:B---3--:R-:W-:Y:S01]  /*39460*/  VIADD R230, R35, 0xfffffdaa ;  /* 0xfffffdaa23e67836 */ /* 0x008fe20000000000 */
[----:B-1----:R-:W1:Y:S01]  /*39470*/  LDC R37, c[0x0][0x230] ;  /* 0x00008c00ff257b82 */ /* 0x002e620000000800 */
[----:B----4-:R-:W-:-:S07]  /*39480*/  IMAD.WIDE R122, R229, 0x4, R20 ;  /* 0x00000004e57a7825 */ /* 0x010fce00078e0214 */
[----:B------:R-:W3:Y:S01]  /*39490*/  LDC R36, c[0x0][0x230] ;  /* 0x00008c00ff247b82 */ /* 0x000ee20000000800 */
[----:B------:R-:W4:Y:S04]  /*394a0*/  LDL.LU.64 R20, [R1+0xdd8] ;  /* 0x000dd80001147983 */ /* 0x000f280000300a00 */
[----:B------:R-:W-:Y:S04]  /*394b0*/  STL.64 [R1+0x660], R122 ;  /* 0x0006607a01007387 */ /* 0x000fe80000100a00 */
[----:B------:R-:W-:Y:S01]  /*394c0*/  LDGSTS.E [R34+-0x77ff4], desc[UR8][R122.64], !P1 ;  /* 0x8800c0007a227fae */ /* 0x000fe2000c921848 */
[----:B--2---:R-:W-:-:S04]  /*394d0*/  IMAD.WIDE R18, R229, 0x4, R18 ;  /* 0x00000004e5127825 */ /* 0x004fc800078e0212 */
[C---:B------:R-:W-:Y:S01]  /*394e0*/  IMAD.WIDE R74, R229.reuse, 0x4, R74 ;  /* 0x00000004e54a7825 */ /* 0x040fe200078e024a */
[----:B------:R2:W-:Y:S04]  /*394f0*/  STL.64 [R1+0x668], R18 ;  /* 0x0006681201007387 */ /* 0x0005e80000100a00 */
[----:B------:R-:W-:Y:S04]  /*39500*/  STL.64 [R1+0x670], R74 ;  /* 0x0006704a01007387 */ /* 0x000fe80000100a00 */
[----:B------:R-:W4:Y:S04]  /*39510*/  LDL.LU.64 R34, [R1+0xdd0] ;  /* 0x000dd00001227983 */ /* 0x000f280000300a00 */
[----:B------:R-:W-:Y:S01]  /*39520*/  LDGSTS.E [R252+-0x73ff4], desc[UR8][R18.64], !P1 ;  /* 0x8c00c00012fc7fae */ /* 0x000fe2000c921848 */
[----:B------:R-:W-:-:S05]  /*39530*/  IMAD.WIDE R72, R229, 0x4, R72 ;  /* 0x00000004e5487825 */ /* 0x000fca00078e0248 */
[----:B------:R1:W-:Y:S04]  /*39540*/  STL.64 [R1+0x678], R72 ;  /* 0x0006784801007387 */ /* 0x0003e80000100a00 */
[----:B--2---:R-:W2:Y:S01]  /*39550*/  LDL.LU.64 R18, [R1+0xdc8] ;  /* 0x000dc80001127983 */ /* 0x004ea20000300a00 */
[----:B------:R-:W-:Y:S01]  /*39560*/  ISETP.GE.U32.AND P6, PT, R230, 0x7ffffd2b, PT ;  /* 0x7ffffd2be600780c */ /* 0x000fe20003fc6070 */
[----:B------:R-:W-:Y:S01]  /*39570*/  VIADD R230, R11, 0x100000 ;  /* 0x001000000be67836 */ /* 0x000fe20000000000 */
[----:B------:R-:W-:-:S04]  /*39580*/  IADD3 R0, R0, -0x257, RZ ;  /* 0xfffffda900007810 */ /* 0x000fc80007ffe0ff */
[----:B------:R-:W-:Y:S04]  /*39590*/  LDGSTS.E [R230+-0x70000], desc[UR8][R74.64], !P2 ;  /* 0x900000004ae67fae */ /* 0x000fe8000d121848 */
[----:B------:R1:W-:Y:S01]  /*395a0*/  LDGSTS.E [R228+-0x6c000], desc[UR8][R72.64], !P2 ;  /* 0x9400000048e47fae */ /* 0x0003e2000d121848 */
[----:B------:R-:W-:Y:S02]  /*395b0*/  ISETP.GE.U32.AND P1, PT, R0, 0x7ffffd2a, PT ;  /* 0x7ffffd2a0000780c */ /* 0x000fe40003f26070 */
[----:B---3--:R-:W-:Y:S01]  /*395c0*/  IADD3 R41, R36, -0x275, RZ ;  /* 0xfffffd8b24297810 */ /* 0x008fe20007ffe0ff */
[----:B------:R-:W3:Y:S01]  /*395d0*/  LDC R0, c[0x0][0x230] ;  /* 0x00008c00ff007b82 */ /* 0x000ee20000000800 */
[----:B-1----:R-:W-:-:S05]  /*395e0*/  IMAD.WIDE R72, R229, 0x4, R32 ;  /* 0x00000004e5487825 */ /* 0x002fca00078e0220 */
[----:B------:R1:W-:Y:S01]  /*395f0*/  LDGSTS.E [R252+-0x6fffc], desc[UR8][R72.64], !P6 ;  /* 0x9000400048fc7fae */ /* 0x0003e2000f121848 */
[----:B------:R-:W-:-:S03]  /*39600*/  IMAD.WIDE R32, R229, 0x4, R4 ;  /* 0x00000004e5207825 */ /* 0x000fc600078e0204 */
[----:B------:R-:W3:Y:S04]  /*39610*/  LDL.LU.64 R4, [R1+0xa78] ;  /* 0x000a780001047983 */ /* 0x000ee80000300a00 */
[----:B------:R1:W-:Y:S04]  /*39620*/  STL.64 [R1+0x680], R72 ;  /* 0x0006804801007387 */ /* 0x0003e80000100a00 */
[----:B------:R-:W3:Y:S01]  /*39630*/  LDL.LU.64 R122, [R1+0xa68] ;  /* 0x000a6800017a7983 */ /* 0x000ee20000300a00 */
[----:B------:R-:W-:-:S03]  /*39640*/  IMAD.WIDE R38, R229, 0x4, R38 ;  /* 0x00000004e5267825 */ /* 0x000fc600078e0226 */
[----:B------:R1:W-:Y:S04]  /*39650*/  STL.64 [R1+0x688], R32 ;  /* 0x0006882001007387 */ /* 0x0003e80000100a00 */
[----:B------:R1:W-:Y:S04]  /*39660*/  LDGSTS.E [R230+-0x6bffc], desc[UR8][R32.64], !P6 ;  /* 0x9400400020e67fae */ /* 0x0003e8000f121848 */
[----:B------:R1:W-:Y:S02]  /*39670*/  STL.64 [R1+0x690], R38 ;  /* 0x0006902601007387 */ /* 0x0003e40000100a00 */
[----:B-1----:R-:W-:-:S02]  /*39680*/  IADD3 R252, R40, -0x258, RZ ;  /* 0xfffffda828fc7810 */ /* 0x002fc40007ffe0ff */
[----:B------:R-:W-:Y:S04]  /*39690*/  LDGSTS.E [R228+-0x6fff8], desc[UR8][R38.64], !P1 ;  /* 0x9000800026e47fae */ /* 0x000fe8000c921848 */
[----:B------:R-:W3:Y:S01]  /*396a0*/  LDL.LU.64 R72, [R1+0xa58] ;  /* 0x000a580001487983 */ /* 0x000ee20000300a00 */
[----:B------:R-:W-:Y:S01]  /*396b0*/  VIADD R40, R37, 0xfffffde4 ;  /* 0xfffffde425287836 */ /* 0x000fe20000000000 */
[----:B------:R-:W1:Y:S02]  /*396c0*/  LDC R33, c[0x0][0x230] ;  /* 0x00008c00ff217b82 */ /* 0x000e640000000800 */
[----:B------:R-:W3:Y:S06]  /*396d0*/  LDL.LU.64 R38, [R1+0xa48] ;  /* 0x000a480001267983 */ /* 0x000eec0000300a00 */
[----:B------:R-:W1:Y:S01]  /*396e0*/  LDC R32, c[0x0][0x230] ;  /* 0x00008c00ff207b82 */ /* 0x000e620000000800 */
[----:B----4-:R-:W-:-:S02]  /*396f0*/  IMAD.WIDE R74, R229, 0x4, R20 ;  /* 0x00000004e54a7825 */ /* 0x010fc400078e0214 */
[----:B------:R-:W4:Y:S04]  /*39700*/  LDL.LU.64 R20, [R1+0xa38] ;  /* 0x000a380001147983 */ /* 0x000f280000300a00 */
[----:B------:R-:W-:Y:S01]  /*39710*/  STL.64 [R1+0x698], R74 ;  /* 0x0006984a01007387 */ /* 0x000fe20000100a00 */
[----:B------:R-:W-:-:S04]  /*39720*/  IMAD.WIDE R36, R229, 0x4, R34 ;  /* 0x00000004e5247825 */ /* 0x000fc800078e0222 */
[----:B--2---:R-:W-:Y:S02]  /*39730*/  IMAD.WIDE R34, R229, 0x4, R18 ;  /* 0x00000004e5227825 */ /* 0x004fe400078e0212 */
[----:B------:R-:W2:Y:S01]  /*39740*/  LDL.LU.64 R18, [R1+0xa28] ;  /* 0x000a280001127983 */ /* 0x000ea20000300a00 */
[----:B------:R-:W-:Y:S01]  /*39750*/  ISETP.GE.U32.AND P2, PT, R252, 0x7ffffd29, PT ;  /* 0x7ffffd29fc00780c */ /* 0x000fe20003f46070 */
[----:B------:R-:W-:Y:S01]  /*39760*/  VIADD R252, R11, 0x100000 ;  /* 0x001000000bfc7836 */ /* 0x000fe20000000000 */
[----:B------:R-:W-:Y:S01]  /*39770*/  ISETP.GE.U32.AND P6, PT, R41, 0x7ffffd0c, PT ;  /* 0x7ffffd0c2900780c */ /* 0x000fe20003fc6070 */
[----:B------:R-:W-:Y:S04]  /*39780*/  STL.64 [R1+0x6a0], R36 ;  /* 0x0006a02401007387 */ /* 0x000fe80000100a00 */
[----:B------:R1:W-:Y:S01]  /*39790*/  LDGSTS.E [R252+-0x6bff8], desc[UR8][R74.64], !P1 ;  /* 0x940080004afc7fae */ /* 0x0003e2000c921848 */
[----:B---3--:R-:W-:-:S05]  /*397a0*/  IADD3 R0, R0, -0x276, RZ ;  /* 0xfffffd8a00007810 */ /* 0x008fca0007ffe0ff */
[----:B------:R-:W-:Y:S04]  /*397b0*/  LDGSTS.E [R230+-0x6fff4], desc[UR8][R36.64], !P2 ;  /* 0x9000c00024e67fae */ /* 0x000fe8000d121848 */
[----:B------:R3:W-:Y:S01]  /*397c0*/  STL.64 [R1+0x6a8], R34 ;  /* 0x0006a82201007387 */ /* 0x0007e20000100a00 */
[----:B-1----:R-:W-:-:S03]  /*397d0*/  VIADD R252, R33, 0xfffffd89 ;  /* 0xfffffd8921fc7836 */ /* 0x002fc60000000000 */
[----:B------:R3:W-:Y:S01]  /*397e0*/  LDGSTS.E [R228+-0x6bff4], desc[UR8][R34.64], !P2 ;  /* 0x9400c00022e47fae */ /* 0x0007e2000d121848 */
[----:B------:R-:W-:Y:S02]  /*397f0*/  ISETP.GE.U32.AND P2, PT, R0, 0x7ffffd0b, PT ;  /* 0x7ffffd0b0000780c */ /* 0x000fe40003f46070 */
[----:B------:R-:W-:Y:S01]  /*39800*/  ISETP.GE.U32.AND P1, PT, R40, 0x7ffffd65, PT ;  /* 0x7ffffd652800780c */ /* 0x000fe20003f26070 */
[----:B------:R-:W1:Y:S08]  /*39810*/  LDC R0, c[0x0][0x230] ;  /* 0x00008c00ff007b82 */ /* 0x000e700000000800 */
[----:B---3--:R-:W3:Y:S08]  /*39820*/  LDC R35, c[0x0][0x230] ;  /* 0x00008c00ff237b82 */ /* 0x008ef00000000800 */
[----:B------:R-:W1:Y:S01]  /*39830*/  LDC R34, c[0x0][0x230] ;  /* 0x00008c00ff227b82 */ /* 0x000e620000000800 */
[----:B------:R-:W-:-:S04]  /*39840*/  IMAD.WIDE R4, R229, 0x4, R4 ;  /* 0x00000004e5047825 */ /* 0x000fc800078e0204 */
[----:B------:R-:W-:Y:S01]  /*39850*/  IMAD.WIDE R36, R229, 0x4, R122 ;  /* 0x00000004e5247825 */ /* 0x000fe200078e027a */
[----:B------:R3:W-:Y:S04]  /*39860*/  STL.64 [R1+0x6b0], R4 ;  /* 0x0006b00401007387 */ /* 0x0007e80000100a00 */
[----:B------:R3:W-:Y:S04]  /*39870*/  STL.64 [R1+0x6b8], R36 ;  /* 0x0006b82401007387 */ /* 0x0007e80000100a00 */
[----:B------:R-:W2:Y:S04]  /*39880*/  LDL.LU.64 R74, [R1+0xa18] ;  /* 0x000a1800014a7983 */ /* 0x000ea80000300a00 */
[----:B------:R-:W-:Y:S04]  /*39890*/  LDGSTS.E [R230+-0x68000], desc[UR8][R4.64], !P6 ;  /* 0x9800000004e67fae */ /* 0x000fe8000f121848 */
[----:B------:R-:W2:Y:S04]  /*398a0*/  LDL.LU.64 R122, [R1+0xa08] ;  /* 0x000a0800017a7983 */ /* 0x000ea80000300a00 */
[----:B------:R1:W-:Y:S01]  /*398b0*/  LDGSTS.E [R228+-0x64000], desc[UR8][R36.64], !P6 ;  /* 0x9c00000024e47fae */ /* 0x0003e2000f121848 */
[----:B------:R-:W-:-:S03]  /*398c0*/  ISETP.GE.U32.AND P6, PT, R252, 0x7ffffd0a, PT ;  /* 0x7ffffd0afc00780c */ /* 0x000fc60003fc6070 */
[----:B---3--:R-:W3:Y:S01]  /*398d0*/  LDL.LU.64 R4, [R1+0x1080] ;  /* 0x0010800001047983 */ /* 0x008ee20000300a00 */
[----:B------:R-:W-:-:S04]  /*398e0*/  IMAD.WIDE R40, R229, 0x4, R72 ;  /* 0x00000004e5287825 */ /* 0x000fc800078e0248 */
[----:B------:R-:W-:Y:S01]  /*398f0*/  IMAD.WIDE R38, R229, 0x4, R38 ;  /* 0x00000004e5267825 */ /* 0x000fe200078e0226 */
[----:B-1----:R-:W-:-:S03]  /*39900*/  IADD3 R36, R32, -0x278, RZ ;  /* 0xfffffd8820247810 */ /* 0x002fc60007ffe0ff */
[C---:B------:R-:W-:Y:S01]  /*39910*/  VIADD R32, R11.reuse, 0x100000 ;  /* 0x001000000b207836 */ /* 0x040fe20000000000 */
[----:B------:R-:W-:Y:S01]  /*39920*/  STL.64 [R1+0x6c0], R40 ;  /* 0x0006c02801007387 */ /* 0x000fe20000100a00 */
[----:B------:R-:W-:-:S03]  /*39930*/  IADD3 R252, R11, 0x100000, RZ ;  /* 0x001000000bfc7810 */ /* 0x000fc60007ffe0ff */
[----:B------:R-:W-:Y:S04]  /*39940*/  STL.64 [R1+0x6c8], R38 ;  /* 0x0006c82601007387 */ /* 0x000fe80000100a00 */
[----:B------:R-:W-:Y:S04]  /*39950*/  LDGSTS.E [R32+-0x67ffc], desc[UR8][R40.64], !P2 ;  /* 0x9800400028207fae */ /* 0x000fe8000d121848 */
[----:B------:R-:W-:Y:S01]  /*39960*/  LDGSTS.E [R252+-0x63ffc], desc[UR8][R38.64], !P2 ;  /* 0x9c00400026fc7fae */ /* 0x000fe2000d121848 */
[----:B----4-:R-:W-:-:S05]  /*39970*/  IMAD.WIDE R20, R229, 0x4, R20 ;  /* 0x00000004e5147825 */ /* 0x010fca00078e0214 */
[----:B------:R1:W-:Y:S04]  /*39980*/  STL.64 [R1+0x6d0], R20 ;  /* 0x0006d01401007387 */ /* 0x0003e80000100a00 */
[----:B------:R-:W4:Y:S04]  /*39990*/  LDL.LU.64 R32, [R1+0x1078] ;  /* 0x0010780001207983 */ /* 0x000f280000300a00 */
[----:B------:R-:W-:Y:S01]  /*399a0*/  LDGSTS.E [R230+-0x67ff8], desc[UR8][R20.64], !P6 ;  /* 0x9800800014e67fae */ /* 0x000fe2000f121848 */
[----:B--2---:R-:W-:-:S05]  /*399b0*/  IMAD.WIDE R18, R229, 0x4, R18 ;  /* 0x00000004e5127825 */ /* 0x004fca00078e0212 */
[----:B------:R2:W-:Y:S04]  /*399c0*/  STL.64 [R1+0x6d8], R18 ;  /* 0x0006d81201007387 */ /* 0x0005e80000100a00 */
[----:B-1----:R-:W4:Y:S01]  /*399d0*/  LDL.LU.64 R20, [R1+0x1030] ;  /* 0x0010300001147983 */ /* 0x002f220000300a00 */
[----:B------:R-:W-:-:S03]  /*399e0*/  ISETP.GE.U32.AND P2, PT, R36, 0x7ffffd09, PT ;  /* 0x7ffffd092400780c */ /* 0x000fc60003f46070 */
[----:B------:R-:W4:Y:S04]  /*399f0*/  LDL.LU.64 R38, [R1+0x1028] ;  /* 0x0010280001267983 */ /* 0x000f280000300a00 */
[----:B------:R-:W4:Y:S04]  /*39a00*/  LDL.LU.64 R36, [R1+0x1020] ;  /* 0x0010200001247983 */ /* 0x000f280000300a00 */
[----:B------:R2:W-:Y:S01]  /*39a10*/  LDGSTS.E [R228+-0x63ff8], desc[UR8][R18.64], !P6 ;  /* 0x9c00800012e47fae */ /* 0x0005e2000f121848 */
[----:B------:R-:W-:Y:S01]  /*39a20*/  VIADD R35, R35, 0xfffffde3 ;  /* 0xfffffde323237836 */ /* 0x000fe20000000000 */
[----:B------:R-:W-:-:S04]  /*39a30*/  IADD3 R34, R34, -0x21e, RZ ;  /* 0xfffffde222227810 */ /* 0x000fc80007ffe0ff */
[----:B------:R-:W-:Y:S01]  /*39a40*/  ISETP.GE.U32.AND P6, PT, R35, 0x7ffffd64, PT ;  /* 0x7ffffd642300780c */ /* 0x000fe20003fc6070 */
[----:B--2---:R-:W1:Y:S01]  /*39a50*/  LDC R19, c[0x0][0x230] ;  /* 0x00008c00ff137b82 */ /* 0x004e620000000800 */
[----:B------:R-:W-:-:S07]  /*39a60*/  IMAD.WIDE R72, R229, 0x4, R74 ;  /* 0x00000004e5487825 */ /* 0x000fce00078e024a */
[----:B------:R-:W2:Y:S01]  /*39a70*/  LDC R18, c[0x0][0x230] ;  /* 0x00008c00ff127b82 */ /* 0x000ea20000000800 */
[C---:B------:R-:W-:Y:S01]  /*39a80*/  IMAD.WIDE R40, R229.reuse, 0x4, R122 ;  /* 0x00000004e5287825 */ /* 0x040fe200078e027a */
[----:B------:R1:W-:Y:S03]  /*39a90*/  STL.64 [R1+0x6e8], R72 ;  /* 0x0006e84801007387 */ /* 0x0003e60000100a00 */
[C---:B---3--:R-:W-:Y:S01]  /*39aa0*/  IMAD.WIDE R4, R229.reuse, 0x4, R4 ;  /* 0x00000004e5047825 */ /* 0x048fe200078e0204 */
[----:B------:R3:W-:Y:S04]  /*39ab0*/  STL.64 [R1+0x6f8], R40 ;  /* 0x0006f82801007387 */ /* 0x0007e80000100a00 */
[----:B------:R2:W-:Y:S04]  /*39ac0*/  LDGSTS.E [R252+-0x67ff4], desc[UR8][R72.64], !P2 ;  /* 0x9800c00048fc7fae */ /* 0x0005e8000d121848 */
[----:B------:R2:W-:Y:S04]  /*39ad0*/  STL.64 [R1+0x708], R4 ;  /* 0x0007080401007387 */ /* 0x0005e80000100a00 */
[----:B------:R2:W-:Y:S04]  /*39ae0*/  LDGSTS.E [R230+-0x63ff4], desc[UR8][R40.64], !P2 ;  /* 0x9c00c00028e67fae */ /* 0x0005e8000d121848 */
[----:B-1----:R-:W2:Y:S04]  /*39af0*/  LDL.LU.64 R72, [R1+0x1018] ;  /* 0x0010180001487983 */ /* 0x002ea80000300a00 */
[----:B---3--:R-:W3:Y:S04]  /*39b00*/  LDL.LU.64 R40, [R1+0x1010] ;  /* 0x0010100001287983 */ /* 0x008ee80000300a00 */
[----:B------:R-:W3:Y:S01]  /*39b10*/  LDL.LU.64 R74, [R1+0x1008] ;  /* 0x00100800014a7983 */ /* 0x000ee20000300a00 */
[----:B------:R-:W-:Y:S01]  /*39b20*/  ISETP.GE.U32.AND P2, PT, R34, 0x7ffffd63, PT ;  /* 0x7ffffd632200780c */ /* 0x000fe20003f46070 */
[----:B----4-:R-:W-:-:S02]  /*39b30*/  IMAD.WIDE R122, R229, 0x4, R32 ;  /* 0x00000004e57a7825 */ /* 0x010fc400078e0220 */
[----:B------:R-:W4:Y:S04]  /*39b40*/  LDL.LU.64 R32, [R1+0xf00] ;  /* 0x000f000001207983 */ /* 0x000f280000300a00 */
[----:B------:R-:W-:Y:S01]  /*39b50*/  STL.64 [R1+0x718], R122 ;  /* 0x0007187a01007387 */ /* 0x000fe20000100a00 */
[----:B------:R-:W-:-:S03]  /*39b60*/  IMAD.WIDE R34, R229, 0x4, R20 ;  /* 0x00000004e5227825 */ /* 0x000fc600078e0214 */
[----:B------:R-:W4:Y:S01]  /*39b70*/  LDL.LU.64 R20, [R1+0xef8] ;  /* 0x000ef80001147983 */ /* 0x000f220000300a00 */
[C---:B------:R-:W-:Y:S01]  /*39b80*/  VIADD R228, R12.reuse, 0x100000 ;  /* 0x001000000ce47836 */ /* 0x040fe20000000000 */
[----:B--2---:R-:W-:Y:S01]  /*39b90*/  IADD3 R252, R12, 0x100000, RZ ;  /* 0x001000000cfc7810 */ /* 0x004fe20007ffe0ff */
[----:B------:R-:W-:-:S03]  /*39ba0*/  IMAD.WIDE R38, R229, 0x4, R38 ;  /* 0x00000004e5267825 */ /* 0x000fc600078e0226 */
[----:B------:R1:W-:Y:S01]  /*39bb0*/  LDGSTS.E [R228+-0x80000], desc[UR8][R4.64], !P5 ;  /* 0x8000000004e47fae */ /* 0x0003e2000e921848 */
[----:B------:R-:W-:-:S03]  /*39bc0*/  IMAD.WIDE R36, R229, 0x4, R36 ;  /* 0x00000004e5247825 */ /* 0x000fc600078e0224 */
[----:B------:R2:W-:Y:S01]  /*39bd0*/  STL.64 [R1+0x728], R34 ;  /* 0x0007282201007387 */ /* 0x0005e20000100a00 */
[C---:B------:R-:W-:Y:S02]  /*39be0*/  VIADD R230, R12.reuse, 0x100000 ;  /* 0x001000000ce67836 */ /* 0x040fe40000000000 */
[----:B-1----:R-:W-:Y:S01]  /*39bf0*/  VIADD R4, R12, 0x100000 ;  /* 0x001000000c047836 */ /* 0x002fe20000000000 */
[----:B------:R1:W-:Y:S01]  /*39c00*/  STL.64 [R1+0x738], R38 ;  /* 0x0007382601007387 */ /* 0x0003e20000100a00 */
[----:B------:R-:W4:Y:S03]  /*39c10*/  LDC R5, c[0x0][0x230] ;  /* 0x00008c00ff057b82 */ /* 0x000f260000000800 */
[----:B------:R1:W-:Y:S04]  /*39c20*/  LDGSTS.E [R4+-0x7c000], desc[UR8][R122.64], !P5 ;  /* 0x840000007a047fae */ /* 0x0003e8000e921848 */
[----:B------:R-:W-:Y:S04]  /*39c30*/  LDGSTS.E [R252+-0x7fffc], desc[UR8][R34.64], !P4 ;  /* 0x8000400022fc7fae */ /* 0x000fe8000e121848 */
[----:B------:R3:W-:Y:S04]  /*39c40*/  STL.64 [R1+0x748], R36 ;  /* 0x0007482401007387 */ /* 0x0007e80000100a00 */
[----:B------:R2:W-:Y:S01]  /*39c50*/  LDGSTS.E [R230+-0x7bffc], desc[UR8][R38.64], !P4 ;  /* 0x8400400026e67fae */ /* 0x0005e2000e121848 */
[----:B------:R-:W-:Y:S01]  /*39c60*/  IADD3 R0, R0, -0x21f, RZ ;  /* 0xfffffde100007810 */ /* 0x000fe20007ffe0ff */
[----:B-1----:R-:W1:Y:S02]  /*39c70*/  LDC R4, c[0x0][0x230] ;  /* 0x00008c00ff047b82 */ /* 0x002e640000000800 */
[----:B--2---:R-:W2:Y:S04]  /*39c80*/  LDL.LU.64 R34, [R1+0xef0] ;  /* 0x000ef00001227983 */ /* 0x004ea80000300a00 */
[----:B------:R-:W2:Y:S01]  /*39c90*/  LDL.LU.64 R122, [R1+0xee8] ;  /* 0x000ee800017a7983 */ /* 0x000ea20000300a00 */
[----:B------:R-:W-:Y:S01]  /*39ca0*/  IADD3 R39, R19, -0x239, RZ ;  /* 0xfffffdc713277810 */ /* 0x000fe20007ffe0ff */
[----:B------:R-:W-:-:S02]  /*39cb0*/  VIADD R38, R18, 0xfffffdc6 ;  /* 0xfffffdc612267836 */ /* 0x000fc40000000000 */
[----:B------:R3:W-:Y:S04]  /*39cc0*/  LDGSTS.E [R228+-0x7fff8], desc[UR8][R36.64], !P3 ;  /* 0x8000800024e47fae */ /* 0x0007e8000d921848 */
[----:B------:R-:W2:Y:S01]  /*39cd0*/  LDL.LU.64 R18, [R1+0xee0] ;  /* 0x000ee00001127983 */ /* 0x000ea20000300a00 */
[----:B------:R-:W-:Y:S01]  /*39ce0*/  ISETP.GE.U32.AND P4, PT, R39, 0x7ffffd48, PT ;  /* 0x7ffffd482700780c */ /* 0x000fe20003f86070 */
[----:B------:R-:W-:-:S04]  /*39cf0*/  IMAD.WIDE R72, R229, 0x4, R72 ;  /* 0x00000004e5487825 */ /* 0x000fc800078e0248 */
[C---:B---3--:R-:W-:Y:S01]  /*39d00*/  IMAD.WIDE R40, R229.reuse, 0x4, R40 ;  /* 0x00000004e5287825 */ /* 0x048fe200078e0228 */
[----:B------:R3:W-:Y:S03]  /*39d10*/  STL.64 [R1+0x758], R72 ;  /* 0x0007584801007387 */ /* 0x0007e60000100a00 */
[----:B------:R-:W-:Y:S01]  /*39d20*/  IMAD.WIDE R36, R229, 0x4, R74 ;  /* 0x00000004e5247825 */ /* 0x000fe200078e024a */
[----:B------:R-:W-:Y:S04]  /*39d30*/  LDGSTS.E [R252+-0x7bff8], desc[UR8][R72.64], !P3 ;  /* 0x8400800048fc7fae */ /* 0x000fe8000d921848 */
[----:B------:R4:W-:Y:S04]  /*39d40*/  STL.64 [R1+0x768], R40 ;  /* 0x0007682801007387 */ /* 0x0009e80000100a00 */
[----:B------:R4:W-:Y:S01]  /*39d50*/  LDGSTS.E [R230+-0x7fff4], desc[UR8][R40.64], !P1 ;  /* 0x8000c00028e67fae */ /* 0x0009e2000c921848 */
[----:B------:R-:W-:-:S03]  /*39d60*/  ISETP.GE.U32.AND P3, PT, R38, 0x7ffffd47, PT ;  /* 0x7ffffd472600780c */ /* 0x000fc60003f66070 */
[----:B------:R1:W-:Y:S04]  /*39d70*/  STL.64 [R1+0x778], R36 ;  /* 0x0007782401007387 */ /* 0x0003e80000100a00 */
[----:B---3--:R-:W3:Y:S01]  /*39d80*/  LDL.LU.64 R72, [R1+0xed8] ;  /* 0x000ed80001487983 */ /* 0x008ee20000300a00 */
[----:B----4-:R-:W-:-:S03]  /*39d90*/  IMAD.WIDE R40, R229, 0x4, R32 ;  /* 0x00000004e5287825 */ /* 0x010fc600078e0220 */
[----:B------:R-:W4:Y:S04]  /*39da0*/  LDL.LU.64 R38, [R1+0xed0] ;  /* 0x000ed00001267983 */ /* 0x000f280000300a00 */
[----:B------:R-:W-:Y:S04]  /*39db0*/  STL.64 [R1+0x788], R40 ;  /* 0x0007882801007387 */ /* 0x000fe80000100a00 */
[----:B------:R-:W-:Y:S04]  /*39dc0*/  LDGSTS.E [R228+-0x7bff4], desc[UR8][R36.64], !P1 ;  /* 0x8400c00024e47fae */ /* 0x000fe8000c921848 */
[----:B------:R-:W-:Y:S01]  /*39dd0*/  LDGSTS.E [R252+-0x78000], desc[UR8][R40.64], !P4 ;  /* 0x8800000028fc7fae */ /* 0x000fe2000e121848 */
[----:B------:R-:W-:-:S03]  /*39de0*/  IMAD.WIDE R32, R229, 0x4, R20 ;  /* 0x00000004e5207825 */ /* 0x000fc600078e0214 */
[----:B------:R-:W4:Y:S04]  /*39df0*/  LDL.LU.64 R20, [R1+0xec8] ;  /* 0x000ec80001147983 */ /* 0x000f280000300a00 */
[----:B------:R2:W-:Y:S04]  /*39e00*/  STL.64 [R1+0x798], R32 ;  /* 0x0007982001007387 */ /* 0x0005e80000100a00 */
[----:B-1----:R-:W4:Y:S04]  /*39e10*/  LDL.LU.64 R36, [R1+0x9f8] ;  /* 0x0009f80001247983 */ /* 0x002f280000300a00 */
[----:B------:R1:W-:Y:S01]  /*39e20*/  LDGSTS.E [R230+-0x74000], desc[UR8][R32.64], !P4 ;  /* 0x8c00000020e67fae */ /* 0x0003e2000e121848 */
[----:B------:R-:W-:-:S04]  /*39e30*/  IADD3 R5, R5, -0x23b, RZ ;  /* 0xfffffdc505057810 */ /* 0x000fc80007ffe0ff */
[----:B------:R-:W-:Y:S01]  /*39e40*/  ISETP.GE.U32.AND P1, PT, R5, 0x7ffffd46, PT ;  /* 0x7ffffd460500780c */ /* 0x000fe20003f26070 */
[C---:B--2---:R-:W-:Y:S01]  /*39e50*/  IMAD.WIDE R34, R229.reuse, 0x4, R34 ;  /* 0x00000004e5227825 */ /* 0x044fe200078e0222 */
[----:B------:R-:W-:Y:S01]  /*39e60*/  ISETP.GE.U32.AND P5, PT, R0, 0x7ffffd62, PT ;  /* 0x7ffffd620000780c */ /* 0x000fe20003fa6070 */
[----:B-1----:R-:W1:Y:S03]  /*39e70*/  LDC R32, c[0x0][0x230] ;  /* 0x00008c00ff207b82 */ /* 0x002e660000000800 */
[----:B------:R2:W-:Y:S04]  /*39e80*/  STL.64 [R1+0x7a8], R34 ;  /* 0x0007a82201007387 */ /* 0x0005e80000100a00 */
[----:B------:R2:W-:Y:S01]  /*39e90*/  LDGSTS.E [R228+-0x77ffc], desc[UR8][R34.64], !P3 ;  /* 0x8800400022e47fae */ /* 0x0005e2000d921848 */
[----:B------:R-:W1:Y:S01]  /*39ea0*/  LDC R0, c[0x0][0x230] ;  /* 0x00008c00ff007b82 */ /* 0x000e620000000800 */
[----:B------:R-:W-:-:S04]  /*39eb0*/  IMAD.WIDE R18, R229, 0x4, R18 ;  /* 0x00000004e5127825 */ /* 0x000fc800078e0212 */
[C---:B---3--:R-:W-:Y:S01]  /*39ec0*/  IMAD.WIDE R72, R229.reuse, 0x4, R72 ;  /* 0x00000004e5487825 */ /* 0x048fe200078e0248 */
[----:B------:R-:W-:Y:S02]  /*39ed0*/  IADD3 R252, R4, -0x259, RZ ;  /* 0xfffffda704fc7810 */ /* 0x000fe40007ffe0ff */
[----:B------:R-:W3:Y:S01]  /*39ee0*/  LDC R5, c[0x0][0x230] ;  /* 0x00008c00ff057b82 */ /* 0x000ee20000000800 */
[----:B--2---:R-:W-:-:S05]  /*39ef0*/  IMAD.WIDE R34, R229, 0x4, R122 ;  /* 0x00000004e5227825 */ /* 0x004fca00078e027a */
[----:B------:R2:W-:Y:S01]  /*39f00*/  STL.64 [R1+0x7b8], R34 ;  /* 0x0007b82201007387 */ /* 0x0005e20000100a00 */
[----:B----4-:R-:W-:Y:S01]  /*39f10*/  IMAD.WIDE R40, R229, 0x4, R38 ;  /* 0x00000004e5287825 */ /* 0x010fe200078e0226 */
[----:B------:R-:W4:Y:S02]  /*39f20*/  LDC R4, c[0x0][0x230] ;  /* 0x00008c00ff047b82 */ /* 0x000f240000000800 */
[----:B------:R1:W-:Y:S04]  /*39f30*/  STL.64 [R1+0x7c8], R18 ;  /* 0x0007c81201007387 */ /* 0x0003e80000100a00 */
[----:B------:R-:W4:Y:S02]  /*39f40*/  LDL.LU.64 R74, [R1+0x9e8] ;  /* 0x0009e800014a7983 */ /* 0x000f240000300a00 */
[----:B------:R-:W4:Y:S02]  /*39f50*/  LDC R33, c[0x0][0x230] ;  /* 0x00008c00ff217b82 */ /* 0x000f240000000800 */
[----:B------:R-:W-:Y:S04]  /*39f60*/  LDGSTS.E [R230+-0x73ffc], desc[UR8][R34.64], !P3 ;  /* 0x8c00400022e67fae */ /* 0x000fe8000d921848 */
[----:B------:R1:W-:Y:S04]  /*39f70*/  LDGSTS.E [R228+-0x77ff8], desc[UR8][R18.64], !P1 ;  /* 0x8800800012e47fae */ /* 0x0003e8000c921848 */
[----:B--2---:R-:W2:Y:S04]  /*39f80*/  LDL.LU.64 R34, [R1+0x9d8] ;  /* 0x0009d80001227983 */ /* 0x004ea80000300a00 */
[----:B------:R-:W2:Y:S01]  /*39f90*/  LDL.LU.64 R122, [R1+0x9c8] ;  /* 0x0009c800017a7983 */ /* 0x000ea20000300a00 */
[----:B-1----:R-:W-:-:S03]  /*39fa0*/  VIADD R18, R12, 0x100000 ;  /* 0x001000000c127836 */ /* 0x002fc60000000000 */
[----:B------:R-:W-:Y:S04]  /*39fb0*/  STL.64 [R1+0x7d8], R72 ;  /* 0x0007d84801007387 */ /* 0x000fe80000100a00 */
[----:B------:R1:W-:Y:S01]  /*39fc0*/  LDGSTS.E [R18+-0x73ff8], desc[UR8][R72.64], !P1 ;  /* 0x8c00800048127fae */ /* 0x0003e2000c921848 */
[----:B------:R-:W-:-:S03]  /*39fd0*/  IMAD.WIDE R38, R229, 0x4, R20 ;  /* 0x00000004e5267825 */ /* 0x000fc600078e0214 */
[----:B------:R-:W2:Y:S04]  /*39fe0*/  LDL.LU.64 R20, [R1+0x9b8] ;  /* 0x0009b80001147983 */ /* 0x000ea80000300a00 */
[----:B------:R-:W-:Y:S04]  /*39ff0*/  STL.64 [R1+0x7e8], R40 ;  /* 0x0007e82801007387 */ /* 0x000fe80000100a00 */
[----:B------:R-:W-:Y:S04]  /*3a000*/  STL.64 [R1+0x7f8], R38 ;  /* 0x0007f82601007387 */ /* 0x000fe80000100a00 */
[----:B------:R-:W2:Y:S01]  /*3a010*/  LDL.LU.64 R18, [R1+0x9a8] ;  /* 0x0009a80001127983 */ /* 0x000ea20000300a00 */
[----:B------:R-:W-:Y:S01]  /*3a020*/  VIADD R0, R0, 0xfffffdc4 ;  /* 0xfffffdc400007836 */ /* 0x000fe20000000000 */
[----:B------:R-:W-:-:S04]  /*3a030*/  ISETP.GE.U32.AND P3, PT, R252, 0x7ffffd28, PT ;  /* 0x7ffffd28fc00780c */ /* 0x000fc80003f66070 */
[----:B------:R-:W-:Y:S02]  /*3a040*/  ISETP.GE.U32.AND P4, PT, R0, 0x7ffffd45, PT ;  /* 0x7ffffd450000780c */ /* 0x000fe40003f86070 */
[----:B------:R-:W-:Y:S01]  /*3a050*/  IADD3 R252, R12, 0x100000, RZ ;  /* 0x001000000cfc7810 */ /* 0x000fe20007ffe0ff */
[----:B------:R-:W-:-:S04]  /*3a060*/  IMAD.WIDE R36, R229, 0x4, R36 ;  /* 0x00000004e5247825 */ /* 0x000fc800078e0224 */
[----:B------:R-:W-:Y:S01]  /*3a070*/  VIADD R32, R32, 0xfffffda6 ;  /* 0xfffffda620207836 */ /* 0x000fe20000000000 */
[----:B------:R1:W-:Y:S01]  /*3a080*/  STL.64 [R1+0x808], R36 ;  /* 0x0008082401007387 */ /* 0x0003e20000100a00 */
[----:B---3--:R-:W-:Y:S01]  /*3a090*/  IADD3 R5, R5, -0x25b, RZ ;  /* 0xfffffda505057810 */ /* 0x008fe20007ffe0ff */
[----:B----4-:R-:W-:Y:S01]  /*3a0a0*/  VIADD R4, R4, 0xfffffda4 ;  /* 0xfffffda404047836 */ /* 0x010fe20000000000 */
[----:B------:R-:W3:Y:S02]  /*3a0b0*/  LDC R0, c[0x0][0x230] ;  /* 0x00008c00ff007b82 */ /* 0x000ee40000000800 */
[----:B------:R2:W-:Y:S04]  /*3a0c0*/  LDGSTS.E [R252+-0x77ff4], desc[UR8][R40.64], !P4 ;  /* 0x8800c00028fc7fae */ /* 0x0005e8000e121848 */
[----:B------:R-:W-:Y:S04]  /*3a0d0*/  LDGSTS.E [R230+-0x73ff4], desc[UR8][R38.64], !P4 ;  /* 0x8c00c00026e67fae */ /* 0x000fe8000e121848 */
[----:B------:R-:W-:Y:S01]  /*3a0e0*/  LDGSTS.E [R228+-0x70000], desc[UR8][R36.64], !P3 ;  /* 0x9000000024e47fae */ /* 0x000fe2000d921848 */
[----:B------:R-:W-:-:S02]  /*3a0f0*/  ISETP.GE.U32.AND P4, PT, R32, 0x7ffffd27, PT ;  /* 0x7ffffd272000780c */ /* 0x000fc40003f86070 */
[----:B------:R-:W-:Y:S01]  /*3a100*/  ISETP.GE.U32.AND P1, PT, R5, 0x7ffffd26, PT ;  /* 0x7ffffd260500780c */ /* 0x000fe20003f26070 */
[----:B------:R-:W4:Y:S01]  /*3a110*/  LDC R32, c[0x0][0x230] ;  /* 0x00008c00ff207b82 */ /* 0x000f220000000800 */
[----:B-1----:R-:W4:Y:S04]  /*3a120*/  LDL.LU.64 R36, [R1+0x998] ;  /* 0x0009980001247983 */ /* 0x002f280000300a00 */
[----:B------:R-:W4:Y:S01]  /*3a130*/  LDL.LU.64 R38, [R1+0x988] ;  /* 0x0009880001267983 */ /* 0x000f220000300a00 */
[----:B------:R-:W-:-:S03]  /*3a140*/  IMAD.WIDE R72, R229, 0x4, R74 ;  /* 0x00000004e5487825 */ /* 0x000fc600078e024a */
[----:B------:R-:W4:Y:S04]  /*3a150*/  LDL.LU.64 R74, [R1+0x978] ;  /* 0x00097800014a7983 */ /* 0x000f280000300a00 */
[----:B------:R1:W-:Y:S04]  /*3a160*/  STL.64 [R1+0x818], R72 ;  /* 0x0008184801007387 */ /* 0x0003e80000100a00 */
[----:B------:R1:W-:Y:S01]  /*3a170*/  LDGSTS.E [R252+-0x6c000], desc[UR8][R72.64], !P3 ;  /* 0x9400000048fc7fae */ /* 0x0003e2000d921848 */
[----:B--2---:R-:W-:-:S04]  /*3a180*/  IMAD.WIDE R40, R229, 0x4, R34 ;  /* 0x00000004e5287825 */ /* 0x004fc800078e0222 */
[----:B------:R-:W-:Y:S01]  /*3a190*/  IMAD.WIDE R34, R229, 0x4, R122 ;  /* 0x00000004e5227825 */ /* 0x000fe200078e027a */
[----:B------:R-:W-:Y:S04]  /*3a1a0*/  LDGSTS.E [R230+-0x6fffc], desc[UR8][R40.64], !P4 ;  /* 0x9000400028e67fae */ /* 0x000fe8000e121848 */
[----:B------:R-:W2:Y:S04]  /*3a1b0*/  LDL.LU.64 R122, [R1+0x968] ;  /* 0x00096800017a7983 */ /* 0x000ea80000300a00 */
[----:B------:R-:W-:Y:S01]  /*3a1c0*/  STL.64 [R1+0x828], R40 ;  /* 0x0008282801007387 */ /* 0x000fe20000100a00 */
[----:B------:R-:W-:-:S03]  /*3a1d0*/  ISETP.GE.U32.AND P3, PT, R4, 0x7ffffd25, PT ;  /* 0x7ffffd250400780c */ /* 0x000fc60003f66070 */
[----:B------:R1:W-:Y:S01]  /*3a1e0*/  STL.64 [R1+0x838], R34 ;  /* 0x0008382201007387 */ /* 0x0003e20000100a00 */
[----:B---3--:R-:W-:-:S03]  /*3a1f0*/  IADD3 R0, R0, -0x279, RZ ;  /* 0xfffffd8700007810 */ /* 0x008fc60007ffe0ff */
[----:B------:R3:W-:Y:S01]  /*3a200*/  LDGSTS.E [R228+-0x6bffc], desc[UR8][R34.64], !P4 ;  /* 0x9400400022e47fae */ /* 0x0007e2000e121848 */
[C---:B-1----:R-:W-:Y:S01]  /*3a210*/  IMAD.WIDE R72, R229.reuse, 0x4, R20 ;  /* 0x00000004e5487825 */ /* 0x042fe200078e0214 */
[----:B---3--:R-:W1:Y:S04]  /*3a220*/  LDC R34, c[0x0][0x230] ;  /* 0x00008c00ff227b82 */ /* 0x008e680000000800 */
[----:B------:R-:W-:Y:S04]  /*3a230*/  STL.64 [R1+0x848], R72 ;  /* 0x0008484801007387 */ /* 0x000fe80000100a00 */
[----:B------:R-:W3:Y:S01]  /*3a240*/  LDL.LU.64 R20, [R1+0x958] ;  /* 0x0009580001147983 */ /* 0x000ee20000300a00 */
[----:B------:R-:W-:Y:S01]  /*3a250*/  IMAD.WIDE R40, R229, 0x4, R18 ;  /* 0x00000004e5287825 */ /* 0x000fe200078e0212 */
[----:B------:R-:W-:-:S02]  /*3a260*/  ISETP.GE.U32.AND P4, PT, R0, 0x7ffffd08, PT ;  /* 0x7ffffd080000780c */ /* 0x000fc40003f86070 */
[----:B------:R-:W3:Y:S01]  /*3a270*/  LDL.LU.64 R18, [R1+0x948] ;  /* 0x0009480001127983 */ /* 0x000ee20000300a00 */
[----:B----4-:R-:W-:Y:S01]  /*3a280*/  IADD3 R32, R32, -0x27b, RZ ;  /* 0xfffffd8520207810 */ /* 0x010fe20007ffe0ff */
[----:B------:R-:W-:Y:S01]  /*3a290*/  VIADD R33, R33, 0xfffffd86 ;  /* 0xfffffd8621217836 */ /* 0x000fe20000000000 */
[----:B------:R-:W4:Y:S01]  /*3a2a0*/  LDC R0, c[0x0][0x230] ;  /* 0x00008c00ff007b82 */ /* 0x000f220000000800 */
[----:B------:R-:W4:Y:S04]  /*3a2b0*/  LDL.LU.64 R4, [R1+0x938] ;  /* 0x0009380001047983 */ /* 0x000f280000300a00 */
[----:B------:R-:W-:Y:S04]  /*3a2c0*/  LDGSTS.E [R252+-0x6fff8], desc[UR8][R72.64], !P1 ;  /* 0x9000800048fc7fae */ /* 0x000fe8000c921848 */
[----:B------:R-:W-:Y:S04]  /*3a2d0*/  STL.64 [R1+0x858], R40 ;  /* 0x0008582801007387 */ /* 0x000fe80000100a00 */
[----:B------:R-:W-:Y:S01]  /*3a2e0*/  LDGSTS.E [R230+-0x6bff8], desc[UR8][R40.64], !P1 ;  /* 0x9400800028e67fae */ /* 0x000fe2000c921848 */
[----:B------:R-:W-:Y:S01]  /*3a2f0*/  ISETP.GE.U32.AND P1, PT, R32, 0x7ffffd06, PT ;  /* 0x7ffffd062000780c */ /* 0x000fe20003f26070 */
[----:B------:R-:W-:-:S04]  /*3a300*/  IMAD.WIDE R36, R229, 0x4, R36 ;  /* 0x00000004e5247825 */ /* 0x000fc800078e0224 */
[----:B------:R-:W-:Y:S01]  /*3a310*/  IMAD.WIDE R38, R229, 0x4, R38 ;  /* 0x00000004e5267825 */ /* 0x000fe200078e0226 */
[----:B------:R1:W-:Y:S04]  /*3a320*/  STL.64 [R1+0x868], R36 ;  /* 0x0008682401007387 */ /* 0x0003e80000100a00 */
[----:B------:R1:W-:Y:S04]  /*3a330*/  LDGSTS.E [R228+-0x6fff4], desc[UR8][R36.64], !P3 ;  /* 0x9000c00024e47fae */ /* 0x0003e8000d921848 */
[----:B------:R2:W-:Y:S04]  /*3a340*/  STL.64 [R1+0x878], R38 ;  /* 0x0008782601007387 */ /* 0x0005e80000100a00 */
[----:B------:R-:W-:Y:S01]  /*3a350*/  LDGSTS.E [R252+-0x6bff4], desc[UR8][R38.64], !P3 ;  /* 0x9400c00026fc7fae */ /* 0x000fe2000d921848 */
[----:B------:R-:W-:Y:S01]  /*3a360*/  ISETP.GE.U32.AND P3, PT, R33, 0x7ffffd07, PT ;  /* 0x7ffffd072100780c */ /* 0x000fe20003f66070 */
[----:B-1----:R-:W-:-:S02]  /*3a370*/  VIADD R34, R34, 0xfffffde0 ;  /* 0xfffffde022227836 */ /* 0x002fc40000000000 */
[----:B------:R-:W-:-:S05]  /*3a380*/  IMAD.WIDE R36, R229, 0x4, R74 ;  /* 0x00000004e5247825 */ /* 0x000fca00078e024a */
[----:B------:R1:W-:Y:S04]  /*3a390*/  STL.64 [R1+0x888], R36 ;  /* 0x0008882401007387 */ /* 0x0003e80000100a00 */
[----:B------:R-:W-:Y:S01]  /*3a3a0*/  LDGSTS.E [R230+-0x68000], desc[UR8][R36.64], !P4 ;  /* 0x9800000024e67fae */ /* 0x000fe2000e121848 */
[----:B--2---:R-:W-:-:S05]  /*3a3b0*/  IMAD.WIDE R72, R229, 0x4, R122 ;  /* 0x00000004e5487825 */ /* 0x004fca00078e027a */
[----:B------:R-:W-:Y:S04]  /*3a3c0*/  STL.64 [R1+0x898], R72 ;  /* 0x0008984801007387 */ /* 0x000fe80000100a00 */
[----:B------:R-:W2:Y:S04]  /*3a3d0*/  LDL.LU.64 R74, [R1+0x928] ;  /* 0x00092800014a7983 */ /* 0x000ea80000300a00 */
[----:B------:R-:W2:Y:S04]  /*3a3e0*/  LDL.LU.64 R40, [R1+0x918] ;  /* 0x0009180001287983 */ /* 0x000ea80000300a00 */
[----:B------:R-:W2:Y:S04]  /*3a3f0*/  LDL.LU.64 R38, [R1+0x908] ;  /* 0x0009080001267983 */ /* 0x000ea80000300a00 */
[----:B-1----:R-:W2:Y:S04]  /*3a400*/  LDL.LU.64 R36, [R1+0x1000] ;  /* 0x0010000001247983 */ /* 0x002ea80000300a00 */
[----:B------:R-:W2:Y:S04]  /*3a410*/  LDL.LU.64 R32, [R1+0xff8] ;  /* 0x000ff80001207983 */ /* 0x000ea80000300a00 */
[----:B------:R1:W-:Y:S01]  /*3a420*/  LDGSTS.E [R228+-0x64000], desc[UR8][R72.64], !P4 ;  /* 0x9c00000048e47fae */ /* 0x0003e2000e121848 */
[----:B------:R-:W-:Y:S01]  /*3a430*/  ISETP.GE.U32.AND P4, PT, R34, 0x7ffffd61, PT ;  /* 0x7ffffd612200780c */ /* 0x000fe20003f86070 */
[----:B---3--:R-:W-:-:S04]  /*3a440*/  IMAD.WIDE R20, R229, 0x4, R20 ;  /* 0x00000004e5147825 */ /* 0x008fc800078e0214 */
[C---:B------:R-:W-:Y:S01]  /*3a450*/  IMAD.WIDE R18, R229.reuse, 0x4, R18 ;  /* 0x00000004e5127825 */ /* 0x040fe200078e0212 */
[----:B------:R3:W-:Y:S03]  /*3a460*/  STL.64 [R1+0x8a8], R20 ;  /* 0x0008a81401007387 */ /* 0x0007e60000100a00 */
[----:B----4-:R-:W-:Y:S01]  /*3a470*/  IMAD.WIDE R4, R229, 0x4, R4 ;  /* 0x00000004e5047825 */ /* 0x010fe200078e0204 */
[----:B------:R4:W-:Y:S04]  /*3a480*/  STL.64 [R1+0x8b8], R18 ;  /* 0x0008b81201007387 */ /* 0x0009e80000100a00 */
[----:B------:R4:W-:Y:S04]  /*3a490*/  STL.64 [R1+0x8c8], R4 ;  /* 0x0008c80401007387 */ /* 0x0009e80000100a00 */
[----:B------:R-:W-:Y:S04]  /*3a4a0*/  LDGSTS.E [R252+-0x67ffc], desc[UR8][R20.64], !P3 ;  /* 0x9800400014fc7fae */ /* 0x000fe8000d921848 */
[----:B------:R-:W2:Y:S04]  /*3a4b0*/  LDL.LU.64 R34, [R1+0xff0] ;  /* 0x000ff00001227983 */ /* 0x000ea80000300a00 */
[----:B------:R4:W-:Y:S04]  /*3a4c0*/  LDGSTS.E [R230+-0x63ffc], desc[UR8][R18.64], !P3 ;  /* 0x9c00400012e67fae */ /* 0x0009e8000d921848 */
[----:B---3--:R-:W3:Y:S01]  /*3a4d0*/  LDL.LU.64 R20, [R1+0xfe8] ;  /* 0x000fe80001147983 */ /* 0x008ee20000300a00 */
[----:B------:R-:W-:Y:S01]  /*3a4e0*/  IADD3 R0, R0, -0x27c, RZ ;  /* 0xfffffd8400007810 */ /* 0x000fe20007ffe0ff */
[----:B-1----:R-:W-:-:S02]  /*3a4f0*/  VIADD R72, R12, 0x100000 ;  /* 0x001000000c487836 */ /* 0x002fc40000000000 */
[----:B------:R1:W-:Y:S04]  /*3a500*/  LDGSTS.E [R228+-0x67ff8], desc[UR8][R4.64], !P1 ;  /* 0x9800800004e47fae */ /* 0x0003e8000c921848 */
[----:B----4-:R-:W4:Y:S04]  /*3a510*/  LDL.LU.64 R18, [R1+0xfe0] ;  /* 0x000fe00001127983 */ /* 0x010f280000300a00 */
[----:B------:R-:W3:Y:S01]  /*3a520*/  LDL.LU.64 R122, [R1+0xfd8] ;  /* 0x000fd800017a7983 */ /* 0x000ee20000300a00 */
[----:B------:R-:W-:Y:S01]  /*3a530*/  ISETP.GE.U32.AND P3, PT, R0, 0x7ffffd05, PT ;  /* 0x7ffffd050000780c */ /* 0x000fe20003f66070 */
[----:B------:R-:W-:Y:S01]  /*3a540*/  VIADD R230, R13, 0x100000 ;  /* 0x001000000de67836 */ /* 0x000fe20000000000 */
[----:B------:R-:W3:Y:S01]  /*3a550*/  LDC R0, c[0x0][0x230] ;  /* 0x00008c00ff007b82 */ /* 0x000ee20000000800 */
[----:B-1----:R-:W-:-:S02]  /*3a560*/  IADD3 R5, R12, 0x100000, RZ ;  /* 0x001000000c057810 */ /* 0x002fc40007ffe0ff */
[----:B------:R-:W-:-:S05]  /*3a570*/  IADD3 R228, R13, 0x100000, RZ ;  /* 0x001000000de47810 */ /* 0x000fca0007ffe0ff */
[----:B------:R-:W1:Y:S01]  /*3a580*/  LDC R4, c[0x0][0x230] ;  /* 0x00008c00ff047b82 */ /* 0x000e620000000800 */
[----:B--2---:R-:W-:-:S04]  /*3a590*/  IMAD.WIDE R74, R229, 0x4, R74 ;  /* 0x00000004e54a7825 */ /* 0x004fc800078e024a */
[C---:B------:R-:W-:Y:S01]  /*3a5a0*/  IMAD.WIDE R40, R229.reuse, 0x4, R40 ;  /* 0x00000004e5287825 */ /* 0x040fe200078e0228 */
[----:B------:R-:W-:Y:S03]  /*3a5b0*/  STL.64 [R1+0x8d8], R74 ;  /* 0x0008d84a01007387 */ /* 0x000fe60000100a00 */
[C---:B------:R-:W-:Y:S01]  /*3a5c0*/  IMAD.WIDE R38, R229.reuse, 0x4, R38 ;  /* 0x00000004e5267825 */ /* 0x040fe200078e0226 */
[----:B------:R-:W-:Y:S03]  /*3a5d0*/  STL.64 [R1+0x8e8], R40 ;  /* 0x0008e82801007387 */ /* 0x000fe60000100a00 */
[C---:B------:R-:W-:Y:S01]  /*3a5e0*/  IMAD.WIDE R36, R229.reuse, 0x4, R36 ;  /* 0x00000004e5247825 */ /* 0x040fe200078e0224 */
[----:B------:R-:W-:Y:S03]  /*3a5f0*/  LDGSTS.E [R72+-0x63ff8], desc[UR8][R74.64], !P1 ;  /* 0x9c0080004a487fae */ /* 0x000fe6000c921848 */
[----:B------:R-:W-:Y:S01]  /*3a600*/  IMAD.WIDE R32, R229, 0x4, R32 ;  /* 0x00000004e5207825 */ /* 0x000fe200078e0220 */
[----:B------:R2:W-:Y:S04]  /*3a610*/  STL.64 [R1+0x8f8], R38 ;  /* 0x0008f82601007387 */ /* 0x0005e80000100a00 */
[----:B------:R1:W-:Y:S04]  /*3a620*/  LDGSTS.E [R5+-0x67ff4], desc[UR8][R40.64], !P3 ;  /* 0x9800c00028057fae */ /* 0x0003e8000d921848 */
[----:B------:R-:W-:Y:S04]  /*3a630*/  STL.64 [R1+0x908], R36 ;  /* 0x0009082401007387 */ /* 0x000fe80000100a00 */
[----:B------:R-:W3:Y:S04]  /*3a640*/  LDL.LU.64 R72, [R1+0xfd0] ;  /* 0x000fd00001487983 */ /* 0x000ee80000300a00 */
[----:B------:R1:W-:Y:S04]  /*3a650*/  LDGSTS.E [R252+-0x63ff4], desc[UR8][R38.64], !P3 ;  /* 0x9c00c00026fc7fae */ /* 0x0003e8000d921848 */
[----:B------:R4:W-:Y:S04]  /*3a660*/  STL.64 [R1+0x918], R32 ;  /* 0x0009182001007387 */ /* 0x0009e80000100a00 */
[----:B------:R4:W-:Y:S04]  /*3a670*/  LDGSTS.E [R230+-0x80000], desc[UR8][R36.64], !P6 ;  /* 0x8000000024e67fae */ /* 0x0009e8000f121848 */
[----:B--2---:R-:W2:Y:S04]  /*3a680*/  LDL.LU.64 R38, [R1+0xfc8] ;  /* 0x000fc80001267983 */ /* 0x004ea80000300a00 */
[----:B------:R-:W-:Y:S01]  /*3a690*/  LDGSTS.E [R228+-0x7c000], desc[UR8][R32.64], !P6 ;  /* 0x8400000020e47fae */ /* 0x000fe2000f121848 */
[C---:B-1----:R-:W-:Y:S01]  /*3a6a0*/  VIADD R5, R13.reuse, 0x100000 ;  /* 0x001000000d057836 */ /* 0x042fe20000000000 */
[----:B------:R-:W-:Y:S01]  /*3a6b0*/  IADD3 R252, R13, 0x100000, RZ ;  /* 0x001000000dfc7810 */ /* 0x000fe20007ffe0ff */
[C---:B----4-:R-:W-:Y:S01]  /*3a6c0*/  IMAD.WIDE R18, R229.reuse, 0x4, R18 ;  /* 0x00000004e5127825 */ /* 0x050fe200078e0212 */
[----:B------:R-:W4:Y:S01]  /*3a6d0*/  LDL.LU.64 R32, [R1+0xec0] ;  /* 0x000ec00001207983 */ /* 0x000f220000300a00 */
[----:B------:R-:W1:Y:S02]  /*3a6e0*/  LDC R37, c[0x0][0x230] ;  /* 0x00008c00ff257b82 */ /* 0x000e640000000800 */
[----:B------:R-:W-:-:S04]  /*3a6f0*/  IMAD.WIDE R74, R229, 0x4, R34 ;  /* 0x00000004e54a7825 */ /* 0x000fc800078e0222 */
[C---:B---3--:R-:W-:Y:S01]  /*3a700*/  IMAD.WIDE R34, R229.reuse, 0x4, R20 ;  /* 0x00000004e5227825 */ /* 0x048fe200078e0214 */
[----:B------:R3:W-:Y:S03]  /*3a710*/  LDGSTS.E [R5+-0x7fffc], desc[UR8][R74.64], !P2 ;  /* 0x800040004a057fae */ /* 0x0007e6000d121848 */
[----:B------:R-:W-:Y:S01]  /*3a720*/  VIADD R0, R0, 0xfffffdc3 ;  /* 0xfffffdc300007836 */ /* 0x000fe20000000000 */
[----:B------:R-:W4:Y:S01]  /*3a730*/  LDL.LU.64 R20, [R1+0xeb8] ;  /* 0x000eb80001147983 */ /* 0x000f220000300a00 */
[C---:B------:R-:W-:Y:S01]  /*3a740*/  IMAD.WIDE R40, R229.reuse, 0x4, R122 ;  /* 0x00000004e5287825 */ /* 0x040fe200078e027a */
[----:B------:R-:W-:Y:S01]  /*3a750*/  IADD3 R4, R4, -0x23e, RZ ;  /* 0xfffffdc204047810 */ /* 0x000fe20007ffe0ff */
[----:B------:R-:W1:Y:S01]  /*3a760*/  LDC R36, c[0x0][0x230] ;  /* 0x00008c00ff247b82 */ /* 0x000e620000000800 */
[----:B------:R-:W-:Y:S04]  /*3a770*/  STL.64 [R1+0x928], R74 ;  /* 0x0009284a01007387 */ /* 0x000fe80000100a00 */
[----:B------:R3:W-:Y:S03]  /*3a780*/  STL.64 [R1+0x938], R34 ;  /* 0x0009382201007387 */ /* 0x0007e60000100a00 */
[----:B---3--:R-:W3:Y:S01]  /*3a790*/  LDC R5, c[0x0][0x230] ;  /* 0x00008c00ff057b82 */ /* 0x008ee20000000800 */
[----:B------:R2:W-:Y:S04]  /*3a7a0*/  STL.64 [R1+0x948], R18 ;  /* 0x0009481201007387 */ /* 0x0005e80000100a00 */
[----:B------:R-:W-:Y:S04]  /*3a7b0*/  LDGSTS.E [R252+-0x7bffc], desc[UR8][R34.64], !P2 ;  /* 0x8400400022fc7fae */ /* 0x000fe8000d121848 */
[----:B------:R1:W-:Y:S04]  /*3a7c0*/  STL.64 [R1+0x958], R40 ;  /* 0x0009582801007387 */ /* 0x0003e80000100a00 */
[----:B------:R-:W-:Y:S04]  /*3a7d0*/  LDGSTS.E [R230+-0x7fff8], desc[UR8][R18.64], !P5 ;  /* 0x8000800012e67fae */ /* 0x000fe8000e921848 */
[----:B------:R-:W3:Y:S01]  /*3a7e0*/  LDL.LU.64 R34, [R1+0xeb0] ;  /* 0x000eb00001227983 */ /* 0x000ee20000300a00 */
[----:B------:R-:W-:Y:S01]  /*3a7f0*/  ISETP.GE.U32.AND P1, PT, R0, 0x7ffffd44, PT ;  /* 0x7ffffd440000780c */ /* 0x000fe20003f26070 */
[----:B--2---:R-:W-:-:S02]  /*3a800*/  IMAD.WIDE R38, R229, 0x4, R38 ;  /* 0x00000004e5267825 */ /* 0x004fc400078e0226 */
[----:B------:R-:W2:Y:S02]  /*3a810*/  LDL.LU.64 R18, [R1+0xea8] ;  /* 0x000ea80001127983 */ /* 0x000ea40000300a00 */
[C---:B----4-:R-:W-:Y:S02]  /*3a820*/  IMAD.WIDE R32, R229.reuse, 0x4, R32 ;  /* 0x00000004e5207825 */ /* 0x050fe400078e0220 */
[----:B------:R-:W4:Y:S01]  /*3a830*/  LDL.LU.64 R74, [R1+0xea0] ;  /* 0x000ea000014a7983 */ /* 0x000f220000300a00 */
[----:B------:R-:W-:Y:S01]  /*3a840*/  ISETP.GE.U32.AND P2, PT, R4, 0x7ffffd43, PT ;  /* 0x7ffffd430400780c */ /* 0x000fe20003f46070 */
[----:B------:R-:W2:Y:S02]  /*3a850*/  LDC R0, c[0x0][0x230] ;  /* 0x00008c00ff007b82 */ /* 0x000ea40000000800 */
[----:B------:R-:W4:Y:S04]  /*3a860*/  LDL.LU.64 R122, [R1+0xe98] ;  /* 0x000e9800017a7983 */ /* 0x000f280000300a00 */
[----:B------:R1:W-:Y:S02]  /*3a870*/  LDGSTS.E [R228+-0x7bff8], desc[UR8][R40.64], !P5 ;  /* 0x8400800028e47fae */ /* 0x0003e4000e921848 */
[----:B------:R-:W4:Y:S01]  /*3a880*/  LDC R4, c[0x0][0x230] ;  /* 0x00008c00ff047b82 */ /* 0x000f220000000800 */
[----:B-1----:R-:W-:-:S05]  /*3a890*/  IMAD.WIDE R40, R229, 0x4, R72 ;  /* 0x00000004e5287825 */ /* 0x002fca00078e0248 */
[----:B------:R1:W-:Y:S04]  /*3a8a0*/  STL.64 [R1+0x968], R40 ;  /* 0x0009682801007387 */ /* 0x0003e80000100a00 */
[----:B------:R1:W-:Y:S04]  /*3a8b0*/  LDGSTS.E [R252+-0x7fff4], desc[UR8][R40.64], !P4 ;  /* 0x8000c00028fc7fae */ /* 0x0003e8000e121848 */
[----:B------:R3:W-:Y:S04]  /*3a8c0*/  STL.64 [R1+0x978], R38 ;  /* 0x0009782601007387 */ /* 0x0007e80000100a00 */
[----:B------:R-:W-:Y:S04]  /*3a8d0*/  LDGSTS.E [R230+-0x7bff4], desc[UR8][R38.64], !P4 ;  /* 0x8400c00026e67fae */ /* 0x000fe8000e121848 */
[----:B------:R3:W-:Y:S01]  /*3a8e0*/  STL.64 [R1+0x988], R32 ;  /* 0x0009882001007387 */ /* 0x0007e20000100a00 */
[----:B-1----:R-:W-:-:S03]  /*3a8f0*/  IMAD.WIDE R40, R229, 0x4, R20 ;  /* 0x00000004e5287825 */ /* 0x002fc600078e0214 */
[----:B------:R-:W-:Y:S04]  /*3a900*/  LDGSTS.E [R228+-0x78000], desc[UR8][R32.64], !P1 ;  /* 0x8800000020e47fae */ /* 0x000fe8000c921848 */
[----:B---3--:R-:W3:Y:S01]  /*3a910*/  LDL.LU.64 R38, [R1+0xe90] ;  /* 0x000e900001267983 */ /* 0x008ee20000300a00 */
[----:B------:R-:W-:-:S03]  /*3a920*/  IMAD.WIDE R72, R229, 0x4, R34 ;  /* 0x00000004e5487825 */ /* 0x000fc600078e0222 */
[----:B------:R-:W-:Y:S04]  /*3a930*/  LDGSTS.E [R228+-0x74000], desc[UR8][R40.64], !P1 ;  /* 0x8c00000028e47fae */ /* 0x000fe8000c921848 */
[----:B------:R-:W3:Y:S04]  /*3a940*/  LDL.LU.64 R32, [R1+0xe88] ;  /* 0x000e880001207983 */ /* 0x000ee80000300a00 */
[----:B------:R-:W3:Y:S04]  /*3a950*/  LDL.LU.64 R20, [R1+0xdc0] ;  /* 0x000dc00001147983 */ /* 0x000ee80000300a00 */
[----:B------:R4:W-:Y:S01]  /*3a960*/  STL.64 [R1+0x998], R40 ;  /* 0x0009982801007387 */ /* 0x0009e20000100a00 */
[----:B--2---:R-:W-:-:S03]  /*3a970*/  IMAD.WIDE R34, R229, 0x4, R18 ;  /* 0x00000004e5227825 */ /* 0x004fc600078e0212 */
[----:B------:R-:W2:Y:S01]  /*3a980*/  LDL.LU.64 R18, [R1+0xdb8] ;  /* 0x000db80001127983 */ /* 0x000ea20000300a00 */
[----:B------:R-:W-:Y:S01]  /*3a990*/  VIADD R252, R37, 0xfffffdc1 ;  /* 0xfffffdc125fc7836 */ /* 0x000fe20000000000 */
[----:B------:R-:W-:-:S04]  /*3a9a0*/  IADD3 R37, R13, 0x100000, RZ ;  /* 0x001000000d257810 */ /* 0x000fc80007ffe0ff */
[----:B------:R-:W-:Y:S01]  /*3a9b0*/  ISETP.GE.U32.AND P3, PT, R252, 0x7ffffd42, PT ;  /* 0x7ffffd42fc00780c */ /* 0x000fe20003f66070 */
[----:B------:R-:W-:Y:S01]  /*3a9c0*/  VIADD R252, R13, 0x100000 ;  /* 0x001000000dfc7836 */ /* 0x000fe20000000000 */
[----:B------:R-:W-:Y:S04]  /*3a9d0*/  STL.64 [R1+0x9a8], R72 ;  /* 0x0009a84801007387 */ /* 0x000fe80000100a00 */
[----:B------:R-:W-:Y:S04]  /*3a9e0*/  LDGSTS.E [R37+-0x77ffc], desc[UR8][R72.64], !P2 ;  /* 0x8800400048257fae */ /* 0x000fe8000d121848 */
[----:B------:R1:W-:Y:S04]  /*3a9f0*/  STL.64 [R1+0x9b8], R34 ;  /* 0x0009b82201007387 */ /* 0x0003e80000100a00 */
[----:B------:R1:W-:Y:S01]  /*3aa00*/  LDGSTS.E [R252+-0x73ffc], desc[UR8][R34.64], !P2 ;  /* 0x8c00400022fc7fae */ /* 0x0003e2000d121848 */
[----:B------:R-:W-:-:S04]  /*3aa10*/  IADD3 R0, R0, -0x240, RZ ;  /* 0xfffffdc000007810 */ /* 0x000fc80007ffe0ff */
[----:B------:R-:W-:Y:S02]  /*3aa20*/  ISETP.GE.U32.AND P1, PT, R0, 0x7ffffd41, PT ;  /* 0x7ffffd410000780c */ /* 0x000fe40003f26070 */
[----:B------:R-:W2:Y:S01]  /*3aa30*/  LDC R0, c[0x0][0x230] ;  /* 0x00008c00ff007b82 */ /* 0x000ea20000000800 */
[----:B-1----:R-:W-:-:S05]  /*3aa40*/  VIADD R252, R36, 0xfffffda3 ;  /* 0xfffffda324fc7836 */ /* 0x002fca0000000000 */
[----:B------:R-:W-:Y:S01]  /*3aa50*/  ISETP.GE.U32.AND P2, PT, R252, 0x7ffffd24, PT ;  /* 0x7ffffd24fc00780c */ /* 0x000fe20003f46070 */
[----:B------:R-:W-:Y:S02]  /*3aa60*/  VIADD R252, R13, 0x100000 ;  /* 0x001000000dfc7836 */ /* 0x000fe40000000000 */
[----:B----4-:R-:W-:-:S04]  /*3aa70*/  IMAD.WIDE R40, R229, 0x4, R74 ;  /* 0x00000004e5287825 */ /* 0x010fc800078e024a */
[----:B------:R-:W-:Y:S01]  /*3aa80*/  IMAD.WIDE R34, R229, 0x4, R122 ;  /* 0x00000004e5227825 */ /* 0x000fe200078e027a */
[----:B------:R-:W-:Y:S04]  /*3aa90*/  STL.64 [R1+0x9c8], R40 ;  /* 0x0009c82801007387 */ /* 0x000fe80000100a00 */
[----:B------:R1:W-:Y:S04]  /*3aaa0*/  STL.64 [R1+0x9d8], R34 ;  /* 0x0009d82201007387 */ /* 0x0003e80000100a00 */
[----:B------:R-:W4:Y:S04]  /*3aab0*/  LDL.LU.64 R72, [R1+0xdb0] ;  /* 0x000db00001487983 */ /* 0x000f280000300a00 */
[----:B------:R-:W4:Y:S04]  /*3aac0*/  LDL.LU.64 R74, [R1+0xda8] ;  /* 0x000da800014a7983 */ /* 0x000f280000300a00 */
[----:B------:R-:W4:Y:S04]  /*3aad0*/  LDL.LU.64 R122, [R1+0xda0] ;  /* 0x000da000017a7983 */ /* 0x000f280000300a00 */
[----:B------:R1:W-:Y:S04]  /*3aae0*/  LDGSTS.E [R230+-0x77ff8], desc[UR8][R40.64], !P3 ;  /* 0x8800800028e67fae */ /* 0x0003e8000d921848 */
[----:B------:R1:W-:Y:S02]  /*3aaf0*/  LDGSTS.E [R228+-0x73ff8], desc[UR8][R34.64], !P3 ;  /* 0x8c00800022e47fae */ /* 0x0003e4000d921848 */
[----:B-1----:R-:W-:Y:S01]  /*3ab00*/  IADD3 R230, R5, -0x25e, RZ ;  /* 0xfffffda205e67810 */ /* 0x002fe20007ffe0ff */
[----:B------:R-:W-:Y:S01]  /*3ab10*/  VIADD R4, R4, 0xfffffda1 ;  /* 0xfffffda104047836 */ /* 0x000fe20000000000 */
[----:B------:R-:W1:Y:S01]  /*3ab20*/  LDC R5, c[0x0][0x230] ;  /* 0x00008c00ff057b82 */ /* 0x000e620000000800 */
[----:B------:R-:W-:Y:S01]  /*3ab30*/  IADD3 R35, R13, 0x100000, RZ ;  /* 0x001000000d237810 */ /* 0x000fe20007ffe0ff */
[----:B---3--:R-:W-:Y:S01]  /*3ab40*/  IMAD.WIDE R40, R229, 0x4, R38 ;  /* 0x00000004e5287825 */ /* 0x008fe200078e0226 */
[----:B------:R-:W-:-:S05]  /*3ab50*/  ISETP.GE.U32.AND P3, PT, R230, 0x7ffffd23, PT ;  /* 0x7ffffd23e600780c */ /* 0x000fca0003f66070 */
[----:B------:R-:W3:Y:S01]  /*3ab60*/  LDC R34, c[0x0][0x230] ;  /* 0x00008c00ff227b82 */ /* 0x000ee20000000800 */
[----:B------:R-:W-:Y:S01]  /*3ab70*/  IMAD.WIDE R36, R229, 0x4, R32 ;  /* 0x00000004e5247825 */ /* 0x000fe200078e0220 */
[----:B------:R-:W-:Y:S01]  /*3ab80*/  STL.64 [R1+0x9e8], R40 ;  /* 0x0009e82801007387 */ /* 0x000fe20000100a00 */
[----:B------:R-:W-:Y:S02]  /*3ab90*/  IADD3 R230, R13, 0x100000, RZ ;  /* 0x001000000de67810 */ /* 0x000fe40007ffe0ff */
[C---:B------:R-:W-:Y:S01]  /*3aba0*/  IMAD.WIDE R20, R229.reuse, 0x4, R20 ;  /* 0x00000004e5147825 */ /* 0x040fe200078e0214 */
[----:B------:R-:W-:Y:S04]  /*3abb0*/  STL.64 [R1+0x9f8], R36 ;  /* 0x0009f82401007387 */ /* 0x000fe80000100a00 */
[----:B------:R-:W3:Y:S04]  /*3abc0*/  LDL.LU.64 R38, [R1+0xd98] ;  /* 0x000d980001267983 */ /* 0x000ee80000300a00 */
[----:B------:R1:W-:Y:S04]  /*3abd0*/  STL.64 [R1+0xa08], R20 ;  /* 0x000a081401007387 */ /* 0x0003e80000100a00 */
[----:B------:R4:W-:Y:S04]  /*3abe0*/  LDGSTS.E [R35+-0x77ff4], desc[UR8][R40.64], !P1 ;  /* 0x8800c00028237fae */ /* 0x0009e8000c921848 */
[----:B------:R-:W3:Y:S04]  /*3abf0*/  LDL.LU.64 R32, [R1+0xd90] ;  /* 0x000d900001207983 */ /* 0x000ee80000300a00 */
[----:B------:R4:W-:Y:S04]  /*3ac00*/  LDGSTS.E [R252+-0x73ff4], desc[UR8][R36.64], !P1 ;  /* 0x8c00c00024fc7fae */ /* 0x0009e8000c921848 */
[----:B------:R-:W-:Y:S01]  /*3ac10*/  LDGSTS.E [R230+-0x70000], desc[UR8][R20.64], !P2 ;  /* 0x9000000014e67fae */ /* 0x000fe2000d121848 */
[----:B--2---:R-:W-:-:S05]  /*3ac20*/  IMAD.WIDE R18, R229, 0x4, R18 ;  /* 0x00000004e5127825 */ /* 0x004fca00078e0212 */
[----:B------:R2:W-:Y:S04]  /*3ac30*/  STL.64 [R1+0xa18], R18 ;  /* 0x000a181201007387 */ /* 0x0005e80000100a00 */
[----:B------:R-:W-:Y:S04]  /*3ac40*/  LDGSTS.E [R228+-0x6c000], desc[UR8][R18.64], !P2 ;  /* 0x9400000012e47fae */ /* 0x000fe8000d121848 */
[----:B-1----:R-:W3:Y:S04]  /*3ac50*/  LDL.LU.64 R20, [R1+0xd88] ;  /* 0x000d880001147983 */ /* 0x002ee80000300a00 */
[----:B--2---:R-:W2:Y:S01]  /*3ac60*/  LDL.LU.64 R18, [R1+0xa88] ;  /* 0x000a880001127983 */ /* 0x004ea20000300a00 */
[----:B------:R-:W-:-:S02]  /*3ac70*/  ISETP.GE.U32.AND P1, PT, R4, 0x7ffffd22, PT ;  /* 0x7ffffd220400780c */ /* 0x000fc40003f26070 */
[----:B------:R-:W1:Y:S01]  /*3ac80*/  LDC R4, c[0x0][0x230] ;  /* 0x00008c00ff047b82 */ /* 0x000e620000000800 */
[----:B------:R-:W-:Y:S02]  /*3ac90*/  VIADD R5, R5, 0xfffffd82 ;  /* 0xfffffd8205057836 */ /* 0x000fe40000000000 */
[----:B----4-:R-:W-:-:S04]  /*3aca0*/  IMAD.WIDE R72, R229, 0x4, R72 ;  /* 0x00000004e5487825 */ /* 0x010fc800078e0248 */
[C---:B------:R-:W-:Y:S01]  /*3acb0*/  IMAD.WIDE R40, R229.reuse, 0x4, R74 ;  /* 0x00000004e5287825 */ /* 0x040fe200078e024a */
[----:B------:R-:W-:Y:S03]  /*3acc0*/  STL.64 [R1+0xa28], R72 ;  /* 0x000a284801007387 */ /* 0x000fe60000100a00 */
[----:B------:R-:W-:Y:S01]  /*3acd0*/  IMAD.WIDE R36, R229, 0x4, R122 ;  /* 0x00000004e5247825 */ /* 0x000fe200078e027a */
[----:B------:R4:W-:Y:S04]  /*3ace0*/  STL.64 [R1+0xa38], R40 ;  /* 0x000a382801007387 */ /* 0x0009e80000100a00 */
[----:B------:R3:W-:Y:S04]  /*3acf0*/  LDGSTS.E [R252+-0x6fffc], desc[UR8][R72.64], !P3 ;  /* 0x9000400048fc7fae */ /* 0x0007e8000d921848 */
[----:B------:R-:W2:Y:S04]  /*3ad00*/  LDL.LU.64 R74, [R1+0xa98] ;  /* 0x000a9800014a7983 */ /* 0x000ea80000300a00 */
[----:B------:R1:W-:Y:S01]  /*3ad10*/  STL.64 [R1+0xa48], R36 ;  /* 0x000a482401007387 */ /* 0x0003e20000100a00 */
[----:B---3--:R-:W-:-:S03]  /*3ad20*/  VIADD R252, R34, 0xfffffda0 ;  /* 0xfffffda022fc7836 */ /* 0x008fc60000000000 */
[----:B------:R3:W-:Y:S04]  /*3ad30*/  LDGSTS.E [R230+-0x6bffc], desc[UR8][R40.64], !P3 ;  /* 0x9400400028e67fae */ /* 0x0007e8000d921848 */
[----:B------:R-:W2:Y:S04]  /*3ad40*/  LDL.LU.64 R34, [R1+0xaa8] ;  /* 0x000aa80001227983 */ /* 0x000ea80000300a00 */
[----:B------:R-:W2:Y:S01]  /*3ad50*/  LDL.LU.64 R122, [R1+0xab8] ;  /* 0x000ab800017a7983 */ /* 0x000ea20000300a00 */
[----:B------:R-:W-:Y:S02]  /*3ad60*/  ISETP.GE.U32.AND P2, PT, R252, 0x7ffffd21, PT ;  /* 0x7ffffd21fc00780c */ /* 0x000fe40003f46070 */
[----:B---3--:R-:W-:Y:S01]  /*3ad70*/  IADD3 R230, R0, -0x27d, RZ ;  /* 0xfffffd8300e67810 */ /* 0x008fe20007ffe0ff */
[----:B------:R1:W-:Y:S01]  /*3ad80*/  LDGSTS.E [R228+-0x6fff8], desc[UR8][R36.64], !P1 ;  /* 0x9000800024e47fae */ /* 0x0003e2000c921848 */
[C---:B----4-:R-:W-:Y:S01]  /*3ad90*/  IADD3 R40, R13.reuse, 0x100000, RZ ;  /* 0x001000000d287810 */ /* 0x050fe20007ffe0ff */
[C---:B------:R-:W-:Y:S01]  /*3ada0*/  VIADD R252, R13.reuse, 0x100000 ;  /* 0x001000000dfc7836 */ /* 0x040fe20000000000 */
[----:B------:R-:W-:Y:S01]  /*3adb0*/  ISETP.GE.U32.AND P3, PT, R230, 0x7ffffd04, PT ;  /* 0x7ffffd04e600780c */ /* 0x000fe20003f66070 */
[----:B------:R-:W3:Y:S01]  /*3adc0*/  LDC R0, c[0x0][0x230] ;  /* 0x00008c00ff007b82 */ /* 0x000ee20000000800 */
[----:B------:R-:W-:Y:S01]  /*3add0*/  IADD3 R230, R13, 0x100000, RZ ;  /* 0x001000000de67810 */ /* 0x000fe20007ffe0ff */
[----:B------:R-:W-:-:S02]  /*3ade0*/  IMAD.WIDE R72, R229, 0x4, R38 ;  /* 0x00000004e5487825 */ /* 0x000fc400078e0226 */
[----:B------:R-:W4:Y:S04]  /*3adf0*/  LDL.LU.64 R38, [R1+0xac8] ;  /* 0x000ac80001267983 */ /* 0x000f280000300a00 */
[----:B------:R-:W-:Y:S01]  /*3ae00*/  LDGSTS.E [R40+-0x6bff8], desc[UR8][R72.64], !P1 ;  /* 0x9400800048287fae */ /* 0x000fe2000c921848 */
[----:B-1----:R-:W-:-:S03]  /*3ae10*/  IMAD.WIDE R36, R229, 0x4, R32 ;  /* 0x00000004e5247825 */ /* 0x002fc600078e0220 */
[----:B------:R-:W4:Y:S04]  /*3ae20*/  LDL.LU.64 R32, [R1+0xad8] ;  /* 0x000ad80001207983 */ /* 0x000f280000300a00 */
[----:B------:R-:W-:Y:S01]  /*3ae30*/  STL.64 [R1+0xa58], R72 ;  /* 0x000a584801007387 */ /* 0x000fe20000100a00 */
[----:B------:R-:W-:-:S03]  /*3ae40*/  ISETP.GE.U32.AND P1, PT, R5, 0x7ffffd03, PT ;  /* 0x7ffffd030500780c */ /* 0x000fc60003f26070 */
[----:B------:R-:W-:Y:S04]  /*3ae50*/  STL.64 [R1+0xa68], R36 ;  /* 0x000a682401007387 */ /* 0x000fe80000100a00 */
[----:B------:R-:W-:Y:S01]  /*3ae60*/  LDGSTS.E [R252+-0x6fff4], desc[UR8][R36.64], !P2 ;  /* 0x9000c00024fc7fae */ /* 0x000fe2000d121848 */
[----:B------:R-:W-:-:S04]  /*3ae70*/  IMAD.WIDE R20, R229, 0x4, R20 ;  /* 0x00000004e5147825 */ /* 0x000fc800078e0214 */
[----:B--2---:R-:W-:Y:S01]  /*3ae80*/  IMAD.WIDE R18, R229, 0x4, R18 ;  /* 0x00000004e5127825 */ /* 0x004fe200078e0212 */
[----:B------:R-:W-:Y:S04]  /*3ae90*/  STL.64 [R1+0xa78], R20 ;  /* 0x000a781401007387 */ /* 0x000fe80000100a00 */
[----:B------:R-:W-:Y:S04]  /*3aea0*/  LDGSTS.E [R230+-0x6bff4], desc[UR8][R20.64], !P2 ;  /* 0x9400c00014e67fae */ /* 0x000fe8000d121848 */
[----:B------:R1:W-:Y:S04]  /*3aeb0*/  STL.64 [R1+0xa88], R18 ;  /* 0x000a881201007387 */ /* 0x0003e80000100a00 */
[----:B------:R1:W-:Y:S02]  /*3aec0*/  LDGSTS.E [R228+-0x68000], desc[UR8][R18.64], !P3 ;  /* 0x9800000012e47fae */ /* 0x0003e4000d921848 */
[----:B-1----:R-:W-:-:S02]  /*3aed0*/  VIADD R18, R4, 0xfffffd81 ;  /* 0xfffffd8104127836 */ /* 0x002fc40000000000 */
[----:B------:R-:W2:Y:S04]  /*3aee0*/  LDL.LU.64 R4, [R1+0xae8] ;  /* 0x000ae80001047983 */ /* 0x000ea80000300a00 */
[----:B------:R-:W2:Y:S01]  /*3aef0*/  LDL.LU.64 R20, [R1+0xaf8] ;  /* 0x000af80001147983 */ /* 0x000ea20000300a00 */
[----:B------:R-:W1:Y:S01]  /*3af00*/  S2R R19, SR_TID.X ;  /* 0x0000000000137919 */ /* 0x000e620000002100 */
[----:B---3--:R-:W-:Y:S02]  /*3af10*/  IADD3 R0, R0, -0x280, RZ ;  /* 0xfffffd8000007810 */ /* 0x008fe40007ffe0ff */
[----:B------:R-:W-:Y:S02]  /*3af20*/  ISETP.GE.U32.AND P2, PT, R18, 0x7ffffd02, PT ;  /* 0x7ffffd021200780c */ /* 0x000fe40003f46070 */
[----:B-1----:R-:W-:Y:S01]  /*3af30*/  LOP3.LUT R19, R19, 0x7f, RZ, 0xc0, !PT ;  /* 0x0000007f13137812 */ /* 0x002fe200078ec0ff */
[----:B------:R-:W-:-:S05]  /*3af40*/  IMAD.WIDE R40, R229, 0x4, R74 ;  /* 0x00000004e5287825 */ /* 0x000fca00078e024a */
[----:B------:R-:W-:Y:S04]  /*3af50*/  STL.64 [R1+0xa98], R40 ;  /* 0x000a982801007387 */ /* 0x000fe80000100a00 */
[----:B------:R-:W-:Y:S01]  /*3af60*/  LDGSTS.E [R252+-0x64000], desc[UR8][R40.64], !P3 ;  /* 0x9c00000028fc7fae */ /* 0x000fe2000d921848 */
[----:B------:R-:W-:-:S04]  /*3af70*/  IMAD.WIDE R36, R229, 0x4, R34 ;  /* 0x00000004e5247825 */ /* 0x000fc800078e0222 */
[----:B------:R-:W-:Y:S01]  /*3af80*/  IMAD.WIDE R34, R229, 0x4, R122 ;  /* 0x00000004e5227825 */ /* 0x000fe200078e027a */
[----:B------:R4:W-:Y:S04]  /*3af90*/  STL.64 [R1+0xaa8], R36 ;  /* 0x000aa82401007387 */ /* 0x0009e80000100a00 */
[----:B------:R-:W3:Y:S04]  /*3afa0*/  LDL.LU.64 R74, [R1+0xd00] ;  /* 0x000d0000014a7983 */ /* 0x000ee80000300a00 */
[----:B------:R4:W-:Y:S04]  /*3afb0*/  LDGSTS.E [R230+-0x67ffc], desc[UR8][R36.64], !P1 ;  /* 0x9800400024e67fae */ /* 0x0009e8000c921848 */
[----:B------:R1:W-:Y:S01]  /*3afc0*/  LDGSTS.E [R228+-0x63ffc], desc[UR8][R34.64], !P1 ;  /* 0x9c00400022e47fae */ /* 0x0003e2000c921848 */
[----:B------:R-:W-:-:S03]  /*3afd0*/  ISETP.GE.AND P1, PT, R19, R0, PT ;  /* 0x000000001300720c */ /* 0x000fc60003f26270 */
[----:B------:R1:W-:Y:S04]  /*3afe0*/  STL.64 [R1+0xab8], R34 ;  /* 0x000ab82201007387 */ /* 0x0003e80000100a00 */
[----:B------:R-:W3:Y:S04]  /*3aff0*/  LDL.LU.64 R18, [R1+0xcf8] ;  /* 0x000cf80001127983 */ /* 0x000ee80000300a00 */
[----:B------:R-:W3:Y:S01]  /*3b000*/  LDL.LU.64 R122, [R1+0xcf0] ;  /* 0x000cf000017a7983 */ /* 0x000ee20000300a00 */
[----:B----4-:R-:W-:-:S03]  /*3b010*/  IMAD.WIDE R36, R229, 0x4, R38 ;  /* 0x00000004e5247825 */ /* 0x010fc600078e0226 */
[----:B------:R-:W4:Y:S01]  /*3b020*/  LDL.LU.64 R38, [R1+0xce8] ;  /* 0x000ce80001267983 */ /* 0x000f220000300a00 */
[----:B-1----:R-:W-:-:S03]  /*3b030*/  IMAD.WIDE R34, R229, 0x4, R32 ;  /* 0x00000004e5227825 */ /* 0x002fc600078e0220 */
[----:B------:R1:W-:Y:S04]  /*3b040*/  STL.64 [R1+0xac8], R36 ;  /* 0x000ac82401007387 */ /* 0x0003e80000100a00 */
[----:B------:R-:W4:Y:S04]  /*3b050*/  LDL.LU.64 R32, [R1+0xce0] ;  /* 0x000ce00001207983 */ /* 0x000f280000300a00 */
[----:B------:R1:W-:Y:S04]  /*3b060*/  STL.64 [R1+0xad8], R34 ;  /* 0x000ad82201007387 */ /* 0x0003e80000100a00 */
[----:B------:R1:W-:Y:S01]  /*3b070*/  LDGSTS.E [R252+-0x67ff8], desc[UR8][R36.64], !P2 ;  /* 0x9800800024fc7fae */ /* 0x0003e2000d121848 */
[----:B--2---:R-:W-:-:S03]  /*3b080*/  IMAD.WIDE R72, R229, 0x4, R4 ;  /* 0x00000004e5487825 */ /* 0x004fc600078e0204 */
[----:B------:R-:W-:Y:S04]  /*3b090*/  LDGSTS.E [R230+-0x63ff8], desc[UR8][R34.64], !P2 ;  /* 0x9c00800022e67fae */ /* 0x000fe8000d121848 */
[----:B------:R-:W2:Y:S01]  /*3b0a0*/  LDL.LU.64 R4, [R1+0xcd8] ;  /* 0x000cd80001047983 */ /* 0x000ea20000300a00 */
[----:B-1----:R-:W-:-:S03]  /*3b0b0*/  IMAD.WIDE R36, R229, 0x4, R20 ;  /* 0x00000004e5247825 */ /* 0x002fc600078e0214 */
[----:B------:R-:W2:Y:S01]  /*3b0c0*/  LDL.LU.64 R20, [R1+0xcd0] ;  /* 0x000cd00001147983 */ /* 0x000ea20000300a00 */
[----:B------:R-:W-:-:S03]  /*3b0d0*/  ISETP.GE.U32.AND P3, PT, R0, 0x7ffffd01, PT ;  /* 0x7ffffd010000780c */ /* 0x000fc60003f66070 */
[----:B------:R-:W-:Y:S04]  /*3b0e0*/  STL.64 [R1+0xae8], R72 ;  /* 0x000ae84801007387 */ /* 0x000fe80000100a00 */
[----:B------:R-:W2:Y:S01]  /*3b0f0*/  LDL.LU.64 R34, [R1+0xcc8] ;  /* 0x000cc80001227983 */ /* 0x000ea20000300a00 */
[----:B------:R-:W-:Y:S01]  /*3b100*/  UISETP.GT.AND UP1, UPT, UR6, 0x2ff, UPT ;  /* 0x000002ff0600788c */ /* 0x000fe2000bf24270 */
[----:B------:R-:W-:-:S04]  /*3b110*/  SEL R228, RZ, 0x4, P1 ;  /* 0x00000004ffe47807 */ /* 0x000fc80000800000 */
[----:B------:R1:W-:Y:S01]  /*3b120*/  LDGSTS.E [R252+-0x67ff4], desc[UR8][R72.64], !P3 ;  /* 0x9800c00048fc7fae */ /* 0x0003e2000d921848 */
[----:B------:R-:W-:-:S03]  /*3b130*/  PLOP3.LUT P1, PT, PT, PT, UP1, 0x80, 0x0 ;  /* 0x000000000000781c */ /* 0x000fc60003f2f018 */
[----:B------:R1:W-:Y:S01]  /*3b140*/  STL.64 [R1+0xaf8], R36 ;  /* 0x000af82401007387 */ /* 0x0003e20000100a00 */
[----:B------:R-:W-:-:S03]  /*3b150*/  SEL R228, R228, RZ, P1 ;  /* 0x000000ffe4e47207 */ /* 0x000fc60000800000 */
[----:B------:R1:W-:Y:S01]  /*3b160*/  LDGSTS.E [R230+-0x63ff4], desc[UR8][R36.64], !P3 ;  /* 0x9c00c00024e67fae */ /* 0x0003e2000d921848 */
[----:B------:R-:W-:Y:S01]  /*3b170*/  ISETP.NE.U32.AND P1, PT, R228, RZ, PT ;  /* 0x000000ffe400720c */ /* 0x000fe20003f25070 */
[C---:B------:R-:W-:Y:S02]  /*3b180*/  VIADD R228, R14.reuse, 0x200000 ;  /* 0x002000000ee47836 */ /* 0x040fe40000000000 */
[----:B------:R-:W0:Y:S04]  /*3b190*/  LDGDEPBAR ;  /* 0x00000000000079af */ /* 0x000e280000000000 */
[----:B-1----:R-:W2:Y:S01]  /*3b1a0*/  LDL.LU.64 R36, [R1+0xcc0] ;  /* 0x000cc00001247983 */ /* 0x002ea20000300a00 */
[C---:B------:R-:W-:Y:S01]  /*3b1b0*/  IADD3 R0, R14.reuse, 0x200000, RZ ;  /* 0x002000000e007810 */ /* 0x040fe20007ffe0ff */
[C---:B------:R-:W-:Y:S01]  /*3b1c0*/  VIADD R252, R14.reuse, 0x200000 ;  /* 0x002000000efc7836 */ /* 0x040fe20000000000 */
[----:B------:R-:W-:Y:S01]  /*3b1d0*/  IADD3 R230, R14, 0x200000, RZ ;  /* 0x002000000ee67810 */ /* 0x000fe20007ffe0ff */
[----:B---3--:R-:W-:-:S05]  /*3b1e0*/  IMAD.WIDE R40, R231, 0x4, R74 ;  /* 0x00000004e7287825 */ /* 0x008fca00078e024a */
[----:B------:R1:W-:Y:S04]  /*3b1f0*/  STL.64 [R1+0x1430], R40 ;  /* 0x0014302801007387 */ /* 0x0003e80000100a00 */
[----:B------:R1:W-:Y:S01]  /*3b200*/  LDGSTS.E [R228+-0x80000], desc[UR8][R40.64], P0 ;  /* 0x8000000028e47fae */ /* 0x0003e20008121848 */
[----:B------:R-:W-:-:S03]  /*3b210*/  IMAD.WIDE R74, R231, 0x4, R18 ;  /* 0x00000004e74a7825 */ /* 0x000fc600078e0212 */
[----:B------:R-:W3:Y:S01]  /*3b220*/  LDL.LU.64 R18, [R1+0xcb8] ;  /* 0x000cb80001127983 */ /* 0x000ee20000300a00 */
[----:B-1----:R-:W-:-:S03]  /*3b230*/  IMAD.WIDE R40, R231, 0x4, R122 ;  /* 0x00000004e7287825 */ /* 0x002fc600078e027a */
[----:B------:R2:W-:Y:S04]  /*3b240*/  LDGSTS.E [R0+-0x7fc00], desc[UR8][R74.64], P0 ;  /* 0x804000004a007fae */ /* 0x0005e80008121848 */
[----:B------:R-:W3:Y:S01]  /*3b250*/  LDL.LU.64 R122, [R1+0xcb0] ;  /* 0x000cb000017a7983 */ /* 0x000ee20000300a00 */
[----:B----4-:R-:W-:-:S03]  /*3b260*/  IMAD.WIDE R72, R231, 0x4, R38 ;  /* 0x00000004e7487825 */ /* 0x010fc600078e0226 */
[----:B------:R-:W-:Y:S04]  /*3b270*/  STL.64 [R1+0x13f0], R74 ;  /* 0x0013f04a01007387 */ /* 0x000fe80000100a00 */
[----:B------:R-:W4:Y:S01]  /*3b280*/  LDL.LU.64 R38, [R1+0xca8] ;  /* 0x000ca80001267983 */ /* 0x000f220000300a00 */
[----:B------:R-:W-:-:S03]  /*3b290*/  IMAD.WIDE R32, R231, 0x4, R32 ;  /* 0x00000004e7207825 */ /* 0x000fc600078e0220 */
[----:B------:R1:W-:Y:S04]  /*3b2a0*/  STL.64 [R1+0x13b0], R40 ;  /* 0x0013b02801007387 */ /* 0x0003e80000100a00 */
[----:B------:R-:W-:Y:S04]  /*3b2b0*/  STL.64 [R1+0x1370], R72 ;  /* 0x0013704801007387 */ /* 0x000fe80000100a00 */
[----:B------:R-:W-:Y:S04]  /*3b2c0*/  LDGSTS.E [R252+-0x7f800], desc[UR8][R40.64], P0 ;  /* 0x8080000028fc7fae */ /* 0x000fe80008121848 */
[----:B------:R-:W-:Y:S04]  /*3b2d0*/  LDGSTS.E [R230+-0x7f400], desc[UR8][R72.64], P0 ;  /* 0x80c0000048e67fae */ /* 0x000fe80008121848 */
[----:B------:R2:W-:Y:S04]  /*3b2e0*/  LDGSTS.E [R228+-0x7f000], desc[UR8][R32.64], P0 ;  /* 0x8100000020e47fae */ /* 0x0005e80008121848 */
[----:B-1----:R-:W4:Y:S04]  /*3b2f0*/  LDL.LU.64 R40, [R1+0xca0] ;  /* 0x000ca00001287983 */ /* 0x002f280000300a00 */
[----:B------:R1:W-:Y:S01]  /*3b300*/  STL.64 [R1+0x1330], R32 ;  /* 0x0013302001007387 */ /* 0x0003e20000100a00 */
[----:B--2---:R-:W-:-:S03]  /*3b310*/  IMAD.WIDE R74, R231, 0x4, R4 ;  /* 0x00000004e74a7825 */ /* 0x004fc600078e0204 */
[----:B------:R-:W2:Y:S01]  /*3b320*/  LDL.LU.64 R4, [R1+0xc98] ;  /* 0x000c980001047983 */ /* 0x000ea20000300a00 */
[----:B-1----:R-:W-:-:S03]  /*3b330*/  IMAD.WIDE R32, R231, 0x4, R20 ;  /* 0x00000004e7207825 */ /* 0x002fc600078e0214 */
[----:B------:R-:W2:Y:S04]  /*3b340*/  LDL.LU.64 R20, [R1+0xc90] ;  /* 0x000c900001147983 */ /* 0x000ea80000300a00 */
[----:B------:R-:W-:Y:S01]  /*3b350*/  STL.64 [R1+0x12f0], R74 ;  /* 0x0012f04a01007387 */ /* 0x000fe20000100a00 */
[----:B------:R-:W-:-:S03]  /*3b360*/  IMAD.WIDE R72, R231, 0x4, R34 ;  /* 0x00000004e7487825 */ /* 0x000fc600078e0222 */
[----:B------:R-:W2:Y:S04]  /*3b370*/  LDL.LU.64 R34, [R1+0xc88] ;  /* 0x000c880001227983 */ /* 0x000ea80000300a00 */
[----:B------:R1:W-:Y:S04]  /*3b380*/  STL.64 [R1+0x12b0], R32 ;  /* 0x0012b02001007387 */ /* 0x0003e80000100a00 */
[----:B------:R3:W-:Y:S04]  /*3b390*/  LDGSTS.E [R0+-0x7ec00], desc[UR8][R74.64], P0 ;  /* 0x814000004a007fae */ /* 0x0007e80008121848 */
[----:B------:R-:W-:Y:S04]  /*3b3a0*/  STL.64 [R1+0x1270], R72 ;  /* 0x0012704801007387 */ /* 0x000fe80000100a00 */
[----:B------:R-:W-:Y:S04]  /*3b3b0*/  LDGSTS.E [R252+-0x7e800], desc[UR8][R32.64], P0 ;  /* 0x8180000020fc7fae */ /* 0x000fe80008121848 */
[----:B------:R-:W-:Y:S01]  /*3b3c0*/  LDGSTS.E [R230+-0x7e400], desc[UR8][R72.64], P0 ;  /* 0x81c0000048e67fae */ /* 0x000fe20008121848 */
[----:B------:R-:W-:-:S03]  /*3b3d0*/  IMAD.WIDE R36, R231, 0x4, R36 ;  /* 0x00000004e7247825 */ /* 0x000fc600078e0224 */
[----:B-1----:R-:W2:Y:S04]  /*3b3e0*/  LDL.LU.64 R32, [R1+0xc80] ;  /* 0x000c800001207983 */ /* 0x002ea80000300a00 */
[----:B------:R1:W-:Y:S04]  /*3b3f0*/  STL.64 [R1+0x1230], R36 ;  /* 0x0012302401007387 */ /* 0x0003e80000100a00 */
[----:B------:R1:W-:Y:S01]  /*3b400*/  LDGSTS.E [R228+-0x7e000], desc[UR8][R36.64], P0 ;  /* 0x8200000024e47fae */ /* 0x0003e20008121848 */
[----:B---3--:R-:W-:-:S03]  /*3b410*/  IMAD.WIDE R74, R231, 0x4, R18 ;  /* 0x00000004e74a7825 */ /* 0x008fc600078e0212 */
[----:B------:R-:W3:Y:S04]  /*3b420*/  LDL.LU.64 R18, [R1+0xc78] ;  /* 0x000c780001127983 */ /* 0x000ee80000300a00 */
[----:B------:R-:W-:Y:S01]  /*3b430*/  LDGSTS.E [R0+-0x7dc00], desc[UR8][R74.64], P0 ;  /* 0x824000004a007fae */ /* 0x000fe20008121848 */
[----:B-1----:R-:W-:-:S03]  /*3b440*/  IMAD.WIDE R36, R231, 0x4, R122 ;  /* 0x00000004e7247825 */ /* 0x002fc600078e027a */
[----:B------:R-:W3:Y:S04]  /*3b450*/  LDL.LU.64 R122, [R1+0xc70] ;  /* 0x000c7000017a7983 */ /* 0x000ee80000300a00 */
[----:B------:R-:W-:Y:S01]  /*3b460*/  STL.64 [R1+0x11f0], R74 ;  /* 0x0011f04a01007387 */ /* 0x000fe20000100a00 */
[----:B----4-:R-:W-:-:S03]  /*3b470*/  IMAD.WIDE R72, R231, 0x4, R38 ;  /* 0x00000004e7487825 */ /* 0x010fc600078e0226 */
[----:B------:R-:W4:Y:S04]  /*3b480*/  LDL.LU.64 R38, [R1+0xc68] ;  /* 0x000c680001267983 */ /* 0x000f280000300a00 */
[----:B------:R1:W-:Y:S04]  /*3b490*/  STL.64 [R1+0x11b0], R36 ;  /* 0x0011b02401007387 */ /* 0x0003e80000100a00 */
[----:B------:R2:W-:Y:S04]  /*3b4a0*/  STL.64 [R1+0x1170], R72 ;  /* 0x0011704801007387 */ /* 0x0005e80000100a00 */
[----:B------:R-:W-:Y:S04]  /*3b4b0*/  LDGSTS.E [R252+-0x7d800], desc[UR8][R36.64], P0 ;  /* 0x8280000024fc7fae */ /* 0x000fe80008121848 */
[----:B------:R2:W-:Y:S01]  /*3b4c0*/  LDGSTS.E [R230+-0x7d400], desc[UR8][R72.64], P0 ;  /* 0x82c0000048e67fae */ /* 0x0005e20008121848 */
[----:B------:R-:W-:-:S03]  /*3b4d0*/  IMAD.WIDE R40, R231, 0x4, R40 ;  /* 0x00000004e7287825 */ /* 0x000fc600078e0228 */
[----:B-1----:R-:W4:Y:S04]  /*3b4e0*/  LDL.LU.64 R36, [R1+0xc60] ;  /* 0x000c600001247983 */ /* 0x002f280000300a00 */
[----:B------:R1:W-:Y:S04]  /*3b4f0*/  STL.64 [R1+0x1130], R40 ;  /* 0x0011302801007387 */ /* 0x0003e80000100a00 */
[----:B------:R-:W-:Y:S01]  /*3b500*/  LDGSTS.E [R228+-0x7d000], desc[UR8][R40.64], P0 ;  /* 0x8300000028e47fae */ /* 0x000fe20008121848 */
[----:B--2---:R-:W-:-:S03]  /*3b510*/  IMAD.WIDE R72, R231, 0x4, R4 ;  /* 0x00000004e7487825 */ /* 0x004fc600078e0204 */
[----:B------:R-:W2:Y:S01]  /*3b520*/  LDL.LU.64 R4, [R1+0xc58] ;  /* 0x000c580001047983 */ /* 0x000ea20000300a00 */
[----:B------:R-:W-:-:S03]  /*3b530*/  IMAD.WIDE R74, R231, 0x4, R20 ;  /* 0x00000004e74a7825 */ /* 0x000fc600078e0214 */
[----:B------:R-:W2:Y:S04]  /*3b540*/  LDL.LU.64 R20, [R1+0xc50] ;  /* 0x000c500001147983 */ /* 0x000ea80000300a00 */
[----:B------:R1:W-:Y:S01]  /*3b550*/  STL.64 [R1+0x10f0], R72 ;  /* 0x0010f04801007387 */ /* 0x0003e20000100a00 */
[----:B------:R-:W-:-:S03]  /*3b560*/  IMAD.WIDE R34, R231, 0x4, R34 ;  /* 0x00000004e7227825 */ /* 0x000fc600078e0222 */
[----:B-1----:R-:W2:Y:S04]  /*3b570*/  LDL.LU.64 R40, [R1+0xc48] ;  /* 0x000c480001287983 */ /* 0x002ea80000300a00 */
[----:B------:R-:W-:Y:S04]  /*3b580*/  STL.64 [R1+0x10b0], R74 ;  /* 0x0010b04a01007387 */ /* 0x000fe80000100a00 */
[----:B------:R-:W-:Y:S04]  /*3b590*/  STL.64 [R1+0x1070], R34 ;  /* 0x0010702201007387 */ /* 0x000fe80000100a00 */
[----:B------:R-:W-:Y:S04]  /*3b5a0*/  LDGSTS.E [R0+-0x7cc00], desc[UR8][R72.64], P0 ;  /* 0x8340000048007fae */ /* 0x000fe80008121848 */
[----:B------:R-:W-:Y:S04]  /*3b5b0*/  LDGSTS.E [R252+-0x7c800], desc[UR8][R74.64], P0 ;  /* 0x838000004afc7fae */ /* 0x000fe80008121848 */
[----:B------:R-:W-:Y:S04]  /*3b5c0*/  LDGSTS.E [R230+-0x7c400], desc[UR8][R34.64], P0 ;  /* 0x83c0000022e67fae */ /* 0x000fe80008121848 */
[----:B------:R-:W2:Y:S01]  /*3b5d0*/  LDL.LU.64 R72, [R1+0xc40] ;  /* 0x000c400001487983 */ /* 0x000ea20000300a00 */
[----:B------:R-:W-:-:S05]  /*3b5e0*/  IMAD.WIDE R32, R231, 0x4, R32 ;  /* 0x00000004e7207825 */ /* 0x000fca00078e0220 */
[----:B------:R3:W-:Y:S04]  /*3b5f0*/  STL.64 [R1+0x1030], R32 ;  /* 0x0010302001007387 */ /* 0x0007e80000100a00 */
[----:B------:R3:W-:Y:S02]  /*3b600*/  LDGSTS.E [R228+-0x7c000], desc[UR8][R32.64], P0 ;  /* 0x8400000020e47fae */ /* 0x0007e40008121848 */
[C---:B---3--:R-:W-:Y:S02]  /*3b610*/  IMAD.WIDE R32, R231.reuse, 0x4, R18 ;  /* 0x00000004e7207825 */ /* 0x048fe400078e0212 */
[----:B------:R-:W3:Y:S04]  /*3b620*/  LDL.LU.64 R18, [R1+0xc38] ;  /* 0x000c380001127983 */ /* 0x000ee80000300a00 */
[----:B------:R-:W-:Y:S01]  /*3b630*/  LDGSTS.E [R0+-0x7bc00], desc[UR8][R32.64], P0 ;  /* 0x8440000020007fae */ /* 0x000fe20008121848 */
[----:B------:R-:W-:-:S03]  /*3b640*/  IMAD.WIDE R74, R231, 0x4, R122 ;  /* 0x00000004e74a7825 */ /* 0x000fc600078e027a */
[----:B------:R-:W3:Y:S04]  /*3b650*/  LDL.LU.64 R122, [R1+0xc30] ;  /* 0x000c3000017a7983 */ /* 0x000ee80000300a00 */
[----:B------:R1:W-:Y:S01]  /*3b660*/  STL.64 [R1+0xff0], R32 ;  /* 0x000ff02001007387 */ /* 0x0003e20000100a00 */
[----:B----4-:R-:W-:-:S03]  /*3b670*/  IMAD.WIDE R38, R231, 0x4, R38 ;  /* 0x00000004e7267825 */ /* 0x010fc600078e0226 */
[----:B------:R-:W4:Y:S04]  /*3b680*/  LDL.LU.64 R34, [R1+0xc28] ;  /* 0x000c280001227983 */ /* 0x000f280000300a00 */
[----:B------:R2:W-:Y:S04]  /*3b690*/  STL.64 [R1+0xfb0], R74 ;  /* 0x000fb04a01007387 */ /* 0x0005e80000100a00 */
[----:B------:R2:W-:Y:S04]  /*3b6a0*/  STL.64 [R1+0xf70], R38 ;  /* 0x000f702601007387 */ /* 0x0005e80000100a00 */
[----:B-1----:R-:W4:Y:S04]  /*3b6b0*/  LDL.LU.64 R32, [R1+0xc20] ;  /* 0x000c200001207983 */ /* 0x002f280000300a00 */
[----:B------:R2:W-:Y:S04]  /*3b6c0*/  LDGSTS.E [R252+-0x7b800], desc[UR8][R74.64], P0 ;  /* 0x848000004afc7fae */ /* 0x0005e80008121848 */
[----:B------:R1:W-:Y:S01]  /*3b6d0*/  LDGSTS.E [R230+-0x7b400], desc[UR8][R38.64], P0 ;  /* 0x84c0000026e67fae */ /* 0x0003e20008121848 */
[----:B------:R-:W-:-:S05]  /*3b6e0*/  IMAD.WIDE R36, R231, 0x4, R36 ;  /* 0x00000004e7247825 */ /* 0x000fca00078e0224 */
[----:B------:R1:W-:Y:S04]  /*3b6f0*/  STL.64 [R1+0xf30], R36 ;  /* 0x000f302401007387 */ /* 0x0003e80000100a00 */
[----:B------:R1:W-:Y:S01]  /*3b700*/  LDGSTS.E [R228+-0x7b000], desc[UR8][R36.64], P0 ;  /* 0x8500000024e47fae */ /* 0x0003e20008121848 */
[----:B--2---:R-:W-:-:S03]  /*3b710*/  IMAD.WIDE R74, R231, 0x4, R4 ;  /* 0x00000004e74a7825 */ /* 0x004fc600078e0204 */
[----:B------:R-:W2:Y:S01]  /*3b720*/  LDL.LU.64 R4, [R1+0xc18] ;  /* 0x000c180001047983 */ /* 0x000ea20000300a00 */
[----:B-1----:R-:W-:-:S03]  /*3b730*/  IMAD.WIDE R38, R231, 0x4, R20 ;  /* 0x00000004e7267825 */ /* 0x002fc600078e0214 */
[----:B------:R-:W2:Y:S04]  /*3b740*/  LDL.LU.64 R20, [R1+0xc10] ;  /* 0x000c100001147983 */ /* 0x000ea80000300a00 */
[----:B------:R-:W-:Y:S04]  /*3b750*/  STL.64 [R1+0xef0], R74 ;  /* 0x000ef04a01007387 */ /* 0x000fe80000100a00 */
[----:B------:R1:W-:Y:S01]  /*3b760*/  STL.64 [R1+0xeb0], R38 ;  /* 0x000eb02601007387 */ /* 0x0003e20000100a00 */
[----:B------:R-:W-:-:S03]  /*3b770*/  IMAD.WIDE R40, R231, 0x4, R40 ;  /* 0x00000004e7287825 */ /* 0x000fc600078e0228 */
[----:B------:R3:W-:Y:S04]  /*3b780*/  LDGSTS.E [R0+-0x7ac00], desc[UR8][R74.64], P0 ;  /* 0x854000004a007fae */ /* 0x0007e80008121848 */
[----:B------:R-:W-:Y:S04]  /*3b790*/  LDGSTS.E [R252+-0x7a800], desc[UR8][R38.64], P0 ;  /* 0x8580000026fc7fae */ /* 0x000fe80008121848 */
[----:B------:R-:W-:Y:S01]  /*3b7a0*/  LDGSTS.E [R230+-0x7a400], desc[UR8][R40.64], P0 ;  /* 0x85c0000028e67fae */ /* 0x000fe20008121848 */
[----:B------:R-:W-:-:S03]  /*3b7b0*/  IMAD.WIDE R36, R231, 0x4, R72 ;  /* 0x00000004e7247825 */ /* 0x000fc600078e0248 */
[----:B------:R-:W2:Y:S04]  /*3b7c0*/  LDL.LU.64 R72, [R1+0xc08] ;  /* 0x000c080001487983 */ /* 0x000ea80000300a00 */
[----:B------:R-:W-:Y:S04]  /*3b7d0*/  STL.64 [R1+0xe70], R40 ;  /* 0x000e702801007387 */ /* 0x000fe80000100a00 */
[----:B------:R3:W-:Y:S04]  /*3b7e0*/  STL.64 [R1+0xe30], R36 ;  /* 0x000e302401007387 */ /* 0x0007e80000100a00 */
[----:B-1----:R-:W2:Y:S04]  /*3b7f0*/  LDL.LU.64 R38, [R1+0xc00] ;  /* 0x000c000001267983 */ /* 0x002ea80000300a00 */
[----:B------:R1:W-:Y:S01]  /*3b800*/  LDGSTS.E [R228+-0x7a000], desc[UR8][R36.64], P0 ;  /* 0x8600000024e47fae */ /* 0x0003e20008121848 */
[----:B---3--:R-:W-:-:S03]  /*3b810*/  IMAD.WIDE R74, R231, 0x4, R18 ;  /* 0x00000004e74a7825 */ /* 0x008fc600078e0212 */
[----:B------:R-:W3:Y:S04]  /*3b820*/  LDL.LU.64 R18, [R1+0xbf8] ;  /* 0x000bf80001127983 */ /* 0x000ee80000300a00 */
[----:B------:R-:W-:Y:S01]  /*3b830*/  LDGSTS.E [R0+-0x79c00], desc[UR8][R74.64], P0 ;  /* 0x864000004a007fae */ /* 0x000fe20008121848 */
[----:B-1----:R-:W-:-:S03]  /*3b840*/  IMAD.WIDE R36, R231, 0x4, R122 ;  /* 0x00000004e7247825 */ /* 0x002fc600078e027a */
[----:B------:R-:W3:Y:S04]  /*3b850*/  LDL.LU.64 R122, [R1+0xbf0] ;  /* 0x000bf000017a7983 */ /* 0x000ee80000300a00 */
[----:B------:R-:W-:Y:S04]  /*3b860*/  STL.64 [R1+0xdf0], R74 ;  /* 0x000df04a01007387 */ /* 0x000fe80000100a00 */
[----:B------:R1:W-:Y:S01]  /*3b870*/  STL.64 [R1+0xdb0], R36 ;  /* 0x000db02401007387 */ /* 0x0003e20000100a00 */
[----:B----4-:R-:W-:-:S03]  /*3b880*/  IMAD.WIDE R34, R231, 0x4, R34 ;  /* 0x00000004e7227825 */ /* 0x010fc600078e0222 */
[----:B------:R-:W4:Y:S01]  /*3b890*/  LDL.LU.64 R40, [R1+0xbe8] ;  /* 0x000be80001287983 */ /* 0x000f220000300a00 */
[----:B------:R-:W-:-:S03]  /*3b8a0*/  IMAD.WIDE R32, R231, 0x4, R32 ;  /* 0x00000004e7207825 */ /* 0x000fc600078e0220 */
[----:B------:R-:W-:Y:S04]  /*3b8b0*/  STL.64 [R1+0xd70], R34 ;  /* 0x000d702201007387 */ /* 0x000fe80000100a00 */
[----:B------:R-:W-:Y:S04]  /*3b8c0*/  LDGSTS.E [R252+-0x79800], desc[UR8][R36.64], P0 ;  /* 0x8680000024fc7fae */ /* 0x000fe80008121848 */
[----:B------:R1:W-:Y:S04]  /*3b8d0*/  STL.64 [R1+0xd30], R32 ;  /* 0x000d302001007387 */ /* 0x0003e80000100a00 */
[----:B------:R2:W-:Y:S04]  /*3b8e0*/  LDGSTS.E [R230+-0x79400], desc[UR8][R34.64], P0 ;  /* 0x86c0000022e67fae */ /* 0x0005e80008121848 */
[----:B-1----:R-:W4:Y:S04]  /*3b8f0*/  LDL.LU.64 R36, [R1+0xbe0] ;  /* 0x000be00001247983 */ /* 0x002f280000300a00 */
[----:B------:R1:W-:Y:S04]  /*3b900*/  LDGSTS.E [R228+-0x79000], desc[UR8][R32.64], P0 ;  /* 0x8700000020e47fae */ /* 0x0003e80008121848 */
[----:B------:R-:W4:Y:S01]  /*3b910*/  LDL.LU.64 R32, [R1+0xbd8] ;  /* 0x000bd80001207983 */ /* 0x000f220000300a00 */
[----:B--2---:R-:W-:-:S04]  /*3b920*/  IMAD.WIDE R34, R231, 0x4, R4 ;  /* 0x00000004e7227825 */ /* 0x004fc800078e0204 */
[----:B------:R-:W-:Y:S01]  /*3b930*/  IMAD.WIDE R74, R231, 0x4, R20 ;  /* 0x00000004e74a7825 */ /* 0x000fe200078e0214 */
[----:B------:R2:W-:Y:S04]  /*3b940*/  LDGSTS.E [R0+-0x78c00], desc[UR8][R34.64], P0 ;  /* 0x8740000022007fae */ /* 0x0005e80008121848 */
[----:B------:R-:W4:Y:S04]  /*3b950*/  LDL.LU.64 R20, [R1+0xbd0] ;  /* 0x000bd00001147983 */ /* 0x000f280000300a00 */
[----:B------:R1:W-:Y:S04]  /*3b960*/  STL.64 [R1+0xcf0], R34 ;  /* 0x000cf02201007387 */ /* 0x0003e80000100a00 */
[----:B------:R-:W4:Y:S04]  /*3b970*/  LDL.LU.64 R4, [R1+0xbc8] ;  /* 0x000bc80001047983 */ /* 0x000f280000300a00 */
[----:B------:R-:W-:Y:S01]  /*3b980*/  STL.64 [R1+0xcc0], R74 ;  /* 0x000cc04a01007387 */ /* 0x000fe20000100a00 */
[----:B-1----:R-:W-:-:S03]  /*3b990*/  VIADD R228, R15, 0x200000 ;  /* 0x002000000fe47836 */ /* 0x002fc60000000000 */
[----:B------:R1:W-:Y:S01]  /*3b9a0*/  LDGSTS.E [R252+-0x78800], desc[UR8][R74.64], P0 ;  /* 0x878000004afc7fae */ /* 0x0003e20008121848 */
[----:B------:R-:W-:-:S05]  /*3b9b0*/  IMAD.WIDE R72, R231, 0x4, R72 ;  /* 0x00000004e7487825 */ /* 0x000fca00078e0248 */
[----:B------:R-:W-:Y:S04]  /*3b9c0*/  STL.64 [R1+0xca0], R72 ;  /* 0x000ca04801007387 */ /* 0x000fe80000100a00 */
[----:B------:R-:W4:Y:S01]  /*3b9d0*/  LDL.LU.64 R34, [R1+0xbc0] ;  /* 0x000bc00001227983 */ /* 0x000f220000300a00 */
[----:B------:R-:W-:-:S03]  /*3b9e0*/  IMAD.WIDE R38, R231, 0x4, R38 ;  /* 0x00000004e7267825 */ /* 0x000fc600078e0226 */
[----:B------:R1:W-:Y:S04]  /*3b9f0*/  LDGSTS.E [R230+-0x78400], desc[UR8][R72.64], P0 ;  /* 0x87c0000048e67fae */ /* 0x0003e80008121848 */
[----:B------:R3:W-:Y:S04]  /*3ba00*/  STL.64 [R1+0x1428], R38 ;  /* 0x0014282601007387 */ /* 0x0007e80000100a00 */
[----:B------:R3:W-:Y:S01]  /*3ba10*/  LDGSTS.E [R228+-0x7ff80], desc[UR8][R38.64], P0 ;  /* 0x8008000026e47fae */ /* 0x0007e20008121848 */
[C---:B--2---:R-:W-:Y:S01]  /*3ba20*/  IADD3 R0, R15.reuse, 0x200000, RZ ;  /* 0x002000000f007810 */ /* 0x044fe20007ffe0ff */
[C---:B-1----:R-:W-:Y:S01]  /*3ba30*/  VIADD R252, R15.reuse, 0x200000 ;  /* 0x002000000ffc7836 */ /* 0x042fe20000000000 */
[----:B------:R-:W-:Y:S01]  /*3ba40*/  IADD3 R230, R15, 0x200000, RZ ;  /* 0x002000000fe67810 */ /* 0x000fe20007ffe0ff */
[----:B---3--:R-:W-:-:S02]  /*3ba50*/  IMAD.WIDE R38, R231, 0x4, R18 ;  /* 0x00000004e7267825 */ /* 0x008fc400078e0212 */
[----:B------:R-:W2:Y:S04]  /*3ba60*/  LDL.LU.64 R18, [R1+0xbb8] ;  /* 0x000bb80001127983 */ /* 0x000ea80000300a00 */
[----:B------:R-:W3:Y:S01]  /*3ba70*/  LDL.LU.64 R72, [R1+0xbb0] ;  /* 0x000bb00001487983 */ /* 0x000ee20000300a00 */
[----:B------:R-:W-:-:S03]  /*3ba80*/  IMAD.WIDE R74, R231, 0x4, R122 ;  /* 0x00000004e74a7825 */ /* 0x000fc600078e027a */
[----:B------:R1:W-:Y:S04]  /*3ba90*/  STL.64 [R1+0x13e8], R38 ;  /* 0x0013e82601007387 */ /* 0x0003e80000100a00 */
[----:B------:R-:W3:Y:S01]  /*3baa0*/  LDL.LU.64 R122, [R1+0xba8] ;  /* 0x000ba800017a7983 */ /* 0x000ee20000300a00 */
[----:B----4-:R-:W-:-:S03]  /*3bab0*/  IMAD.WIDE R40, R231, 0x4, R40 ;  /* 0x00000004e7287825 */ /* 0x010fc600078e0228 */
[----:B------:R4:W-:Y:S04]  /*3bac0*/  STL.64 [R1+0x13a8], R74 ;  /* 0x0013a84a01007387 */ /* 0x0009e80000100a00 */
[----:B------:R-:W-:Y:S04]  /*3bad0*/  LDGSTS.E [R0+-0x7fb80], desc[UR8][R38.64], P0 ;  /* 0x8048000026007fae */ /* 0x000fe80008121848 */
[----:B------:R4:W-:Y:S04]  /*3bae0*/  STL.64 [R1+0x1368], R40 ;  /* 0x0013682801007387 */ /* 0x0009e80000100a00 */
[----:B------:R4:W-:Y:S04]  /*3baf0*/  LDGSTS.E [R252+-0x7f780], desc[UR8][R74.64], P0 ;  /* 0x808800004afc7fae */ /* 0x0009e80008121848 */
[----:B-1----:R-:W3:Y:S04]  /*3bb00*/  LDL.LU.64 R38, [R1+0xba0] ;  /* 0x000ba00001267983 */ /* 0x002ee80000300a00 */
[----:B------:R1:W-:Y:S01]  /*3bb10*/  LDGSTS.E [R230+-0x7f380], desc[UR8][R40.64], P0 ;  /* 0x80c8000028e67fae */ /* 0x0003e20008121848 */
[----:B------:R-:W-:-:S05]  /*3bb20*/  IMAD.WIDE R36, R231, 0x4, R36 ;  /* 0x00000004e7247825 */ /* 0x000fca00078e0224 */
[----:B------:R1:W-:Y:S04]  /*3bb30*/  STL.64 [R1+0x1328], R36 ;  /* 0x0013282401007387 */ /* 0x0003e80000100a00 */
[----:B------:R1:W-:Y:S01]  /*3bb40*/  LDGSTS.E [R228+-0x7ef80], desc[UR8][R36.64], P0 ;  /* 0x8108000024e47fae */ /* 0x0003e20008121848 */
[----:B----4-:R-:W-:-:S03]  /*3bb50*/  IMAD.WIDE R74, R231, 0x4, R32 ;  /* 0x00000004e74a7825 */ /* 0x010fc600078e0220 */
[----:B------:R-:W4:Y:S04]  /*3bb60*/  LDL.LU.64 R32, [R1+0xb98] ;  /* 0x000b980001207983 */ /* 0x000f280000300a00 */
[----:B------:R-:W-:Y:S04]  /*3bb70*/  STL.64 [R1+0x12e8], R74 ;  /* 0x0012e84a01007387 */ /* 0x000fe80000100a00 */
[----:B------:R2:W-:Y:S01]  /*3bb80*/  LDGSTS.E [R0+-0x7eb80], desc[UR8][R74.64], P0 ;  /* 0x814800004a007fae */ /* 0x0005e20008121848 */
[----:B-1----:R-:W-:-:S03]  /*3bb90*/  IMAD.WIDE R40, R231, 0x4, R4 ;  /* 0x00000004e7287825 */ /* 0x002fc600078e0204 */
[----:B------:R-:W4:Y:S01]  /*3bba0*/  LDL.LU.64 R4, [R1+0xb90] ;  /* 0x000b900001047983 */ /* 0x000f220000300a00 */
[----:B------:R-:W-:-:S05]  /*3bbb0*/  IMAD.WIDE R20, R231, 0x4, R20 ;  /* 0x00000004e7147825 */ /* 0x000fca00078e0214 */
[----:B------:R1:W-:Y:S04]  /*3bbc0*/  STL.64 [R1+0x12a8], R20 ;  /* 0x0012a81401007387 */ /* 0x0003e80000100a00 */
[----:B------:R-:W-:Y:S04]  /*3bbd0*/  STL.64 [R1+0x1268], R40 ;  /* 0x0012682801007387 */ /* 0x000fe80000100a00 */
[----:B------:R-:W-:Y:S04]  /*3bbe0*/  LDGSTS.E [R252+-0x7e780], desc[UR8][R20.64], P0 ;  /* 0x8188000014fc7fae */ /* 0x000fe80008121848 */
[----:B------:R-:W-:Y:S01]  /*3bbf0*/  LDGSTS.E [R230+-0x7e380], desc[UR8][R40.64], P0 ;  /* 0x81c8000028e67fae */ /* 0x000fe20008121848 */
[----:B------:R-:W-:-:S03]  /*3bc00*/  IMAD.WIDE R36, R231, 0x4, R34 ;  /* 0x00000004e7247825 */ /* 0x000fc600078e0222 */
[----:B------:R-:W4:Y:S04]  /*3bc10*/  LDL.LU.64 R34, [R1+0xb88] ;  /* 0x000b880001227983 */ /* 0x000f280000300a00 */
[----:B------:R3:W-:Y:S04]  /*3bc20*/  STL.64 [R1+0x1228], R36 ;  /* 0x0012282401007387 */ /* 0x0007e80000100a00 */
[----:B-1----:R-:W4:Y:S04]  /*3bc30*/  LDL.LU.64 R20, [R1+0xb80] ;  /* 0x000b800001147983 */ /* 0x002f280000300a00 */
[----:B------:R3:W-:Y:S01]  /*3bc40*/  LDGSTS.E [R228+-0x7df80], desc[UR8][R36.64], P0 ;  /* 0x8208000024e47fae */ /* 0x0007e20008121848 */
[----:B--2---:R-:W-:-:S03]  /*3bc50*/  IMAD.WIDE R74, R231, 0x4, R18 ;  /* 0x00000004e74a7825 */ /* 0x004fc600078e0212 */
[----:B------:R-:W2:Y:S01]  /*3bc60*/  LDL.LU.64 R18, [R1+0xb78] ;  /* 0x000b780001127983 */ /* 0x000ea20000300a00 */
[----:B---3--:R-:W-:-:S03]  /*3bc70*/  IMAD.WIDE R36, R231, 0x4, R72 ;  /* 0x00000004e7247825 */ /* 0x008fc600078e0248 */
[----:B------:R-:W-:Y:S04]  /*3bc80*/  STL.64 [R1+0x11e8], R74 ;  /* 0x0011e84a01007387 */ /* 0x000fe80000100a00 */
[----:B------:R-:W-:Y:S01]  /*3bc90*/  LDGSTS.E [R0+-0x7db80], desc[UR8][R74.64], P0 ;  /* 0x824800004a007fae */ /* 0x000fe20008121848 */
[----:B------:R-:W-:-:S03]  /*3bca0*/  IMAD.WIDE R72, R231, 0x4, R122 ;  /* 0x00000004e7487825 */ /* 0x000fc600078e027a */
[----:B------:R-:W3:Y:S04]  /*3bcb0*/  LDL.LU.64 R122, [R1+0xb70] ;  /* 0x000b7000017a7983 */ /* 0x000ee80000300a00 */
[----:B------:R1:W-:Y:S04]  /*3bcc0*/  STL.64 [R1+0x11a8], R36 ;  /* 0x0011a82401007387 */ /* 0x0003e80000100a00 */
[----:B------:R-:W-:Y:S04]  /*3bcd0*/  STL.64 [R1+0x1168], R72 ;  /* 0x0011684801007387 */ /* 0x000fe80000100a00 */
[----:B------:R-:W3:Y:S04]  /*3bce0*/  LDL.LU.64 R40, [R1+0xb68] ;  /* 0x000b680001287983 */ /* 0x000ee80000300a00 */
[----:B------:R-:W-:Y:S04]  /*3bcf0*/  LDGSTS.E [R252+-0x7d780], desc[UR8][R36.64], P0 ;  /* 0x8288000024fc7fae */ /* 0x000fe80008121848 */
[----:B------:R-:W-:Y:S01]  /*3bd00*/  LDGSTS.E [R230+-0x7d380], desc[UR8][R72.64], P0 ;  /* 0x82c8000048e67fae */ /* 0x000fe20008121848 */
[----:B------:R-:W-:-:S05]  /*3bd10*/  IMAD.WIDE R38, R231, 0x4, R38 ;  /* 0x00000004e7267825 */ /* 0x000fca00078e0226 */
[----:B------:R4:W-:Y:S04]  /*3bd20*/  STL.64 [R1+0x1128], R38 ;  /* 0x0011282601007387 */ /* 0x0009e80000100a00 */
[----:B-1----:R-:W3:Y:S04]  /*3bd30*/  LDL.LU.64 R36, [R1+0xb60] ;  /* 0x000b600001247983 */ /* 0x002ee80000300a00 */
[----:B------:R4:W-:Y:S04]  /*3bd40*/  LDGSTS.E [R228+-0x7cf80], desc[UR8][R38.64], P0 ;  /* 0x8308000026e47fae */ /* 0x0009e80008121848 */
[----:B------:R-:W3:Y:S01]  /*3bd50*/  LDL.LU.64 R74, [R1+0xb58] ;  /* 0x000b5800014a7983 */ /* 0x000ee20000300a00 */
[----:B----4-:R-:W-:-:S03]  /*3bd60*/  IMAD.WIDE R38, R231, 0x4, R32 ;  /* 0x00000004e7267825 */ /* 0x010fc600078e0220 */
[----:B------:R-:W4:Y:S04]  /*3bd70*/  LDL.LU.64 R32, [R1+0xb50] ;  /* 0x000b500001207983 */ /* 0x000f280000300a00 */
[----:B------:R1:W-:Y:S04]  /*3bd80*/  STL.64 [R1+0x10e8], R38 ;  /* 0x0010e82601007387 */ /* 0x0003e80000100a00 */
[----:B------:R-:W-:Y:S01]  /*3bd90*/  LDGSTS.E [R0+-0x7cb80], desc[UR8][R38.64], P0 ;  /* 0x8348000026007fae */ /* 0x000fe20008121848 */
[----:B------:R-:W-:-:S03]  /*3bda0*/  IMAD.WIDE R72, R231, 0x4, R4 ;  /* 0x00000004e7487825 */ /* 0x000fc600078e0204 */
[----:B------:R-:W4:Y:S04]  /*3bdb0*/  LDL.LU.64 R4, [R1+0xb48] ;  /* 0x000b480001047983 */ /* 0x000f280000300a00 */
[----:B------:R-:W-:Y:S04]  /*3bdc0*/  STL.64 [R1+0x10a8], R72 ;  /* 0x0010a84801007387 */ /* 0x000fe80000100a00 */
[----:B------:R-:W-:Y:S01]  /*3bdd0*/  LDGSTS.E [R252+-0x7c780], desc[UR8][R72.64], P0 ;  /* 0x8388000048fc7fae */ /* 0x000fe20008121848 */
[----:B------:R-:W-:-:S05]  /*3bde0*/  IMAD.WIDE R34, R231, 0x4, R34 ;  /* 0x00000004e7227825 */ /* 0x000fca00078e0222 */
[----:B------:R2:W-:Y:S01]  /*3bdf0*/  STL.64 [R1+0x1068], R34 ;  /* 0x0010682201007387 */ /* 0x0005e20000100a00 */
[----:B------:R-:W-:-:S03]  /*3be00*/  IMAD.WIDE R20, R231, 0x4, R20 ;  /* 0x00000004e7147825 */ /* 0x000fc600078e0214 */
[----:B-1----:R-:W4:Y:S04]  /*3be10*/  LDL.LU.64 R38, [R1+0xb40] ;  /* 0x000b400001267983 */ /* 0x002f280000300a00 */
[----:B------:R2:W-:Y:S04]  /*3be20*/  LDGSTS.E [R230+-0x7c380], desc[UR8][R34.64], P0 ;  /* 0x83c8000022e67fae */ /* 0x0005e80008121848 */
[----:B------:R1:W-:Y:S04]  /*3be30*/  STL.64 [R1+0x1028], R20 ;  /* 0x0010281401007387 */ /* 0x0003e80000100a00 */
[----:B------:R-:W-:Y:S01]  /*3be40*/  LDGSTS.E [R228+-0x7bf80], desc[UR8][R20.64], P0 ;  /* 0x8408000014e47fae */ /* 0x000fe20008121848 */
[----:B--2---:R-:W-:-:S03]  /*3be50*/  IMAD.WIDE R34, R231, 0x4, R18 ;  /* 0x00000004e7227825 */ /* 0x004fc600078e0212 */
[----:B------:R-:W2:Y:S04]  /*3be60*/  LDL.LU.64 R18, [R1+0xb38] ;  /* 0x000b380001127983 */ /* 0x000ea80000300a00 */
[----:B-1----:R-:W2:Y:S04]  /*3be70*/  LDL.LU.64 R20, [R1+0xb30] ;  /* 0x000b300001147983 */ /* 0x002ea80000300a00 */
[----:B------:R1:W-:Y:S01]  /*3be80*/  STL.64 [R1+0xfe8], R34 ;  /* 0x000fe82201007387 */ /* 0x0003e20000100a00 */
[----:B---3--:R-:W-:-:S03]  /*3be90*/  IMAD.WIDE R72, R231, 0x4, R122 ;  /* 0x00000004e7487825 */ /* 0x008fc600078e027a */
[----:B------:R-:W3:Y:S04]  /*3bea0*/  LDL.LU.64 R122, [R1+0xb28] ;  /* 0x000b2800017a7983 */ /* 0x000ee80000300a00 */
[----:B------:R-:W-:Y:S04]  /*3beb0*/  STL.64 [R1+0xfa8], R72 ;  /* 0x000fa84801007387 */ /* 0x000fe80000100a00 */
[----:B------:R-:W-:Y:S01]  /*3bec0*/  LDGSTS.E [R0+-0x7bb80], desc[UR8][R34.64], P0 ;  /* 0x8448000022007fae */ /* 0x000fe20008121848 */
[----:B------:R-:W-:-:S03]  /*3bed0*/  IMAD.WIDE R40, R231, 0x4, R40 ;  /* 0x00000004e7287825 */ /* 0x000fc600078e0228 */
[----:B------:R-:W-:Y:S04]  /*3bee0*/  LDGSTS.E [R252+-0x7b780], desc[UR8][R72.64], P0 ;  /* 0x8488000048fc7fae */ /* 0x000fe80008121848 */
[----:B------:R4:W-:Y:S04]  /*3bef0*/  STL.64 [R1+0xf68], R40 ;  /* 0x000f682801007387 */ /* 0x0009e80000100a00 */
[----:B-1----:R-:W3:Y:S04]  /*3bf00*/  LDL.LU.64 R34, [R1+0xb20] ;  /* 0x000b200001227983 */ /* 0x002ee80000300a00 */
[----:B------:R4:W-:Y:S01]  /*3bf10*/  LDGSTS.E [R230+-0x7b380], desc[UR8][R40.64], P0 ;  /* 0x84c8000028e67fae */ /* 0x0009e20008121848 */
[----:B------:R-:W-:-:S05]  /*3bf20*/  IMAD.WIDE R36, R231, 0x4, R36 ;  /* 0x00000004e7247825 */ /* 0x000fca00078e0224 */
[----:B------:R1:W-:Y:S01]  /*3bf30*/  STL.64 [R1+0xf28], R36 ;  /* 0x000f282401007387 */ /* 0x0003e20000100a00 */
[----:B------:R-:W-:-:S03]  /*3bf40*/  IMAD.WIDE R74, R231, 0x4, R74 ;  /* 0x00000004e74a7825 */ /* 0x000fc600078e024a */
[----:B------:R1:W-:Y:S04]  /*3bf50*/  LDGSTS.E [R228+-0x7af80], desc[UR8][R36.64], P0 ;  /* 0x8508000024e47fae */ /* 0x0003e80008121848 */
[----:B------:R2:W-:Y:S01]  /*3bf60*/  LDGSTS.E [R0+-0x7ab80], desc[UR8][R74.64], P0 ;  /* 0x854800004a007fae */ /* 0x0005e20008121848 */
[----:B----4-:R-:W-:-:S03]  /*3bf70*/  IMAD.WIDE R40, R231, 0x4, R32 ;  /* 0x00000004e7287825 */ /* 0x010fc600078e0220 */
[----:B------:R-:W4:Y:S04]  /*3bf80*/  LDL.LU.64 R32, [R1+0xb18] ;  /* 0x000b180001207983 */ /* 0x000f280000300a00 */
[----:B------:R-:W-:Y:S04]  /*3bf90*/  STL.64 [R1+0xee8], R74 ;  /* 0x000ee84a01007387 */ /* 0x000fe80000100a00 */
[----:B------:R-:W-:Y:S01]  /*3bfa0*/  LDGSTS.E [R252+-0x7a780], desc[UR8][R40.64], P0 ;  /* 0x8588000028fc7fae */ /* 0x000fe20008121848 */
[----:B-1----:R-:W-:-:S03]  /*3bfb0*/  IMAD.WIDE R36, R231, 0x4, R4 ;  /* 0x00000004e7247825 */ /* 0x002fc600078e0204 */
[----:B------:R-:W4:Y:S04]  /*3bfc0*/  LDL.LU.64 R4, [R1+0xb10] ;  /* 0x000b100001047983 */ /* 0x000f280000300a00 */
[----:B------:R-:W-:Y:S04]  /*3bfd0*/  STL.64 [R1+0xea8], R40 ;  /* 0x000ea82801007387 */ /* 0x000fe80000100a00 */
[----:B------:R1:W-:Y:S04]  /*3bfe0*/  STL.64 [R1+0xe68], R36 ;  /* 0x000e682401007387 */ /* 0x0003e80000100a00 */
[----:B------:R-:W4:Y:S04]  /*3bff0*/  LDL.LU.64 R72, [R1+0xb08] ;  /* 0x000b080001487983 */ /* 0x000f280000300a00 */
[----:B------:R-:W-:Y:S01]  /*3c000*/  LDGSTS.E [R230+-0x7a380], desc[UR8][R36.64], P0 ;  /* 0x85c8000024e67fae */ /* 0x000fe20008121848 */
[----:B------:R-:W-:-:S05]  /*3c010*/  IMAD.WIDE R38, R231, 0x4, R38 ;  /* 0x00000004e7267825 */ /* 0x000fca00078e0226 */
[----:B------:R3:W-:Y:S04]  /*3c020*/  STL.64 [R1+0xe28], R38 ;  /* 0x000e282601007387 */ /* 0x0007e80000100a00 */
[----:B-1----:R-:W4:Y:S04]  /*3c030*/  LDL.LU.64 R36, [R1+0xb00] ;  /* 0x000b000001247983 */ /* 0x002f280000300a00 */
[----:B------:R3:W-:Y:S01]  /*3c040*/  LDGSTS.E [R228+-0x79f80], desc[UR8][R38.64], P0 ;  /* 0x8608000026e47fae */ /* 0x0007e20008121848 */
[----:B--2---:R-:W-:-:S04]  /*3c050*/  IMAD.WIDE R18, R231, 0x4, R18 ;  /* 0x00000004e7127825 */ /* 0x004fc800078e0212 */
[C---:B------:R-:W-:Y:S01]  /*3c060*/  IMAD.WIDE R74, R231.reuse, 0x4, R20 ;  /* 0x00000004e74a7825 */ /* 0x040fe200078e0214 */
[----:B------:R-:W-:Y:S04]  /*3c070*/  LDGSTS.E [R0+-0x79b80], desc[UR8][R18.64], P0 ;  /* 0x8648000012007fae */ /* 0x000fe80008121848 */
[----:B------:R-:W2:Y:S01]  /*3c080*/  LDL.LU.64 R20, [R1+0xaf0] ;  /* 0x000af00001147983 */ /* 0x000ea20000300a00 */
[----:B---3--:R-:W-:-:S03]  /*3c090*/  IMAD.WIDE R38, R231, 0x4, R122 ;  /* 0x00000004e7267825 */ /* 0x008fc600078e027a */
[----:B------:R1:W-:Y:S04]  /*3c0a0*/  STL.64 [R1+0xde8], R18 ;  /* 0x000de81201007387 */ /* 0x0003e80000100a00 */
[----:B------:R-:W3:Y:S04]  /*3c0b0*/  LDL.LU.64 R122, [R1+0xae0] ;  /* 0x000ae000017a7983 */ /* 0x000ee80000300a00 */
[----:B------:R-:W-:Y:S04]  /*3c0c0*/  STL.64 [R1+0xda8], R74 ;  /* 0x000da84a01007387 */ /* 0x000fe80000100a00 */
[----:B------:R1:W-:Y:S04]  /*3c0d0*/  STL.64 [R1+0xd68], R38 ;  /* 0x000d682601007387 */ /* 0x0003e80000100a00 */
[----:B------:R4:W-:Y:S01]  /*3c0e0*/  LDGSTS.E [R252+-0x79780], desc[UR8][R74.64], P0 ;  /* 0x868800004afc7fae */ /* 0x0009e20008121848 */
[----:B------:R-:W-:-:S03]  /*3c0f0*/  IMAD.WIDE R40, R231, 0x4, R34 ;  /* 0x00000004e7287825 */ /* 0x000fc600078e0222 */
[----:B------:R-:W-:Y:S04]  /*3c100*/  LDGSTS.E [R230+-0x79380], desc[UR8][R38.64], P0 ;  /* 0x86c8000026e67fae */ /* 0x000fe80008121848 */
[----:B------:R-:W3:Y:S04]  /*3c110*/  LDL.LU.64 R34, [R1+0xad0] ;  /* 0x000ad00001227983 */ /* 0x000ee80000300a00 */
[----:B-1----:R-:W3:Y:S04]  /*3c120*/  LDL.LU.64 R18, [R1+0x1b48] ;  /* 0x001b480001127983 */ /* 0x002ee80000300a00 */
[----:B------:R-:W-:Y:S04]  /*3c130*/  STL.64 [R1+0xd28], R40 ;  /* 0x000d282801007387 */ /* 0x000fe80000100a00 */
[----:B------:R-:W3:Y:S04]  /*3c140*/  LDL.LU.64 R38, [R1+0xac0] ;  /* 0x000ac00001267983 */ /* 0x000ee80000300a00 */
[----:B------:R1:W-:Y:S04]  /*3c150*/  STL.64 [R1+0x19c0], R14 ;  /* 0x0019c00e01007387 */ /* 0x0003e80000100a00 */
[----:B------:R1:W-:Y:S01]  /*3c160*/  LDGSTS.E [R228+-0x78f80], desc[UR8][R40.64], P0 ;  /* 0x8708000028e47fae */ /* 0x0003e20008121848 */
[----:B----4-:R-:W-:-:S03]  /*3c170*/  IMAD.WIDE R74, R231, 0x4, R32 ;  /* 0x00000004e74a7825 */ /* 0x010fc600078e0220 */
[----:B------:R-:W4:Y:S04]  /*3c180*/  LDL.LU.64 R32, [R1+0xab0] ;  /* 0x000ab00001207983 */ /* 0x000f280000300a00 */
[----:B------:R1:W-:Y:S02]  /*3c190*/  LDGSTS.E [R0+-0x78b80], desc[UR8][R74.64], P0 ;  /* 0x874800004a007fae */ /* 0x0003e40008121848 */
[----:B-1----:R-:W-:Y:S02]  /*3c1a0*/  IMAD.WIDE R14, R231, 0x4, R4 ;  /* 0x00000004e70e7825 */ /* 0x002fe400078e0204 */
[----:B------:R-:W4:Y:S04]  /*3c1b0*/  LDL.LU.64 R4, [R1+0xaa0] ;  /* 0x000aa00001047983 */ /* 0x000f280000300a00 */
[----:B------:R-:W-:Y:S01]  /*3c1c0*/  STL.64 [R1+0xce8], R74 ;  /* 0x000ce84a01007387 */ /* 0x000fe20000100a00 */
[----:B------:R-:W-:-:S03]  /*3c1d0*/  VIADD R228, R16, 0x200000 ;  /* 0x0020000010e47836 */ /* 0x000fc60000000000 */
[----:B------:R1:W-:Y:S01]  /*3c1e0*/  LDGSTS.E [R252+-0x78780], desc[UR8][R14.64], P0 ;  /* 0x878800000efc7fae */ /* 0x0003e20008121848 */
[----:B------:R-:W-:-:S03]  /*3c1f0*/  IMAD.WIDE R40, R231, 0x4, R72 ;  /* 0x00000004e7287825 */ /* 0x000fc600078e0248 */
[----:B------:R-:W4:Y:S04]  /*3c200*/  LDL.LU.64 R72, [R1+0xa90] ;  /* 0x000a900001487983 */ /* 0x000f280000300a00 */
[----:B------:R1:W-:Y:S04]  /*3c210*/  STL.64 [R1+0xcb8], R14 ;  /* 0x000cb80e01007387 */ /* 0x0003e80000100a00 */
[----:B------:R-:W-:Y:S04]  /*3c220*/  STL.64 [R1+0xc98], R40 ;  /* 0x000c982801007387 */ /* 0x000fe80000100a00 */
[----:B------:R1:W-:Y:S04]  /*3c230*/  LDGSTS.E [R230+-0x78380], desc[UR8][R40.64], P0 ;  /* 0x87c8000028e67fae */ /* 0x0003e80008121848 */
[----:B-1----:R-:W4:Y:S01]  /*3c240*/  LDL.LU.64 R14, [R1+0xa80] ;  /* 0x000a8000010e7983 */ /* 0x002f220000300a00 */
[----:B------:R-:W-:-:S05]  /*3c250*/  IMAD.WIDE R36, R231, 0x4, R36 ;  /* 0x00000004e7247825 */ /* 0x000fca00078e0224 */
[----:B------:R3:W-:Y:S04]  /*3c260*/  STL.64 [R1+0x1420], R36 ;  /* 0x0014202401007387 */ /* 0x0007e80000100a00 */
[----:B------:R3:W-:Y:S01]  /*3c270*/  LDGSTS.E [R228+-0x7ff00], desc[UR8][R36.64], P0 ;  /* 0x8010000024e47fae */ /* 0x0007e20008121848 */
[C---:B------:R-:W-:Y:S01]  /*3c280*/  IADD3 R0, R16.reuse, 0x200000, RZ ;  /* 0x0020000010007810 */ /* 0x040fe20007ffe0ff */
[C---:B------:R-:W-:Y:S01]  /*3c290*/  VIADD R252, R16.reuse, 0x200000 ;  /* 0x0020000010fc7836 */ /* 0x040fe20000000000 */
[----:B------:R-:W-:Y:S01]  /*3c2a0*/  IADD3 R230, R16, 0x200000, RZ ;  /* 0x0020000010e67810 */ /* 0x000fe20007ffe0ff */
[C---:B--2---:R-:W-:Y:S02]  /*3c2b0*/  IMAD.WIDE R74, R231.reuse, 0x4, R20 ;  /* 0x00000004e74a7825 */ /* 0x044fe400078e0214 */
[----:B------:R-:W2:Y:S04]  /*3c2c0*/  LDL.LU.64 R20, [R1+0xa70] ;  /* 0x000a700001147983 */ /* 0x000ea80000300a00 */
[----:B------:R4:W-:Y:S01]  /*3c2d0*/  LDGSTS.E [R0+-0x7fb00], desc[UR8][R74.64], P0 ;  /* 0x805000004a007fae */ /* 0x0009e20008121848 */
[----:B---3--:R-:W-:-:S03]  /*3c2e0*/  IMAD.WIDE R36, R231, 0x4, R122 ;  /* 0x00000004e7247825 */ /* 0x008fc600078e027a */
[----:B------:R-:W3:Y:S04]  /*3c2f0*/  LDL.LU.64 R122, [R1+0xa60] ;  /* 0x000a6000017a7983 */ /* 0x000ee80000300a00 */
[----:B------:R-:W-:Y:S04]  /*3c300*/  STL.64 [R1+0x13e0], R74 ;  /* 0x0013e04a01007387 */ /* 0x000fe80000100a00 */
[----:B------:R-:W-:Y:S01]  /*3c310*/  LDGSTS.E [R252+-0x7f700], desc[UR8][R36.64], P0 ;  /* 0x8090000024fc7fae */ /* 0x000fe20008121848 */
[----:B------:R-:W-:-:S03]  /*3c320*/  IMAD.WIDE R40, R231, 0x4, R34 ;  /* 0x00000004e7287825 */ /* 0x000fc600078e0222 */
[----:B------:R-:W3:Y:S04]  /*3c330*/  LDL.LU.64 R34, [R1+0xa50] ;  /* 0x000a500001227983 */ /* 0x000ee80000300a00 */
[----:B------:R1:W-:Y:S04]  /*3c340*/  STL.64 [R1+0x13a0], R36 ;  /* 0x0013a02401007387 */ /* 0x0003e80000100a00 */
[----:B------:R-:W-:Y:S01]  /*3c350*/  STL.64 [R1+0x1360], R40 ;  /* 0x0013602801007387 */ /* 0x000fe20000100a00 */
[----:B------:R-:W-:-:S03]  /*3c360*/  IMAD.WIDE R38, R231, 0x4, R38 ;  /* 0x00000004e7267825 */ /* 0x000fc600078e0226 */
[----:B------:R-:W-:Y:S04]  /*3c370*/  LDGSTS.E [R230+-0x7f300], desc[UR8][R40.64], P0 ;  /* 0x80d0000028e67fae */ /* 0x000fe80008121848 */
[----:B-1----:R-:W3:Y:S04]  /*3c380*/  LDL.LU.64 R36, [R1+0xa40] ;  /* 0x000a400001247983 */ /* 0x002ee80000300a00 */
[----:B------:R1:W-:Y:S01]  /*3c390*/  STL.64 [R1+0x1320], R38 ;  /* 0x0013202601007387 */ /* 0x0003e20000100a00 */
[----:B----4-:R-:W-:-:S03]  /*3c3a0*/  IMAD.WIDE R74, R231, 0x4, R32 ;  /* 0x00000004e74a7825 */ /* 0x010fc600078e0220 */
[----:B------:R1:W-:Y:S04]  /*3c3b0*/  LDGSTS.E [R228+-0x7ef00], desc[UR8][R38.64], P0 ;  /* 0x8110000026e47fae */ /* 0x0003e80008121848 */
[----:B------:R-:W4:Y:S04]  /*3c3c0*/  LDL.LU.64 R32, [R1+0xa30] ;  /* 0x000a300001207983 */ /* 0x000f280000300a00 */
[----:B------:R2:W-:Y:S01]  /*3c3d0*/  LDGSTS.E [R0+-0x7eb00], desc[UR8][R74.64], P0 ;  /* 0x815000004a007fae */ /* 0x0005e20008121848 */
[----:B-1----:R-:W-:-:S03]  /*3c3e0*/  IMAD.WIDE R38, R231, 0x4, R4 ;  /* 0x00000004e7267825 */ /* 0x002fc600078e0204 */
[----:B------:R-:W4:Y:S04]  /*3c3f0*/  LDL.LU.64 R4, [R1+0xa20] ;  /* 0x000a200001047983 */ /* 0x000f280000300a00 */
[----:B------:R-:W-:Y:S04]  /*3c400*/  STL.64 [R1+0x12e0], R74 ;  /* 0x0012e04a01007387 */ /* 0x000fe80000100a00 */
[----:B------:R-:W-:Y:S01]  /*3c410*/  LDGSTS.E [R252+-0x7e700], desc[UR8][R38.64], P0 ;  /* 0x8190000026fc7fae */ /* 0x000fe20008121848 */
[----:B------:R-:W-:-:S03]  /*3c420*/  IMAD.WIDE R40, R231, 0x4, R72 ;  /* 0x00000004e7287825 */ /* 0x000fc600078e0248 */
[----:B------:R-:W4:Y:S04]  /*3c430*/  LDL.LU.64 R72, [R1+0xa10] ;  /* 0x000a100001487983 */ /* 0x000f280000300a00 */
[----:B------:R1:W-:Y:S04]  /*3c440*/  STL.64 [R1+0x12a0], R38 ;  /* 0x0012a02601007387 */ /* 0x0003e80000100a00 */
[----:B------:R-:W-:Y:S04]  /*3c450*/  STL.64 [R1+0x1260], R40 ;  /* 0x0012602801007387 */ /* 0x000fe80000100a00 */
[----:B------:R-:W-:Y:S01]  /*3c460*/  LDGSTS.E [R230+-0x7e300], desc[UR8][R40.64], P0 ;  /* 0x81d0000028e67fae */ /* 0x000fe20008121848 */
[----:B------:R-:W-:-:S03]  /*3c470*/  IMAD.WIDE R14, R231, 0x4, R14 ;  /* 0x00000004e70e7825 */ /* 0x000fc600078e020e */
[----:B-1----:R-:W4:Y:S04]  /*3c480*/  LDL.LU.64 R38, [R1+0xa00] ;  /* 0x000a000001267983 */ /* 0x002f280000300a00 */
[----:B------:R3:W-:Y:S04]  /*3c490*/  STL.64 [R1+0x1220], R14 ;  /* 0x0012200e01007387 */ /* 0x0007e80000100a00 */
[----:B------:R3:W-:Y:S01]  /*3c4a0*/  LDGSTS.E [R228+-0x7df00], desc[UR8][R14.64], P0 ;  /* 0x821000000ee47fae */ /* 0x0007e20008121848 */
[----:B--2---:R-:W-:-:S03]  /*3c4b0*/  IMAD.WIDE R74, R231, 0x4, R20 ;  /* 0x00000004e74a7825 */ /* 0x004fc600078e0214 */
[----:B------:R-:W2:Y:S04]  /*3c4c0*/  LDL.LU.64 R20, [R1+0x9f0] ;  /* 0x0009f00001147983 */ /* 0x000ea80000300a00 */
[----:B------:R-:W-:Y:S01]  /*3c4d0*/  LDGSTS.E [R0+-0x7db00], desc[UR8][R74.64], P0 ;  /* 0x825000004a007fae */ /* 0x000fe20008121848 */
[----:B---3--:R-:W-:-:S03]  /*3c4e0*/  IMAD.WIDE R14, R231, 0x4, R122 ;  /* 0x00000004e70e7825 */ /* 0x008fc600078e027a */
[----:B------:R-:W3:Y:S04]  /*3c4f0*/  LDL.LU.64 R122, [R1+0x9e0] ;  /* 0x0009e000017a7983 */ /* 0x000ee80000300a00 */
[----:B------:R-:W-:Y:S04]  /*3c500*/  STL.64 [R1+0x11e0], R74 ;  /* 0x0011e04a01007387 */ /* 0x000fe80000100a00 */
[----:B------:R-:W-:Y:S01]  /*3c510*/  LDGSTS.E [R252+-0x7d700], desc[UR8][R14.64], P0 ;  /* 0x829000000efc7fae */ /* 0x000fe20008121848 */
[----:B------:R-:W-:-:S03]  /*3c520*/  IMAD.WIDE R40, R231, 0x4, R34 ;  /* 0x00000004e7287825 */ /* 0x000fc600078e0222 */
[----:B------:R-:W3:Y:S04]  /*3c530*/  LDL.LU.64 R34, [R1+0x9d0] ;  /* 0x0009d00001227983 */ /* 0x000ee80000300a00 */
[----:B------:R1:W-:Y:S04]  /*3c540*/  STL.64 [R1+0x11a0], R14 ;  /* 0x0011a00e01007387 */ /* 0x0003e80000100a00 */
[----:B------:R4:W-:Y:S04]  /*3c550*/  STL.64 [R1+0x1160], R40 ;  /* 0x0011602801007387 */ /* 0x0009e80000100a00 */
[----:B------:R4:W-:Y:S01]  /*3c560*/  LDGSTS.E [R230+-0x7d300], desc[UR8][R40.64], P0 ;  /* 0x82d0000028e67fae */ /* 0x0009e20008121848 */
[----:B------:R-:W-:-:S03]  /*3c570*/  IMAD.WIDE R36, R231, 0x4, R36 ;  /* 0x00000004e7247825 */ /* 0x000fc600078e0224 */
[----:B-1----:R-:W3:Y:S04]  /*3c580*/  LDL.LU.64 R14, [R1+0x9c0] ;  /* 0x0009c000010e7983 */ /* 0x002ee80000300a00 */
[----:B------:R1:W-:Y:S04]  /*3c590*/  STL.64 [R1+0x1120], R36 ;  /* 0x0011202401007387 */ /* 0x0003e80000100a00 */
[----:B------:R-:W-:Y:S01]  /*3c5a0*/  LDGSTS.E [R228+-0x7cf00], desc[UR8][R36.64], P0 ;  /* 0x8310000024e47fae */ /* 0x000fe20008121848 */
[----:B----4-:R-:W-:-:S03]  /*3c5b0*/  IMAD.WIDE R40, R231, 0x4, R32 ;  /* 0x00000004e7287825 */ /* 0x010fc600078e0220 */
[----:B------:R-:W4:Y:S04]  /*3c5c0*/  LDL.LU.64 R32, [R1+0x9b0] ;  /* 0x0009b00001207983 */ /* 0x000f280000300a00 */
[----:B------:R-:W-:Y:S01]  /*3c5d0*/  LDGSTS.E [R0+-0x7cb00], desc[UR8][R40.64], P0 ;  /* 0x8350000028007fae */ /* 0x000fe20008121848 */
[----:B------:R-:W-:-:S03]  /*3c5e0*/  IMAD.WIDE R74, R231, 0x4, R4 ;  /* 0x00000004e74a7825 */ /* 0x000fc600078e0204 */
[----:B------:R-:W4:Y:S04]  /*3c5f0*/  LDL.LU.64 R4, [R1+0x9a0] ;  /* 0x0009a00001047983 */ /* 0x000f280000300a00 */
[----:B------:R1:W-:Y:S04]  /*3c600*/  STL.64 [R1+0x10e0], R40 ;  /* 0x0010e02801007387 */ /* 0x0003e80000100a00 */
[----:B-1----:R-:W4:Y:S01]  /*3c610*/  LDL.LU.64 R36, [R1+0x990] ;  /* 0x0009900001247983 */ /* 0x002f220000300a00 */
[----:B------:R-:W-:-:S03]  /*3c620*/  IMAD.WIDE R72, R231, 0x4, R72 ;  /* 0x00000004e7487825 */ /* 0x000fc600078e0248 */
[----:B------:R-:W-:Y:S04]  /*3c630*/  STL.64 [R1+0x10a0], R74 ;  /* 0x0010a04a01007387 */ /* 0x000fe80000100a00 */
[----:B------:R-:W-:Y:S04]  /*3c640*/  STL.64 [R1+0x1060], R72 ;  /* 0x0010604801007387 */ /* 0x000fe80000100a00 */
[----:B------:R-:W4:Y:S04]  /*3c650*/  LDL.LU.64 R40, [R1+0x980] ;  /* 0x0009800001287983 */ /* 0x000f280000300a00 */
[----:B------:R-:W-:Y:S01]  /*3c660*/  LDGSTS.E [R252+-0x7c700], desc[UR8][R74.64], P0 ;  /* 0x839000004afc7fae */ /* 0x000fe20008121848 */
[----:B------:R-:W-:-:S03]  /*3c670*/  IMAD.WIDE R38, R231, 0x4, R38 ;  /* 0x00000004e7267825 */ /* 0x000fc600078e0226 */
[----:B------:R-:W-:Y:S04]  /*3c680*/  LDGSTS.E [R230+-0x7c300], desc[UR8][R72.64], P0 ;  /* 0x83d0000048e67fae */ /* 0x000fe80008121848 */
[----:B------:R2:W-:Y:S04]  /*3c690*/  STL.64 [R1+0x1020], R38 ;  /* 0x0010202601007387 */ /* 0x0005e80000100a00 */
[----:B------:R2:W-:Y:S02]  /*3c6a0*/  LDGSTS.E [R228+-0x7bf00], desc[UR8][R38.64], P0 ;  /* 0x8410000026e47fae */ /* 0x0005e40008121848 */
[----:B--2---:R-:W-:-:S02]  /*3c6b0*/  IMAD.WIDE R38, R231, 0x4, R20 ;  /* 0x00000004e7267825 */ /* 0x004fc400078e0214 */
[----:B------:R-:W2:Y:S04]  /*3c6c0*/  LDL.LU.64 R20, [R1+0x970] ;  /* 0x0009700001147983 */ /* 0x000ea80000300a00 */
[----:B------:R-:W-:Y:S01]  /*3c6d0*/  LDGSTS.E [R0+-0x7bb00], desc[UR8][R38.64], P0 ;  /* 0x8450000026007fae */ /* 0x000fe20008121848 */
[----:B---3--:R-:W-:-:S03]  /*3c6e0*/  IMAD.WIDE R74, R231, 0x4, R122 ;  /* 0x00000004e74a7825 */ /* 0x008fc600078e027a */
[----:B------:R-:W3:Y:S04]  /*3c6f0*/  LDL.LU.64 R122, [R1+0x960] ;  /* 0x00096000017a7983 */ /* 0x000ee80000300a00 */
[----:B------:R1:W-:Y:S04]  /*3c700*/  STL.64 [R1+0xfe0], R38 ;  /* 0x000fe02601007387 */ /* 0x0003e80000100a00 */
[----:B------:R-:W3:Y:S04]  /*3c710*/  LDL.LU.64 R72, [R1+0x950] ;  /* 0x0009500001487983 */ /* 0x000ee80000300a00 */
[----:B------:R4:W-:Y:S04]  /*3c720*/  STL.64 [R1+0xfa0], R74 ;  /* 0x000fa04a01007387 */ /* 0x0009e80000100a00 */
[----:B------:R4:W-:Y:S01]  /*3c730*/  LDGSTS.E [R252+-0x7b700], desc[UR8][R74.64], P0 ;  /* 0x849000004afc7fae */ /* 0x0009e20008121848 */
[----:B------:R-:W-:-:S05]  /*3c740*/  IMAD.WIDE R34, R231, 0x4, R34 ;  /* 0x00000004e7227825 */ /* 0x000fca00078e0222 */
[----:B------:R4:W-:Y:S04]  /*3c750*/  STL.64 [R1+0xf60], R34 ;  /* 0x000f602201007387 */ /* 0x0009e80000100a00 */
[----:B-1----:R-:W3:Y:S04]  /*3c760*/  LDL.LU.64 R38, [R1+0x940] ;  /* 0x0009400001267983 */ /* 0x002ee80000300a00 */
[----:B------:R1:W-:Y:S01]  /*3c770*/  LDGSTS.E [R230+-0x7b300], desc[UR8][R34.64], P0 ;  /* 0x84d0000022e67fae */ /* 0x0003e20008121848 */
[----:B------:R-:W-:-:S05]  /*3c780*/  IMAD.WIDE R14, R231, 0x4, R14 ;  /* 0x00000004e70e7825 */ /* 0x000fca00078e020e */
[----:B------:R1:W-:Y:S04]  /*3c790*/  STL.64 [R1+0xf20], R14 ;  /* 0x000f200e01007387 */ /* 0x0003e80000100a00 */
[----:B------:R1:W-:Y:S01]  /*3c7a0*/  LDGSTS.E [R228+-0x7af00], desc[UR8][R14.64], P0 ;  /* 0x851000000ee47fae */ /* 0x0003e20008121848 */
[----:B----4-:R-:W-:-:S03]  /*3c7b0*/  IMAD.WIDE R74, R231, 0x4, R32 ;  /* 0x00000004e74a7825 */ /* 0x010fc600078e0220 */
[----:B------:R-:W4:Y:S04]  /*3c7c0*/  LDL.LU.64 R32, [R1+0x930] ;  /* 0x0009300001207983 */ /* 0x000f280000300a00 */
[----:B------:R2:W-:Y:S01]  /*3c7d0*/  LDGSTS.E [R0+-0x7ab00], desc[UR8][R74.64], P0 ;  /* 0x855000004a007fae */ /* 0x0005e20008121848 */
[----:B-1----:R-:W-:-:S03]  /*3c7e0*/  IMAD.WIDE R34, R231, 0x4, R4 ;  /* 0x00000004e7227825 */ /* 0x002fc600078e0204 */
[----:B------:R-:W4:Y:S04]  /*3c7f0*/  LDL.LU.64 R4, [R1+0x920] ;  /* 0x0009200001047983 */ /* 0x000f280000300a00 */
[----:B------:R-:W-:Y:S04]  /*3c800*/  STL.64 [R1+0xee0], R74 ;  /* 0x000ee04a01007387 */ /* 0x000fe80000100a00 */
[----:B------:R1:W-:Y:S01]  /*3c810*/  STL.64 [R1+0xea0], R34 ;  /* 0x000ea02201007387 */ /* 0x0003e20000100a00 */
[----:B------:R-:W-:-:S03]  /*3c820*/  IMAD.WIDE R36, R231, 0x4, R36 ;  /* 0x00000004e7247825 */ /* 0x000fc600078e0224 */
[----:B------:R-:W-:Y:S04]  /*3c830*/  LDGSTS.E [R252+-0x7a700], desc[UR8][R34.64], P0 ;  /* 0x8590000022fc7fae */ /* 0x000fe80008121848 */
[----:B------:R-:W-:Y:S01]  /*3c840*/  LDGSTS.E [R230+-0x7a300], desc[UR8][R36.64], P0 ;  /* 0x85d0000024e67fae */ /* 0x000fe20008121848 */
[----:B------:R-:W-:-:S03]  /*3c850*/  IMAD.WIDE R14, R231, 0x4, R40 ;  /* 0x00000004e70e7825 */ /* 0x000fc600078e0228 */
[----:B------:R-:W4:Y:S04]  /*3c860*/  LDL.LU.64 R40, [R1+0x910] ;  /* 0x0009100001287983 */ /* 0x000f280000300a00 */
[----:B------:R-:W-:Y:S04]  /*3c870*/  STL.64 [R1+0xe60], R36 ;  /* 0x000e602401007387 */ /* 0x000fe80000100a00 */
[----:B------:R3:W-:Y:S04]  /*3c880*/  STL.64 [R1+0xe20], R14 ;  /* 0x000e200e01007387 */ /* 0x0007e80000100a00 */
[----:B-1----:R-:W4:Y:S04]  /*3c890*/  LDL.LU.64 R34, [R1+0x900] ;  /* 0x0009000001227983 */ /* 0x002f280000300a00 */
[----:B------:R3:W-:Y:S01]  /*3c8a0*/  LDGSTS.E [R228+-0x79f00], desc[UR8][R14.64], P0 ;  /* 0x861000000ee47fae */ /* 0x0007e20008121848 */
[----:B--2---:R-:W-:-:S03]  /*3c8b0*/  IMAD.WIDE R74, R231, 0x4, R20 ;  /* 0x00000004e74a7825 */ /* 0x004fc600078e0214 */
[----:B------:R-:W2:Y:S04]  /*3c8c0*/  LDL.LU.64 R20, [R1+0x8f0] ;  /* 0x0008f00001147983 */ /* 0x000ea80000300a00 */
[----:B------:R-:W-:Y:S01]  /*3c8d0*/  LDGSTS.E [R0+-0x79b00], desc[UR8][R74.64], P0 ;  /* 0x865000004a007fae */ /* 0x000fe20008121848 */
[----:B---3--:R-:W-:-:S03]  /*3c8e0*/  IMAD.WIDE R14, R231, 0x4, R122 ;  /* 0x00000004e70e7825 */ /* 0x008fc600078e027a */
[----:B------:R-:W3:Y:S04]  /*3c8f0*/  LDL.LU.64 R122, [R1+0x8e0] ;  /* 0x0008e000017a7983 */ /* 0x000ee80000300a00 */
[----:B------:R-:W-:Y:S04]  /*3c900*/  STL.64 [R1+0xde0], R74 ;  /* 0x000de04a01007387 */ /* 0x000fe80000100a00 */
[----:B------:R1:W-:Y:S04]  /*3c910*/  STL.64 [R1+0xda0], R14 ;  /* 0x000da00e01007387 */ /* 0x0003e80000100a00 */
[----:B------:R-:W3:Y:S01]  /*3c920*/  LDL.LU.64 R36, [R1+0x8d0] ;  /* 0x0008d00001247983 */ /* 0x000ee20000300a00 */
[----:B------:R-:W-:-:S03]  /*3c930*/  IMAD.WIDE R72, R231, 0x4, R72 ;  /* 0x00000004e7487825 */ /* 0x000fc600078e0248 */
[----:B------:R-:W-:Y:S04]  /*3c940*/  LDGSTS.E [R252+-0x79700], desc[UR8][R14.64], P0 ;  /* 0x869000000efc7fae */ /* 0x000fe80008121848 */
[----:B------:R4:W-:Y:S04]  /*3c950*/  STL.64 [R1+0xd60], R72 ;  /* 0x000d604801007387 */ /* 0x0009e80000100a00 */
[----:B------:R4:W-:Y:S01]  /*3c960*/  LDGSTS.E [R230+-0x79300], desc[UR8][R72.64], P0 ;  /* 0x86d0000048e67fae */ /* 0x0009e20008121848 */
[----:B------:R-:W-:-:S05]  /*3c970*/  IMAD.WIDE R38, R231, 0x4, R38 ;  /* 0x00000004e7267825 */ /* 0x000fca00078e0226 */
[----:B------:R4:W-:Y:S04]  /*3c980*/  STL.64 [R1+0xd20], R38 ;  /* 0x000d202601007387 */ /* 0x0009e80000100a00 */
[----:B-1----:R-:W3:Y:S04]  /*3c990*/  LDL.LU.64 R14, [R1+0x8c0] ;  /* 0x0008c000010e7983 */ /* 0x002ee80000300a00 */
[----:B------:R1:W-:Y:S01]  /*3c9a0*/  LDGSTS.E [R228+-0x78f00], desc[UR8][R38.64], P0 ;  /* 0x8710000026e47fae */ /* 0x0003e20008121848 */
[----:B----4-:R-:W-:-:S03]  /*3c9b0*/  IMAD.WIDE R72, R231, 0x4, R32 ;  /* 0x00000004e7487825 */ /* 0x010fc600078e0220 */
[----:B------:R-:W4:Y:S04]  /*3c9c0*/  LDL.LU.64 R32, [R1+0x8b0] ;  /* 0x0008b00001207983 */ /* 0x000f280000300a00 */
[----:B------:R-:W4:Y:S04]  /*3c9d0*/  LDL.LU.64 R38, [R1+0x8a0] ;  /* 0x0008a00001267983 */ /* 0x000f280000300a00 */
[----:B------:R1:W-:Y:S04]  /*3c9e0*/  STL.64 [R1+0xce0], R72 ;  /* 0x000ce04801007387 */ /* 0x0003e80000100a00 */
[----:B------:R1:W-:Y:S01]  /*3c9f0*/  LDGSTS.E [R0+-0x78b00], desc[UR8][R72.64], P0 ;  /* 0x8750000048007fae */ /* 0x0003e20008121848 */
[----:B------:R-:W-:-:S03]  /*3ca00*/  IMAD.WIDE R74, R231, 0x4, R4 ;  /* 0x00000004e74a7825 */ /* 0x000fc600078e0204 */
[----:B------:R-:W4:Y:S04]  /*3ca10*/  LDL.LU.64 R4, [R1+0x890] ;  /* 0x0008900001047983 */ /* 0x000f280000300a00 */
[----:B------:R-:W-:Y:S01]  /*3ca20*/  STL.64 [R1+0xcb0], R74 ;  /* 0x000cb04a01007387 */ /* 0x000fe20000100a00 */
[----:B------:R-:W-:-:S03]  /*3ca30*/  IMAD.WIDE R40, R231, 0x4, R40 ;  /* 0x00000004e7287825 */ /* 0x000fc600078e0228 */
[----:B------:R1:W-:Y:S04]  /*3ca40*/  LDGSTS.E [R252+-0x78700], desc[UR8][R74.64], P0 ;  /* 0x879000004afc7fae */ /* 0x0003e80008121848 */
[----:B------:R2:W-:Y:S04]  /*3ca50*/  STL.64 [R1+0xc90], R40 ;  /* 0x000c902801007387 */ /* 0x0005e80000100a00 */
[----:B-1----:R-:W4:Y:S01]  /*3ca60*/  LDL.LU.64 R72, [R1+0x880] ;  /* 0x0008800001487983 */ /* 0x002f220000300a00 */
[----:B------:R-:W-:-:S03]  /*3ca70*/  IMAD.WIDE R34, R231, 0x4, R34 ;  /* 0x00000004e7227825 */ /* 0x000fc600078e0222 */
[----:B------:R1:W-:Y:S01]  /*3ca80*/  LDGSTS.E [R230+-0x78300], desc[UR8][R40.64], P0 ;  /* 0x87d0000028e67fae */ /* 0x0003e20008121848 */
[----:B------:R-:W-:-:S03]  /*3ca90*/  VIADD R228, R17, 0x200000 ;  /* 0x0020000011e47836 */ /* 0x000fc60000000000 */
[----:B------:R3:W-:Y:S01]  /*3caa0*/  STL.64 [R1+0x1418], R34 ;  /* 0x0014182201007387 */ /* 0x0007e20000100a00 */
[----:B------:R-:W-:-:S03]  /*3cab0*/  IADD3 R0, R17, 0x200000, RZ ;  /* 0x0020000011007810 */ /* 0x000fc60007ffe0ff */
[----:B------:R-:W-:Y:S01]  /*3cac0*/  LDGSTS.E [R228+-0x7fe80], desc[UR8][R34.64], P0 ;  /* 0x8018000022e47fae */ /* 0x000fe20008121848 */
[C---:B------:R-:W-:Y:S01]  /*3cad0*/  VIADD R252, R17.reuse, 0x200000 ;  /* 0x0020000011fc7836 */ /* 0x040fe20000000000 */
[----:B-1----:R-:W-:Y:S01]  /*3cae0*/  IADD3 R230, R17, 0x200000, RZ ;  /* 0x0020000011e67810 */ /* 0x002fe20007ffe0ff */
[C---:B--2---:R-:W-:Y:S02]  /*3caf0*/  IMAD.WIDE R40, R231.reuse, 0x4, R20 ;  /* 0x00000004e7287825 */ /* 0x044fe400078e0214 */
[----:B------:R-:W2:Y:S04]  /*3cb00*/  LDL.LU.64 R20, [R1+0x870] ;  /* 0x0008700001147983 */ /* 0x000ea80000300a00 */
[----:B------:R-:W2:Y:S01]  /*3cb10*/  LDL.LU.64 R74, [R1+0x860] ;  /* 0x00086000014a7983 */ /* 0x000ea20000300a00 */
[----:B---3--:R-:W-:-:S03]  /*3cb20*/  IMAD.WIDE R122, R231, 0x4, R122 ;  /* 0x00000004e77a7825 */ /* 0x008fc600078e027a */
[----:B------:R1:W-:Y:S04]  /*3cb30*/  STL.64 [R1+0x13d8], R40 ;  /* 0x0013d82801007387 */ /* 0x0003e80000100a00 */
[----:B------:R-:W3:Y:S01]  /*3cb40*/  LDL.LU.64 R34, [R1+0x850] ;  /* 0x0008500001227983 */ /* 0x000ee20000300a00 */
[----:B------:R-:W-:-:S03]  /*3cb50*/  IMAD.WIDE R36, R231, 0x4, R36 ;  /* 0x00000004e7247825 */ /* 0x000fc600078e0224 */
        /* <DEDUP_REMOVED lines=11> */
[----:B------:R-:W-:Y:S01]  /*3cc10*/  STL.64 [R1+0x12d8], R122 ;  /* 0x0012d87a01007387 */ /* 0x000fe20000100a00 */
[----:B------:R-:W-:-:S03]  /*3cc20*/  IMAD.WIDE R38, R231, 0x4, R38 ;  /* 0x00000004e7267825 */ /* 0x000fc600078e0226 */
[----:B------:R2:W-:Y:S04]  /*3cc30*/  LDGSTS.E [R0+-0x7ea80], desc[UR8][R122.64], P0 ;  /* 0x815800007a007fae */ /* 0x0005e80008121848 */
[----:B------:R-:W-:Y:S01]  /*3cc40*/  LDGSTS.E [R252+-0x7e680], desc[UR8][R38.64], P0 ;  /* 0x8198000026fc7fae */ /* 0x000fe20008121848 */
[----:B-1----:R-:W-:-:S03]  /*3cc50*/  IMAD.WIDE R36, R231, 0x4, R4 ;  /* 0x00000004e7247825 */ /* 0x002fc600078e0204 */
[----:B------:R-:W4:Y:S04]  /*3cc60*/  LDL.LU.64 R4, [R1+0x820] ;  /* 0x0008200001047983 */ /* 0x000f280000300a00 */
[----:B------:R1:W-:Y:S04]  /*3cc70*/  STL.64 [R1+0x1298], R38 ;  /* 0x0012982601007387 */ /* 0x0003e80000100a00 */
[----:B------:R-:W-:Y:S04]  /*3cc80*/  STL.64 [R1+0x1258], R36 ;  /* 0x0012582401007387 */ /* 0x000fe80000100a00 */
        /* <DEDUP_REMOVED lines=8> */
[----:B-1----:R-:W-:-:S03]  /*3cd10*/  IMAD.WIDE R14, R231, 0x4, R74 ;  /* 0x00000004e70e7825 */ /* 0x002fc600078e024a */
[----:B------:R-:W-:Y:S04]  /*3cd20*/  STL.64 [R1+0x11d8], R122 ;  /* 0x0011d87a01007387 */ /* 0x000fe80000100a00 */
[----:B------:R-:W-:Y:S01]  /*3cd30*/  LDGSTS.E [R0+-0x7da80], desc[UR8][R122.64], P0 ;  /* 0x825800007a007fae */ /* 0x000fe20008121848 */
[----:B---3--:R-:W-:-:S03]  /*3cd40*/  IMAD.WIDE R74, R231, 0x4, R34 ;  /* 0x00000004e74a7825 */ /* 0x008fc600078e0222 */
[----:B------:R-:W3:Y:S04]  /*3cd50*/  LDL.LU.64 R34, [R1+0x7e0] ;  /* 0x0007e00001227983 */ /* 0x000ee80000300a00 */
[----:B------:R1:W-:Y:S04]  /*3cd60*/  STL.64 [R1+0x1198], R14 ;  /* 0x0011980e01007387 */ /* 0x0003e80000100a00 */
[----:B------:R1:W-:Y:S04]  /*3cd70*/  STL.64 [R1+0x1158], R74 ;  /* 0x0011584a01007387 */ /* 0x0003e80000100a00 */
[----:B------:R-:W-:Y:S04]  /*3cd80*/  LDGSTS.E [R252+-0x7d680], desc[UR8][R14.64], P0 ;  /* 0x829800000efc7fae */ /* 0x000fe80008121848 */
[----:B------:R-:W-:Y:S01]  /*3cd90*/  LDGSTS.E [R230+-0x7d280], desc[UR8][R74.64], P0 ;  /* 0x82d800004ae67fae */ /* 0x000fe20008121848 */
[----:B------:R-:W-:-:S03]  /*3cda0*/  IMAD.WIDE R36, R231, 0x4, R40 ;  /* 0x00000004e7247825 */ /* 0x000fc600078e0228 */
[----:B------:R-:W3:Y:S04]  /*3cdb0*/  LDL.LU.64 R40, [R1+0x7d0] ;  /* 0x0007d00001287983 */ /* 0x000ee80000300a00 */
        /* <DEDUP_REMOVED lines=10> */
[----:B------:R1:W-:Y:S04]  /*3ce60*/  STL.64 [R1+0x1098], R122 ;  /* 0x0010987a01007387 */ /* 0x0003e80000100a00 */
[----:B------:R-:W-:Y:S01]  /*3ce70*/  LDGSTS.E [R252+-0x7c680], desc[UR8][R122.64], P0 ;  /* 0x839800007afc7fae */ /* 0x000fe20008121848 */
[----:B------:R-:W-:-:S05]  /*3ce80*/  IMAD.WIDE R72, R231, 0x4, R72 ;  /* 0x00000004e7487825 */ /* 0x000fca00078e0248 */
[----:B------:R-:W-:Y:S04]  /*3ce90*/  STL.64 [R1+0x1058], R72 ;  /* 0x0010584801007387 */ /* 0x000fe80000100a00 */
[----:B-1----:R-:W4:Y:S01]  /*3cea0*/  LDL.LU.64 R36, [R1+0x780] ;  /* 0x0007800001247983 */ /* 0x002f220000300a00 */
[----:B------:R-:W-:-:S03]  /*3ceb0*/  IMAD.WIDE R38, R231, 0x4, R38 ;  /* 0x00000004e7267825 */ /* 0x000fc600078e0226 */
[----:B------:R-:W-:Y:S04]  /*3cec0*/  LDGSTS.E [R230+-0x7c280], desc[UR8][R72.64], P0 ;  /* 0x83d8000048e67fae */ /* 0x000fe80008121848 */
[----:B------:R2:W-:Y:S04]  /*3ced0*/  STL.64 [R1+0x1018], R38 ;  /* 0x0010182601007387 */ /* 0x0005e80000100a00 */
[----:B------:R2:W-:Y:S04]  /*3cee0*/  LDGSTS.E [R228+-0x7be80], desc[UR8][R38.64], P0 ;  /* 0x8418000026e47fae */ /* 0x0005e80008121848 */
[----:B------:R-:W4:Y:S01]  /*3cef0*/  LDL.LU.64 R122, [R1+0x770] ;  /* 0x00077000017a7983 */ /* 0x000f220000300a00 */
[----:B--2---:R-:W-:-:S03]  /*3cf00*/  IMAD.WIDE R38, R231, 0x4, R20 ;  /* 0x00000004e7267825 */ /* 0x004fc600078e0214 */
[----:B------:R-:W2:Y:S04]  /*3cf10*/  LDL.LU.64 R20, [R1+0x760] ;  /* 0x0007600001147983 */ /* 0x000ea80000300a00 */
[----:B------:R1:W-:Y:S04]  /*3cf20*/  STL.64 [R1+0xfd8], R38 ;  /* 0x000fd82601007387 */ /* 0x0003e80000100a00 */
[----:B------:R-:W-:Y:S01]  /*3cf30*/  LDGSTS.E [R0+-0x7ba80], desc[UR8][R38.64], P0 ;  /* 0x8458000026007fae */ /* 0x000fe20008121848 */
[----:B---3--:R-:W-:-:S03]  /*3cf40*/  IMAD.WIDE R72, R231, 0x4, R34 ;  /* 0x00000004e7487825 */ /* 0x008fc600078e0222 */
[----:B------:R-:W3:Y:S04]  /*3cf50*/  LDL.LU.64 R34, [R1+0x750] ;  /* 0x0007500001227983 */ /* 0x000ee80000300a00 */
[----:B------:R4:W-:Y:S04]  /*3cf60*/  STL.64 [R1+0xf98], R72 ;  /* 0x000f984801007387 */ /* 0x0009e80000100a00 */
[----:B------:R4:W-:Y:S01]  /*3cf70*/  LDGSTS.E [R252+-0x7b680], desc[UR8][R72.64], P0 ;  /* 0x8498000048fc7fae */ /* 0x0009e20008121848 */
[----:B------:R-:W-:-:S05]  /*3cf80*/  IMAD.WIDE R40, R231, 0x4, R40 ;  /* 0x00000004e7287825 */ /* 0x000fca00078e0228 */
[----:B------:R4:W-:Y:S04]  /*3cf90*/  STL.64 [R1+0xf58], R40 ;  /* 0x000f582801007387 */ /* 0x0009e80000100a00 */
[----:B-1----:R-:W3:Y:S01]  /*3cfa0*/  LDL.LU.64 R38, [R1+0x740] ;  /* 0x0007400001267983 */ /* 0x002ee20000300a00 */
[----:B------:R-:W-:-:S03]  /*3cfb0*/  IMAD.WIDE R14, R231, 0x4, R14 ;  /* 0x00000004e70e7825 */ /* 0x000fc600078e020e */
[----:B------:R1:W-:Y:S01]  /*3cfc0*/  LDGSTS.E [R230+-0x7b280], desc[UR8][R40.64], P0 ;  /* 0x84d8000028e67fae */ /* 0x0003e20008121848 */
[----:B------:R-:W-:-:S03]  /*3cfd0*/  IMAD.WIDE R74, R231, 0x4, R74 ;  /* 0x00000004e74a7825 */ /* 0x000fc600078e024a */
[----:B------:R1:W-:Y:S04]  /*3cfe0*/  STL.64 [R1+0xf18], R14 ;  /* 0x000f180e01007387 */ /* 0x0003e80000100a00 */
[----:B------:R1:W-:Y:S04]  /*3cff0*/  LDGSTS.E [R228+-0x7ae80], desc[UR8][R14.64], P0 ;  /* 0x851800000ee47fae */ /* 0x0003e80008121848 */
[----:B------:R-:W-:Y:S01]  /*3d000*/  LDGSTS.E [R0+-0x7aa80], desc[UR8][R74.64], P0 ;  /* 0x855800004a007fae */ /* 0x000fe20008121848 */
[----:B----4-:R-:W-:-:S03]  /*3d010*/  IMAD.WIDE R72, R231, 0x4, R32 ;  /* 0x00000004e7487825 */ /* 0x010fc600078e0220 */
[----:B------:R-:W4:Y:S04]  /*3d020*/  LDL.LU.64 R32, [R1+0x730] ;  /* 0x0007300001207983 */ /* 0x000f280000300a00 */
[----:B------:R1:W-:Y:S04]  /*3d030*/  STL.64 [R1+0xed8], R74 ;  /* 0x000ed84a01007387 */ /* 0x0003e80000100a00 */
[----:B------:R2:W-:Y:S01]  /*3d040*/  LDGSTS.E [R252+-0x7a680], desc[UR8][R72.64], P0 ;  /* 0x8598000048fc7fae */ /* 0x0005e20008121848 */
[----:B-1----:R-:W-:-:S03]  /*3d050*/  IMAD.WIDE R40, R231, 0x4, R4 ;  /* 0x00000004e7287825 */ /* 0x002fc600078e0204 */
[----:B------:R-:W4:Y:S04]  /*3d060*/  LDL.LU.64 R4, [R1+0x720] ;  /* 0x0007200001047983 */ /* 0x000f280000300a00 */
[----:B------:R2:W-:Y:S04]  /*3d070*/  STL.64 [R1+0xe98], R72 ;  /* 0x000e984801007387 */ /* 0x0005e80000100a00 */
[----:B------:R3:W-:Y:S04]  /*3d080*/  STL.64 [R1+0xe58], R40 ;  /* 0x000e582801007387 */ /* 0x0007e80000100a00 */
[----:B------:R3:W-:Y:S01]  /*3d090*/  LDGSTS.E [R230+-0x7a280], desc[UR8][R40.64], P0 ;  /* 0x85d8000028e67fae */ /* 0x0007e20008121848 */
[----:B------:R-:W-:-:S03]  /*3d0a0*/  IMAD.WIDE R14, R231, 0x4, R36 ;  /* 0x00000004e70e7825 */ /* 0x000fc600078e0224 */
[----:B------:R-:W4:Y:S04]  /*3d0b0*/  LDL.LU.64 R36, [R1+0x710] ;  /* 0x0007100001247983 */ /* 0x000f280000300a00 */
[----:B------:R1:W-:Y:S04]  /*3d0c0*/  STL.64 [R1+0xe18], R14 ;  /* 0x000e180e01007387 */ /* 0x0003e80000100a00 */
[----:B------:R-:W4:Y:S04]  /*3d0d0*/  LDL.LU.64 R74, [R1+0x700] ;  /* 0x00070000014a7983 */ /* 0x000f280000300a00 */
[----:B------:R1:W-:Y:S01]  /*3d0e0*/  LDGSTS.E [R228+-0x79e80], desc[UR8][R14.64], P0 ;  /* 0x861800000ee47fae */ /* 0x0003e20008121848 */
[----:B------:R-:W-:-:S05]  /*3d0f0*/  IMAD.WIDE R122, R231, 0x4, R122 ;  /* 0x00000004e77a7825 */ /* 0x000fca00078e027a */
[----:B------:R-:W-:Y:S01]  /*3d100*/  LDGSTS.E [R0+-0x79a80], desc[UR8][R122.64], P0 ;  /* 0x865800007a007fae */ /* 0x000fe20008121848 */
[----:B--2---:R-:W-:-:S03]  /*3d110*/  IMAD.WIDE R72, R231, 0x4, R20 ;  /* 0x00000004e7487825 */ /* 0x004fc600078e0214 */
[----:B------:R-:W2:Y:S04]  /*3d120*/  LDL.LU.64 R20, [R1+0x6f0] ;  /* 0x0006f00001147983 */ /* 0x000ea80000300a00 */
[----:B------:R1:W-:Y:S04]  /*3d130*/  STL.64 [R1+0xdd8], R122 ;  /* 0x000dd87a01007387 */ /* 0x0003e80000100a00 */
[----:B------:R4:W-:Y:S01]  /*3d140*/  LDGSTS.E [R252+-0x79680], desc[UR8][R72.64], P0 ;  /* 0x8698000048fc7fae */ /* 0x0009e20008121848 */
[----:B---3--:R-:W-:-:S03]  /*3d150*/  IMAD.WIDE R40, R231, 0x4, R34 ;  /* 0x00000004e7287825 */ /* 0x008fc600078e0222 */
[----:B------:R-:W3:Y:S04]  /*3d160*/  LDL.LU.64 R34, [R1+0x6e0] ;  /* 0x0006e00001227983 */ /* 0x000ee80000300a00 */
[----:B------:R4:W-:Y:S04]  /*3d170*/  STL.64 [R1+0xd98], R72 ;  /* 0x000d984801007387 */ /* 0x0009e80000100a00 */
[----:B------:R4:W-:Y:S04]  /*3d180*/  STL.64 [R1+0xd58], R40 ;  /* 0x000d582801007387 */ /* 0x0009e80000100a00 */
[----:B------:R4:W-:Y:S01]  /*3d190*/  LDGSTS.E [R230+-0x79280], desc[UR8][R40.64], P0 ;  /* 0x86d8000028e67fae */ /* 0x0009e20008121848 */
[----:B-1----:R-:W-:-:S03]  /*3d1a0*/  IMAD.WIDE R14, R231, 0x4, R38 ;  /* 0x00000004e70e7825 */ /* 0x002fc600078e0226 */
[----:B------:R-:W3:Y:S04]  /*3d1b0*/  LDL.LU.64 R38, [R1+0x650] ;  /* 0x0006500001267983 */ /* 0x000ee80000300a00 */
[----:B------:R-:W-:Y:S04]  /*3d1c0*/  STL.64 [R1+0xd18], R14 ;  /* 0x000d180e01007387 */ /* 0x000fe80000100a00 */
[----:B------:R-:W3:Y:S04]  /*3d1d0*/  LDL.LU.64 R122, [R1+0x640] ;  /* 0x00064000017a7983 */ /* 0x000ee80000300a00 */
[----:B------:R1:W-:Y:S04]  /*3d1e0*/  STL.64 [R1+0x19c8], R16 ;  /* 0x0019c81001007387 */ /* 0x0003e80000100a00 */
[----:B------:R1:W-:Y:S01]  /*3d1f0*/  LDGSTS.E [R228+-0x78e80], desc[UR8][R14.64], P0 ;  /* 0x871800000ee47fae */ /* 0x0003e20008121848 */
[----:B----4-:R-:W-:-:S03]  /*3d200*/  IMAD.WIDE R72, R231, 0x4, R32 ;  /* 0x00000004e7487825 */ /* 0x010fc600078e0220 */
[----:B------:R-:W4:Y:S04]  /*3d210*/  LDL.LU.64 R32, [R1+0x630] ;  /* 0x0006300001207983 */ /* 0x000f280000300a00 */
[----:B------:R1:W-:Y:S01]  /*3d220*/  LDGSTS.E [R0+-0x78a80], desc[UR8][R72.64], P0 ;  /* 0x8758000048007fae */ /* 0x0003e20008121848 */
[----:B------:R-:W-:-:S03]  /*3d230*/  IMAD.WIDE R40, R231, 0x4, R4 ;  /* 0x00000004e7287825 */ /* 0x000fc600078e0204 */
[----:B------:R-:W4:Y:S04]  /*3d240*/  LDL.LU.64 R4, [R1+0x620] ;  /* 0x0006200001047983 */ /* 0x000f280000300a00 */
[----:B------:R2:W-:Y:S01]  /*3d250*/  STL.64 [R1+0xcd8], R72 ;  /* 0x000cd84801007387 */ /* 0x0005e20000100a00 */
[----:B-1----:R-:W-:-:S03]  /*3d260*/  VIADD R228, R18, 0x200000 ;  /* 0x0020000012e47836 */ /* 0x002fc60000000000 */
[----:B------:R1:W-:Y:S01]  /*3d270*/  LDGSTS.E [R252+-0x78680], desc[UR8][R40.64], P0 ;  /* 0x8798000028fc7fae */ /* 0x0003e20008121848 */
[----:B------:R-:W-:-:S03]  /*3d280*/  IMAD.WIDE R16, R231, 0x4, R36 ;  /* 0x00000004e7107825 */ /* 0x000fc600078e0224 */
[----:B------:R-:W4:Y:S04]  /*3d290*/  LDL.LU.64 R36, [R1+0x610] ;  /* 0x0006100001247983 */ /* 0x000f280000300a00 */
[----:B------:R3:W-:Y:S01]  /*3d2a0*/  STL.64 [R1+0xca8], R40 ;  /* 0x000ca82801007387 */ /* 0x0007e20000100a00 */
[----:B------:R-:W-:-:S03]  /*3d2b0*/  IMAD.WIDE R14, R231, 0x4, R74 ;  /* 0x00000004e70e7825 */ /* 0x000fc600078e024a */
[----:B------:R3:W-:Y:S04]  /*3d2c0*/  STL.64 [R1+0xc88], R16 ;  /* 0x000c881001007387 */ /* 0x0007e80000100a00 */
[----:B------:R-:W4:Y:S04]  /*3d2d0*/  LDL.LU.64 R74, [R1+0x600] ;  /* 0x00060000014a7983 */ /* 0x000f280000300a00 */
[----:B------:R3:W-:Y:S04]  /*3d2e0*/  STL.64 [R1+0x1410], R14 ;  /* 0x0014100e01007387 */ /* 0x0007e80000100a00 */
[----:B------:R3:W-:Y:S04]  /*3d2f0*/  LDGSTS.E [R230+-0x78280], desc[UR8][R16.64], P0 ;  /* 0x87d8000010e67fae */ /* 0x0007e80008121848 */
[----:B------:R3:W-:Y:S01]  /*3d300*/  LDGSTS.E [R228+-0x7fe00], desc[UR8][R14.64], P0 ;  /* 0x802000000ee47fae */ /* 0x0007e20008121848 */
[C---:B------:R-:W-:Y:S01]  /*3d310*/  IADD3 R0, R18.reuse, 0x200000, RZ ;  /* 0x0020000012007810 */ /* 0x040fe20007ffe0ff */
[----:B-1----:R-:W-:-:S02]  /*3d320*/  VIADD R252, R18, 0x200000 ;  /* 0x0020000012fc7836 */ /* 0x002fc40000000000 */
[C---:B--2---:R-:W-:Y:S02]  /*3d330*/  IMAD.WIDE R72, R231.reuse, 0x4, R20 ;  /* 0x00000004e7487825 */ /* 0x044fe400078e0214 */
[----:B------:R-:W2:Y:S04]  /*3d340*/  LDL.LU.64 R20, [R1+0x5f0] ;  /* 0x0005f00001147983 */ /* 0x000ea80000300a00 */
[----:B------:R4:W-:Y:S01]  /*3d350*/  LDGSTS.E [R0+-0x7fa00], desc[UR8][R72.64], P0 ;  /* 0x8060000048007fae */ /* 0x0009e20008121848 */
[----:B---3--:R-:W-:-:S03]  /*3d360*/  IMAD.WIDE R40, R231, 0x4, R34 ;  /* 0x00000004e7287825 */ /* 0x008fc600078e0222 */
[----:B------:R-:W3:Y:S04]  /*3d370*/  LDL.LU.64 R34, [R1+0x5e0] ;  /* 0x0005e00001227983 */ /* 0x000ee80000300a00 */
[----:B------:R4:W-:Y:S04]  /*3d380*/  STL.64 [R1+0x13d0], R72 ;  /* 0x0013d04801007387 */ /* 0x0009e80000100a00 */
[----:B------:R1:W-:Y:S01]  /*3d390*/  LDGSTS.E [R252+-0x7f600], desc[UR8][R40.64], P0 ;  /* 0x80a0000028fc7fae */ /* 0x0003e20008121848 */
[----:B------:R-:W-:-:S03]  /*3d3a0*/  IMAD.WIDE R16, R231, 0x4, R38 ;  /* 0x00000004e7107825 */ /* 0x000fc600078e0226 */
[----:B------:R-:W3:Y:S04]  /*3d3b0*/  LDL.LU.64 R38, [R1+0x5d0] ;  /* 0x0005d00001267983 */ /* 0x000ee80000300a00 */
[----:B------:R1:W-:Y:S01]  /*3d3c0*/  STL.64 [R1+0x1390], R40 ;  /* 0x0013902801007387 */ /* 0x0003e20000100a00 */
[----:B------:R-:W-:-:S03]  /*3d3d0*/  IMAD.WIDE R14, R231, 0x4, R122 ;  /* 0x00000004e70e7825 */ /* 0x000fc600078e027a */
[----:B------:R1:W-:Y:S04]  /*3d3e0*/  STL.64 [R1+0x1350], R16 ;  /* 0x0013501001007387 */ /* 0x0003e80000100a00 */
[----:B------:R-:W3:Y:S04]  /*3d3f0*/  LDL.LU.64 R122, [R1+0x5c0] ;  /* 0x0005c000017a7983 */ /* 0x000ee80000300a00 */
[----:B------:R1:W-:Y:S01]  /*3d400*/  STL.64 [R1+0x1310], R14 ;  /* 0x0013100e01007387 */ /* 0x0003e20000100a00 */
[----:B----4-:R-:W-:-:S03]  /*3d410*/  IMAD.WIDE R72, R231, 0x4, R32 ;  /* 0x00000004e7487825 */ /* 0x010fc600078e0220 */
[----:B------:R-:W4:Y:S01]  /*3d420*/  LDL.LU.64 R32, [R1+0x5b0] ;  /* 0x0005b00001207983 */ /* 0x000f220000300a00 */
[----:B-1----:R-:W-:-:S03]  /*3d430*/  IMAD.WIDE R40, R231, 0x4, R4 ;  /* 0x00000004e7287825 */ /* 0x002fc600078e0204 */
[----:B------:R-:W4:Y:S01]  /*3d440*/  LDL.LU.64 R4, [R1+0x5a0] ;  /* 0x0005a00001047983 */ /* 0x000f220000300a00 */
[----:B------:R-:W-:-:S05]  /*3d450*/  IADD3 R230, R18, 0x200000, RZ ;  /* 0x0020000012e67810 */ /* 0x000fca0007ffe0ff */
[----:B------:R1:W-:Y:S04]  /*3d460*/  LDGSTS.E [R230+-0x7f200], desc[UR8][R16.64], P0 ;  /* 0x80e0000010e67fae */ /* 0x0003e80008121848 */
[----:B------:R2:W-:Y:S04]  /*3d470*/  STL.64 [R1+0x12d0], R72 ;  /* 0x0012d04801007387 */ /* 0x0005e80000100a00 */
[----:B------:R1:W-:Y:S04]  /*3d480*/  LDGSTS.E [R228+-0x7ee00], desc[UR8][R14.64], P0 ;  /* 0x812000000ee47fae */ /* 0x0003e80008121848 */
[----:B------:R2:W-:Y:S04]  /*3d490*/  LDGSTS.E [R0+-0x7ea00], desc[UR8][R72.64], P0 ;  /* 0x8160000048007fae */ /* 0x0005e80008121848 */
[----:B------:R3:W-:Y:S01]  /*3d4a0*/  LDGSTS.E [R252+-0x7e600], desc[UR8][R40.64], P0 ;  /* 0x81a0000028fc7fae */ /* 0x0007e20008121848 */
[----:B-1----:R-:W-:-:S03]  /*3d4b0*/  IMAD.WIDE R16, R231, 0x4, R36 ;  /* 0x00000004e7107825 */ /* 0x002fc600078e0224 */
[----:B------:R-:W4:Y:S04]  /*3d4c0*/  LDL.LU.64 R36, [R1+0x590] ;  /* 0x0005900001247983 */ /* 0x000f280000300a00 */
[----:B------:R3:W-:Y:S04]  /*3d4d0*/  STL.64 [R1+0x1290], R40 ;  /* 0x0012902801007387 */ /* 0x0007e80000100a00 */
[----:B------:R1:W-:Y:S01]  /*3d4e0*/  STL.64 [R1+0x1250], R16 ;  /* 0x0012501001007387 */ /* 0x0003e20000100a00 */
[----:B------:R-:W-:-:S03]  /*3d4f0*/  IMAD.WIDE R14, R231, 0x4, R74 ;  /* 0x00000004e70e7825 */ /* 0x000fc600078e024a */
[----:B------:R-:W4:Y:S04]  /*3d500*/  LDL.LU.64 R74, [R1+0x580] ;  /* 0x00058000014a7983 */ /* 0x000f280000300a00 */
[----:B------:R1:W-:Y:S04]  /*3d510*/  STL.64 [R1+0x1210], R14 ;  /* 0x0012100e01007387 */ /* 0x0003e80000100a00 */
[----:B------:R1:W-:Y:S04]  /*3d520*/  LDGSTS.E [R230+-0x7e200], desc[UR8][R16.64], P0 ;  /* 0x81e0000010e67fae */ /* 0x0003e80008121848 */
[----:B------:R1:W-:Y:S01]  /*3d530*/  LDGSTS.E [R228+-0x7de00], desc[UR8][R14.64], P0 ;  /* 0x822000000ee47fae */ /* 0x0003e20008121848 */
[----:B--2---:R-:W-:-:S03]  /*3d540*/  IMAD.WIDE R72, R231, 0x4, R20 ;  /* 0x00000004e7487825 */ /* 0x004fc600078e0214 */
[----:B------:R-:W2:Y:S04]  /*3d550*/  LDL.LU.64 R20, [R1+0x570] ;  /* 0x0005700001147983 */ /* 0x000ea80000300a00 */
[----:B------:R4:W-:Y:S01]  /*3d560*/  LDGSTS.E [R0+-0x7da00], desc[UR8][R72.64], P0 ;  /* 0x8260000048007fae */ /* 0x0009e20008121848 */
[----:B---3--:R-:W-:-:S03]  /*3d570*/  IMAD.WIDE R40, R231, 0x4, R34 ;  /* 0x00000004e7287825 */ /* 0x008fc600078e0222 */
[----:B------:R-:W3:Y:S04]  /*3d580*/  LDL.LU.64 R34, [R1+0x560] ;  /* 0x0005600001227983 */ /* 0x000ee80000300a00 */
[----:B------:R4:W-:Y:S04]  /*3d590*/  STL.64 [R1+0x11d0], R72 ;  /* 0x0011d04801007387 */ /* 0x0009e80000100a00 */
[----:B------:R4:W-:Y:S01]  /*3d5a0*/  LDGSTS.E [R252+-0x7d600], desc[UR8][R40.64], P0 ;  /* 0x82a0000028fc7fae */ /* 0x0009e20008121848 */
[----:B-1----:R-:W-:-:S03]  /*3d5b0*/  IMAD.WIDE R16, R231, 0x4, R38 ;  /* 0x00000004e7107825 */ /* 0x002fc600078e0226 */
[----:B------:R-:W3:Y:S04]  /*3d5c0*/  LDL.LU.64 R38, [R1+0x4f0] ;  /* 0x0004f00001267983 */ /* 0x000ee80000300a00 */
[----:B------:R1:W-:Y:S04]  /*3d5d0*/  STL.64 [R1+0x1190], R40 ;  /* 0x0011902801007387 */ /* 0x0003e80000100a00 */
[----:B------:R1:W-:Y:S01]  /*3d5e0*/  STL.64 [R1+0x1150], R16 ;  /* 0x0011501001007387 */ /* 0x0003e20000100a00 */
[----:B------:R-:W-:-:S03]  /*3d5f0*/  IMAD.WIDE R14, R231, 0x4, R122 ;  /* 0x00000004e70e7825 */ /* 0x000fc600078e027a */
[----:B------:R-:W3:Y:S04]  /*3d600*/  LDL.LU.64 R122, [R1+0x4d8] ;  /* 0x0004d800017a7983 */ /* 0x000ee80000300a00 */
[----:B------:R1:W-:Y:S01]  /*3d610*/  STL.64 [R1+0x1110], R14 ;  /* 0x0011100e01007387 */ /* 0x0003e20000100a00 */
[----:B----4-:R-:W-:-:S03]  /*3d620*/  IMAD.WIDE R72, R231, 0x4, R32 ;  /* 0x00000004e7487825 */ /* 0x010fc600078e0220 */
[----:B------:R-:W4:Y:S04]  /*3d630*/  LDL.LU.64 R32, [R1+0x4d0] ;  /* 0x0004d00001207983 */ /* 0x000f280000300a00 */
[----:B------:R1:W-:Y:S04]  /*3d640*/  LDGSTS.E [R230+-0x7d200], desc[UR8][R16.64], P0 ;  /* 0x82e0000010e67fae */ /* 0x0003e80008121848 */
[----:B------:R1:W-:Y:S04]  /*3d650*/  LDGSTS.E [R228+-0x7ce00], desc[UR8][R14.64], P0 ;  /* 0x832000000ee47fae */ /* 0x0003e80008121848 */
[----:B------:R-:W-:Y:S01]  /*3d660*/  LDGSTS.E [R0+-0x7ca00], desc[UR8][R72.64], P0 ;  /* 0x8360000048007fae */ /* 0x000fe20008121848 */
[----:B-1----:R-:W-:-:S03]  /*3d670*/  IMAD.WIDE R40, R231, 0x4, R4 ;  /* 0x00000004e7287825 */ /* 0x002fc600078e0204 */
[----:B------:R-:W4:Y:S04]  /*3d680*/  LDL.LU.64 R4, [R1+0x4b8] ;  /* 0x0004b80001047983 */ /* 0x000f280000300a00 */
[----:B------:R1:W-:Y:S04]  /*3d690*/  STL.64 [R1+0x10d0], R72 ;  /* 0x0010d04801007387 */ /* 0x0003e80000100a00 */
[----:B------:R3:W-:Y:S04]  /*3d6a0*/  STL.64 [R1+0x1090], R40 ;  /* 0x0010902801007387 */ /* 0x0007e80000100a00 */
[----:B------:R3:W-:Y:S01]  /*3d6b0*/  LDGSTS.E [R252+-0x7c600], desc[UR8][R40.64], P0 ;  /* 0x83a0000028fc7fae */ /* 0x0007e20008121848 */
[----:B------:R-:W-:-:S03]  /*3d6c0*/  IMAD.WIDE R16, R231, 0x4, R36 ;  /* 0x00000004e7107825 */ /* 0x000fc600078e0224 */
[----:B------:R-:W4:Y:S04]  /*3d6d0*/  LDL.LU.64 R36, [R1+0x4b0] ;  /* 0x0004b00001247983 */ /* 0x000f280000300a00 */
[----:B------:R-:W-:Y:S04]  /*3d6e0*/  STL.64 [R1+0x1050], R16 ;  /* 0x0010501001007387 */ /* 0x000fe80000100a00 */
[----:B------:R3:W-:Y:S01]  /*3d6f0*/  LDGSTS.E [R230+-0x7c200], desc[UR8][R16.64], P0 ;  /* 0x83e0000010e67fae */ /* 0x0007e20008121848 */
[----:B------:R-:W-:-:S05]  /*3d700*/  IMAD.WIDE R14, R231, 0x4, R74 ;  /* 0x00000004e70e7825 */ /* 0x000fca00078e024a */
[----:B------:R3:W-:Y:S04]  /*3d710*/  STL.64 [R1+0x1010], R14 ;  /* 0x0010100e01007387 */ /* 0x0007e80000100a00 */
[----:B-1----:R-:W4:Y:S04]  /*3d720*/  LDL.LU.64 R72, [R1+0x498] ;  /* 0x0004980001487983 */ /* 0x002f280000300a00 */
[----:B------:R-:W-:Y:S01]  /*3d730*/  LDGSTS.E [R228+-0x7be00], desc[UR8][R14.64], P0 ;  /* 0x842000000ee47fae */ /* 0x000fe20008121848 */
[----:B--2---:R-:W-:-:S03]  /*3d740*/  IMAD.WIDE R74, R231, 0x4, R20 ;  /* 0x00000004e74a7825 */ /* 0x004fc600078e0214 */
[----:B------:R-:W2:Y:S04]  /*3d750*/  LDL.LU.64 R20, [R1+0x490] ;  /* 0x0004900001147983 */ /* 0x000ea80000300a00 */
[----:B------:R-:W-:Y:S01]  /*3d760*/  LDGSTS.E [R0+-0x7ba00], desc[UR8][R74.64], P0 ;  /* 0x846000004a007fae */ /* 0x000fe20008121848 */
[----:B---3--:R-:W-:-:S03]  /*3d770*/  IMAD.WIDE R40, R231, 0x4, R34 ;  /* 0x00000004e7287825 */ /* 0x008fc600078e0222 */
[----:B------:R-:W3:Y:S04]  /*3d780*/  LDL.LU.64 R34, [R1+0x478] ;  /* 0x0004780001227983 */ /* 0x000ee80000300a00 */
[----:B------:R1:W-:Y:S04]  /*3d790*/  STL.64 [R1+0xfd0], R74 ;  /* 0x000fd04a01007387 */ /* 0x0003e80000100a00 */
[----:B------:R4:W-:Y:S04]  /*3d7a0*/  STL.64 [R1+0xf90], R40 ;  /* 0x000f902801007387 */ /* 0x0009e80000100a00 */
[----:B------:R-:W3:Y:S04]  /*3d7b0*/  LDL.LU.64 R14, [R1+0x470] ;  /* 0x00047000010e7983 */ /* 0x000ee80000300a00 */
[----:B------:R4:W-:Y:S01]  /*3d7c0*/  LDGSTS.E [R252+-0x7b600], desc[UR8][R40.64], P0 ;  /* 0x84a0000028fc7fae */ /* 0x0009e20008121848 */
[----:B------:R-:W-:-:S05]  /*3d7d0*/  IMAD.WIDE R38, R231, 0x4, R38 ;  /* 0x00000004e7267825 */ /* 0x000fca00078e0226 */
[----:B------:R4:W-:Y:S04]  /*3d7e0*/  STL.64 [R1+0xf50], R38 ;  /* 0x000f502601007387 */ /* 0x0009e80000100a00 */
[----:B------:R4:W-:Y:S01]  /*3d7f0*/  LDGSTS.E [R230+-0x7b200], desc[UR8][R38.64], P0 ;  /* 0x84e0000026e67fae */ /* 0x0009e20008121848 */
[----:B------:R-:W-:-:S05]  /*3d800*/  IMAD.WIDE R16, R231, 0x4, R122 ;  /* 0x00000004e7107825 */ /* 0x000fca00078e027a */
[----:B------:R4:W-:Y:S04]  /*3d810*/  STL.64 [R1+0xf10], R16 ;  /* 0x000f101001007387 */ /* 0x0009e80000100a00 */
[----:B-1----:R-:W3:Y:S01]  /*3d820*/  LDL.LU.64 R74, [R1+0x458] ;  /* 0x00045800014a7983 */ /* 0x002ee20000300a00 */
[----:B----4-:R-:W-:-:S03]  /*3d830*/  IMAD.WIDE R40, R231, 0x4, R32 ;  /* 0x00000004e7287825 */ /* 0x010fc600078e0220 */
[----:B------:R-:W4:Y:S04]  /*3d840*/  LDL.LU.64 R32, [R1+0x450] ;  /* 0x0004500001207983 */ /* 0x000f280000300a00 */
[----:B------:R1:W-:Y:S04]  /*3d850*/  LDGSTS.E [R228+-0x7ae00], desc[UR8][R16.64], P0 ;  /* 0x8520000010e47fae */ /* 0x0003e80008121848 */
[----:B------:R-:W-:Y:S01]  /*3d860*/  LDGSTS.E [R0+-0x7aa00], desc[UR8][R40.64], P0 ;  /* 0x8560000028007fae */ /* 0x000fe20008121848 */
[----:B------:R-:W-:-:S03]  /*3d870*/  IMAD.WIDE R38, R231, 0x4, R4 ;  /* 0x00000004e7267825 */ /* 0x000fc600078e0204 */
[----:B------:R-:W4:Y:S04]  /*3d880*/  LDL.LU.64 R4, [R1+0x438] ;  /* 0x0004380001047983 */ /* 0x000f280000300a00 */
[----:B------:R-:W-:Y:S04]  /*3d890*/  STL.64 [R1+0xed0], R40 ;  /* 0x000ed02801007387 */ /* 0x000fe80000100a00 */
[----:B------:R-:W4:Y:S04]  /*3d8a0*/  LDL.LU.64 R122, [R1+0x430] ;  /* 0x00043000017a7983 */ /* 0x000f280000300a00 */
[----:B------:R1:W-:Y:S04]  /*3d8b0*/  STL.64 [R1+0xe90], R38 ;  /* 0x000e902601007387 */ /* 0x0003e80000100a00 */
[----:B------:R-:W-:Y:S01]  /*3d8c0*/  LDGSTS.E [R252+-0x7a600], desc[UR8][R38.64], P0 ;  /* 0x85a0000026fc7fae */ /* 0x000fe20008121848 */
[----:B------:R-:W-:-:S05]  /*3d8d0*/  IMAD.WIDE R36, R231, 0x4, R36 ;  /* 0x00000004e7247825 */ /* 0x000fca00078e0224 */
[----:B------:R3:W-:Y:S04]  /*3d8e0*/  STL.64 [R1+0xe50], R36 ;  /* 0x000e502401007387 */ /* 0x0007e80000100a00 */
[----:B------:R3:W-:Y:S01]  /*3d8f0*/  LDGSTS.E [R230+-0x7a200], desc[UR8][R36.64], P0 ;  /* 0x85e0000024e67fae */ /* 0x0007e20008121848 */
[----:B-1----:R-:W-:-:S05]  /*3d900*/  IMAD.WIDE R16, R231, 0x4, R72 ;  /* 0x00000004e7107825 */ /* 0x002fca00078e0248 */
[----:B------:R1:W-:Y:S04]  /*3d910*/  STL.64 [R1+0xe10], R16 ;  /* 0x000e101001007387 */ /* 0x0003e80000100a00 */
[----:B------:R-:W4:Y:S04]  /*3d920*/  LDL.LU.64 R38, [R1+0x428] ;  /* 0x0004280001267983 */ /* 0x000f280000300a00 */
[----:B------:R1:W-:Y:S01]  /*3d930*/  LDGSTS.E [R228+-0x79e00], desc[UR8][R16.64], P0 ;  /* 0x8620000010e47fae */ /* 0x0003e20008121848 */
[----:B--2---:R-:W-:-:S03]  /*3d940*/  IMAD.WIDE R72, R231, 0x4, R20 ;  /* 0x00000004e7487825 */ /* 0x004fc600078e0214 */
[----:B------:R-:W2:Y:S04]  /*3d950*/  LDL.LU.64 R20, [R1+0x420] ;  /* 0x0004200001147983 */ /* 0x000ea80000300a00 */
[----:B------:R-:W-:Y:S01]  /*3d960*/  LDGSTS.E [R0+-0x79a00], desc[UR8][R72.64], P0 ;  /* 0x8660000048007fae */ /* 0x000fe20008121848 */
[----:B---3--:R-:W-:-:S03]  /*3d970*/  IMAD.WIDE R36, R231, 0x4, R34 ;  /* 0x00000004e7247825 */ /* 0x008fc600078e0222 */
[----:B------:R-:W3:Y:S04]  /*3d980*/  LDL.LU.64 R34, [R1+0x418] ;  /* 0x0004180001227983 */ /* 0x000ee80000300a00 */
[----:B------:R-:W-:Y:S04]  /*3d990*/  STL.64 [R1+0xdd0], R72 ;  /* 0x000dd04801007387 */ /* 0x000fe80000100a00 */
[----:B------:R-:W3:Y:S01]  /*3d9a0*/  LDL.LU.64 R40, [R1+0x410] ;  /* 0x0004100001287983 */ /* 0x000ee20000300a00 */
[----:B-1----:R-:W-:-:S03]  /*3d9b0*/  IMAD.WIDE R16, R231, 0x4, R14 ;  /* 0x00000004e7107825 */ /* 0x002fc600078e020e */
[----:B------:R4:W-:Y:S04]  /*3d9c0*/  STL.64 [R1+0xd90], R36 ;  /* 0x000d902401007387 */ /* 0x0009e80000100a00 */
[----:B------:R1:W-:Y:S04]  /*3d9d0*/  STL.64 [R1+0xd50], R16 ;  /* 0x000d501001007387 */ /* 0x0003e80000100a00 */
[----:B------:R4:W-:Y:S04]  /*3d9e0*/  LDGSTS.E [R252+-0x79600], desc[UR8][R36.64], P0 ;  /* 0x86a0000024fc7fae */ /* 0x0009e80008121848 */
[----:B------:R1:W-:Y:S01]  /*3d9f0*/  LDGSTS.E [R230+-0x79200], desc[UR8][R16.64], P0 ;  /* 0x86e0000010e67fae */ /* 0x0003e20008121848 */
[----:B------:R-:W-:-:S05]  /*3da00*/  IMAD.WIDE R14, R231, 0x4, R74 ;  /* 0x00000004e70e7825 */ /* 0x000fca00078e024a */
[----:B------:R-:W-:Y:S04]  /*3da10*/  STL.64 [R1+0xd10], R14 ;  /* 0x000d100e01007387 */ /* 0x000fe80000100a00 */
[----:B------:R-:W3:Y:S01]  /*3da20*/  LDL.LU.64 R74, [R1+0x408] ;  /* 0x00040800014a7983 */ /* 0x000ee20000300a00 */
[----:B----4-:R-:W-:-:S03]  /*3da30*/  IMAD.WIDE R36, R231, 0x4, R32 ;  /* 0x00000004e7247825 */ /* 0x010fc600078e0220 */
[----:B------:R-:W4:Y:S04]  /*3da40*/  LDL.LU.64 R32, [R1+0x400] ;  /* 0x0004000001207983 */ /* 0x000f280000300a00 */
[----:B------:R-:W-:Y:S04]  /*3da50*/  STL.64 [R1+0xcd0], R36 ;  /* 0x000cd02401007387 */ /* 0x000fe80000100a00 */
[----:B------:R-:W4:Y:S04]  /*3da60*/  LDL.LU.64 R72, [R1+0x3f8] ;  /* 0x0003f80001487983 */ /* 0x000f280000300a00 */
[----:B------:R1:W-:Y:S04]  /*3da70*/  LDGSTS.E [R228+-0x78e00], desc[UR8][R14.64], P0 ;  /* 0x872000000ee47fae */ /* 0x0003e80008121848 */
[----:B------:R1:W-:Y:S02]  /*3da80*/  LDGSTS.E [R0+-0x78a00], desc[UR8][R36.64], P0 ;  /* 0x8760000024007fae */ /* 0x0003e40008121848 */
[----:B-1----:R-:W-:-:S02]  /*3da90*/  IMAD.WIDE R16, R231, 0x4, R122 ;  /* 0x00000004e7107825 */ /* 0x002fc400078e027a */
[----:B------:R-:W4:Y:S02]  /*3daa0*/  LDL.LU.64 R122, [R1+0x3f0] ;  /* 0x0003f000017a7983 */ /* 0x000f240000300a00 */
[----:B------:R-:W-:-:S05]  /*3dab0*/  IMAD.WIDE R4, R231, 0x4, R4 ;  /* 0x00000004e7047825 */ /* 0x000fca00078e0204 */
[----:B------:R1:W-:Y:S04]  /*3dac0*/  STL.64 [R1+0x5d0], R4 ;  /* 0x0005d00401007387 */ /* 0x0003e80000100a00 */
[----:B------:R3:W-:Y:S04]  /*3dad0*/  STL.64 [R1+0x590], R16 ;  /* 0x0005901001007387 */ /* 0x0007e80000100a00 */
[----:B------:R1:W-:Y:S04]  /*3dae0*/  LDGSTS.E [R252+-0x78600], desc[UR8][R4.64], P0 ;  /* 0x87a0000004fc7fae */ /* 0x0003e80008121848 */
[----:B------:R1:W-:Y:S04]  /*3daf0*/  LDGSTS.E [R230+-0x78200], desc[UR8][R16.64], P0 ;  /* 0x87e0000010e67fae */ /* 0x0003e80008121848 */
[----:B-1----:R-:W4:Y:S01]  /*3db00*/  LDL.LU.64 R4, [R1+0x3e8] ;  /* 0x0003e80001047983 */ /* 0x002f220000300a00 */
[----:B------:R-:W-:-:S02]  /*3db10*/  VIADD R228, R19, 0x200000 ;  /* 0x0020000013e47836 */ /* 0x000fc40000000000 */
[----:B------:R-:W-:-:S05]  /*3db20*/  IMAD.WIDE R14, R231, 0x4, R38 ;  /* 0x00000004e70e7825 */ /* 0x000fca00078e0226 */
[----:B------:R1:W-:Y:S01]  /*3db30*/  STL.64 [R1+0x1408], R14 ;  /* 0x0014080e01007387 */ /* 0x0003e20000100a00 */
[C---:B------:R-:W-:Y:S01]  /*3db40*/  IADD3 R0, R19.reuse, 0x200000, RZ ;  /* 0x0020000013007810 */ /* 0x040fe20007ffe0ff */
[C---:B------:R-:W-:Y:S02]  /*3db50*/  VIADD R252, R19.reuse, 0x200000 ;  /* 0x0020000013fc7836 */ /* 0x040fe40000000000 */
[----:B------:R1:W-:Y:S01]  /*3db60*/  LDGSTS.E [R228+-0x7fd80], desc[UR8][R14.64], P0 ;  /* 0x802800000ee47fae */ /* 0x0003e20008121848 */
[----:B------:R-:W-:Y:S01]  /*3db70*/  IADD3 R230, R19, 0x200000, RZ ;  /* 0x0020000013e67810 */ /* 0x000fe20007ffe0ff */
[C---:B--2---:R-:W-:Y:S02]  /*3db80*/  IMAD.WIDE R38, R231.reuse, 0x4, R20 ;  /* 0x00000004e7267825 */ /* 0x044fe400078e0214 */
[----:B------:R-:W2:Y:S04]  /*3db90*/  LDL.LU.64 R20, [R1+0x3e0] ;  /* 0x0003e00001147983 */ /* 0x000ea80000300a00 */
[----:B------:R4:W-:Y:S04]  /*3dba0*/  STL.64 [R1+0x13c8], R38 ;  /* 0x0013c82601007387 */ /* 0x0009e80000100a00 */
[----:B------:R-:W2:Y:S01]  /*3dbb0*/  LDL.LU.64 R36, [R1+0x3d8] ;  /* 0x0003d80001247983 */ /* 0x000ea20000300a00 */
[----:B---3--:R-:W-:-:S03]  /*3dbc0*/  IMAD.WIDE R34, R231, 0x4, R34 ;  /* 0x00000004e7227825 */ /* 0x008fc600078e0222 */
[----:B------:R4:W-:Y:S04]  /*3dbd0*/  LDGSTS.E [R0+-0x7f980], desc[UR8][R38.64], P0 ;  /* 0x8068000026007fae */ /* 0x0009e80008121848 */
[----:B------:R-:W-:Y:S01]  /*3dbe0*/  LDGSTS.E [R252+-0x7f580], desc[UR8][R34.64], P0 ;  /* 0x80a8000022fc7fae */ /* 0x000fe20008121848 */
[----:B------:R-:W-:-:S03]  /*3dbf0*/  IMAD.WIDE R16, R231, 0x4, R40 ;  /* 0x00000004e7107825 */ /* 0x000fc600078e0228 */
[----:B------:R-:W3:Y:S04]  /*3dc00*/  LDL.LU.64 R40, [R1+0x3d0] ;  /* 0x0003d00001287983 */ /* 0x000ee80000300a00 */
[----:B------:R4:W-:Y:S04]  /*3dc10*/  STL.64 [R1+0x1388], R34 ;  /* 0x0013882201007387 */ /* 0x0009e80000100a00 */
[----:B------:R4:W-:Y:S04]  /*3dc20*/  STL.64 [R1+0x1348], R16 ;  /* 0x0013481001007387 */ /* 0x0009e80000100a00 */
[----:B------:R4:W-:Y:S01]  /*3dc30*/  LDGSTS.E [R230+-0x7f180], desc[UR8][R16.64], P0 ;  /* 0x80e8000010e67fae */ /* 0x0009e20008121848 */
[----:B-1----:R-:W-:-:S03]  /*3dc40*/  IMAD.WIDE R14, R231, 0x4, R74 ;  /* 0x00000004e70e7825 */ /* 0x002fc600078e024a */
[----:B------:R-:W3:Y:S01]  /*3dc50*/  LDL.LU.64 R74, [R1+0x3c8] ;  /* 0x0003c800014a7983 */ /* 0x000ee20000300a00 */
[----:B----4-:R-:W-:-:S03]  /*3dc60*/  IMAD.WIDE R38, R231, 0x4, R32 ;  /* 0x00000004e7267825 */ /* 0x010fc600078e0220 */
[----:B------:R1:W-:Y:S04]  /*3dc70*/  STL.64 [R1+0x1308], R14 ;  /* 0x0013080e01007387 */ /* 0x0003e80000100a00 */
[----:B------:R-:W4:Y:S04]  /*3dc80*/  LDL.LU.64 R34, [R1+0x3c0] ;  /* 0x0003c00001227983 */ /* 0x000f280000300a00 */
[----:B------:R-:W4:Y:S04]  /*3dc90*/  LDL.LU.64 R32, [R1+0x3b8] ;  /* 0x0003b80001207983 */ /* 0x000f280000300a00 */
[----:B------:R1:W-:Y:S04]  /*3dca0*/  LDGSTS.E [R228+-0x7ed80], desc[UR8][R14.64], P0 ;  /* 0x812800000ee47fae */ /* 0x0003e80008121848 */
[----:B------:R1:W-:Y:S01]  /*3dcb0*/  STL.64 [R1+0x12c8], R38 ;  /* 0x0012c82601007387 */ /* 0x0003e20000100a00 */
[----:B------:R-:W-:-:S03]  /*3dcc0*/  IMAD.WIDE R16, R231, 0x4, R72 ;  /* 0x00000004e7107825 */ /* 0x000fc600078e0248 */
[----:B------:R-:W-:Y:S04]  /*3dcd0*/  LDGSTS.E [R0+-0x7e980], desc[UR8][R38.64], P0 ;  /* 0x8168000026007fae */ /* 0x000fe80008121848 */
[----:B------:R3:W-:Y:S01]  /*3dce0*/  LDGSTS.E [R252+-0x7e580], desc[UR8][R16.64], P0 ;  /* 0x81a8000010fc7fae */ /* 0x0007e20008121848 */
[----:B-1----:R-:W-:-:S03]  /*3dcf0*/  IMAD.WIDE R14, R231, 0x4, R122 ;  /* 0x00000004e70e7825 */ /* 0x002fc600078e027a */
[----:B------:R-:W4:Y:S04]  /*3dd00*/  LDL.LU.64 R122, [R1+0x3b0] ;  /* 0x0003b000017a7983 */ /* 0x000f280000300a00 */
[----:B------:R-:W-:Y:S04]  /*3dd10*/  STL.64 [R1+0x1288], R16 ;  /* 0x0012881001007387 */ /* 0x000fe80000100a00 */
[----:B------:R-:W-:Y:S04]  /*3dd20*/  STL.64 [R1+0x1248], R14 ;  /* 0x0012480e01007387 */ /* 0x000fe80000100a00 */
[----:B------:R-:W4:Y:S04]  /*3dd30*/  LDL.LU.64 R38, [R1+0x3a8] ;  /* 0x0003a80001267983 */ /* 0x000f280000300a00 */
[----:B------:R1:W-:Y:S01]  /*3dd40*/  LDGSTS.E [R230+-0x7e180], desc[UR8][R14.64], P0 ;  /* 0x81e800000ee67fae */ /* 0x0003e20008121848 */
[----:B------:R-:W-:-:S05]  /*3dd50*/  IMAD.WIDE R4, R231, 0x4, R4 ;  /* 0x00000004e7047825 */ /* 0x000fca00078e0204 */
[----:B------:R1:W-:Y:S04]  /*3dd60*/  STL.64 [R1+0x1208], R4 ;  /* 0x0012080401007387 */ /* 0x0003e80000100a00 */
[----:B------:R-:W-:Y:S04]  /*3dd70*/  LDGSTS.E [R228+-0x7dd80], desc[UR8][R4.64], P0 ;  /* 0x8228000004e47fae */ /* 0x000fe80008121848 */
[----:B-1----:R-:W4:Y:S01]  /*3dd80*/  LDL.LU.64 R4, [R1+0x3a0] ;  /* 0x0003a00001047983 */ /* 0x002f220000300a00 */
[----:B--2---:R-:W-:-:S03]  /*3dd90*/  IMAD.WIDE R72, R231, 0x4, R20 ;  /* 0x00000004e7487825 */ /* 0x004fc600078e0214 */
[----:B------:R-:W2:Y:S04]  /*3dda0*/  LDL.LU.64 R20, [R1+0x398] ;  /* 0x0003980001147983 */ /* 0x000ea80000300a00 */
[----:B------:R1:W-:Y:S01]  /*3ddb0*/  STL.64 [R1+0x11c8], R72 ;  /* 0x0011c84801007387 */ /* 0x0003e20000100a00 */
[----:B------:R-:W-:-:S03]  /*3ddc0*/  IMAD.WIDE R36, R231, 0x4, R36 ;  /* 0x00000004e7247825 */ /* 0x000fc600078e0224 */
[----:B------:R-:W-:Y:S04]  /*3ddd0*/  LDGSTS.E [R0+-0x7d980], desc[UR8][R72.64], P0 ;  /* 0x8268000048007fae */ /* 0x000fe80008121848 */
[----:B------:R4:W-:Y:S01]  /*3dde0*/  LDGSTS.E [R252+-0x7d580], desc[UR8][R36.64], P0 ;  /* 0x82a8000024fc7fae */ /* 0x0009e20008121848 */
[----:B---3--:R-:W-:-:S03]  /*3ddf0*/  IMAD.WIDE R16, R231, 0x4, R40 ;  /* 0x00000004e7107825 */ /* 0x008fc600078e0228 */
[----:B------:R-:W3:Y:S04]  /*3de00*/  LDL.LU.64 R40, [R1+0x390] ;  /* 0x0003900001287983 */ /* 0x000ee80000300a00 */
[----:B------:R4:W-:Y:S04]  /*3de10*/  STL.64 [R1+0x1188], R36 ;  /* 0x0011882401007387 */ /* 0x0009e80000100a00 */
[----:B------:R-:W-:Y:S04]  /*3de20*/  STL.64 [R1+0x1148], R16 ;  /* 0x0011481001007387 */ /* 0x000fe80000100a00 */
[----:B-1----:R-:W3:Y:S04]  /*3de30*/  LDL.LU.64 R72, [R1+0x388] ;  /* 0x0003880001487983 */ /* 0x002ee80000300a00 */
[----:B------:R-:W-:Y:S01]  /*3de40*/  LDGSTS.E [R230+-0x7d180], desc[UR8][R16.64], P0 ;  /* 0x82e8000010e67fae */ /* 0x000fe20008121848 */
[----:B------:R-:W-:-:S05]  /*3de50*/  IMAD.WIDE R14, R231, 0x4, R74 ;  /* 0x00000004e70e7825 */ /* 0x000fca00078e024a */
        /* <DEDUP_REMOVED lines=8> */
[----:B------:R1:W-:Y:S04]  /*3dee0*/  STL.64 [R1+0x1088], R14 ;  /* 0x0010880e01007387 */ /* 0x0003e80000100a00 */
[----:B------:R-:W-:Y:S01]  /*3def0*/  LDGSTS.E [R252+-0x7c580], desc[UR8][R14.64], P0 ;  /* 0x83a800000efc7fae */ /* 0x000fe20008121848 */
[----:B------:R-:W-:-:S03]  /*3df00*/  IMAD.WIDE R34, R231, 0x4, R122 ;  /* 0x00000004e7227825 */ /* 0x000fc600078e027a */
[----:B------:R-:W4:Y:S04]  /*3df10*/  LDL.LU.64 R122, [R1+0x370] ;  /* 0x00037000017a7983 */ /* 0x000f280000300a00 */
[----:B------:R1:W-:Y:S04]  /*3df20*/  STL.64 [R1+0x1048], R34 ;  /* 0x0010482201007387 */ /* 0x0003e80000100a00 */
[----:B-1----:R-:W4:Y:S01]  /*3df30*/  LDL.LU.64 R14, [R1+0x358] ;  /* 0x00035800010e7983 */ /* 0x002f220000300a00 */
[----:B------:R-:W-:-:S03]  /*3df40*/  IMAD.WIDE R16, R231, 0x4, R38 ;  /* 0x00000004e7107825 */ /* 0x000fc600078e0226 */
[----:B------:R-:W-:Y:S04]  /*3df50*/  LDGSTS.E [R230+-0x7c180], desc[UR8][R34.64], P0 ;  /* 0x83e8000022e67fae */ /* 0x000fe80008121848 */
[----:B------:R1:W-:Y:S04]  /*3df60*/  STL.64 [R1+0x1008], R16 ;  /* 0x0010081001007387 */ /* 0x0003e80000100a00 */
[----:B------:R1:W-:Y:S04]  /*3df70*/  LDGSTS.E [R228+-0x7bd80], desc[UR8][R16.64], P0 ;  /* 0x8428000010e47fae */ /* 0x0003e80008121848 */
[----:B------:R-:W4:Y:S04]  /*3df80*/  LDL.LU.64 R34, [R1+0x350] ;  /* 0x0003500001227983 */ /* 0x000f280000300a00 */
[----:B------:R-:W4:Y:S01]  /*3df90*/  LDL.LU.64 R38, [R1+0x338] ;  /* 0x0003380001267983 */ /* 0x000f220000300a00 */
[----:B------:R-:W-:-:S05]  /*3dfa0*/  IMAD.WIDE R4, R231, 0x4, R4 ;  /* 0x00000004e7047825 */ /* 0x000fca00078e0204 */
[----:B------:R-:W-:Y:S01]  /*3dfb0*/  LDGSTS.E [R0+-0x7b980], desc[UR8][R4.64], P0 ;  /* 0x8468000004007fae */ /* 0x000fe20008121848 */
[----:B--2---:R-:W-:-:S05]  /*3dfc0*/  IMAD.WIDE R20, R231, 0x4, R20 ;  /* 0x00000004e7147825 */ /* 0x004fca00078e0214 */
[----:B------:R2:W-:Y:S04]  /*3dfd0*/  STL.64 [R1+0xf88], R20 ;  /* 0x000f881401007387 */ /* 0x0005e80000100a00 */
[----:B------:R-:W-:Y:S01]  /*3dfe0*/  LDGSTS.E [R252+-0x7b580], desc[UR8][R20.64], P0 ;  /* 0x84a8000014fc7fae */ /* 0x000fe20008121848 */
[----:B---3--:R-:W-:-:S03]  /*3dff0*/  IMAD.WIDE R36, R231, 0x4, R40 ;  /* 0x00000004e7247825 */ /* 0x008fc600078e0228 */
[----:B------:R-:W3:Y:S04]  /*3e000*/  LDL.LU.64 R40, [R1+0x330] ;  /* 0x0003300001287983 */ /* 0x000ee80000300a00 */
[----:B------:R4:W-:Y:S04]  /*3e010*/  STL.64 [R1+0xf48], R36 ;  /* 0x000f482401007387 */ /* 0x0009e80000100a00 */
[----:B------:R4:W-:Y:S01]  /*3e020*/  LDGSTS.E [R230+-0x7b180], desc[UR8][R36.64], P0 ;  /* 0x84e8000024e67fae */ /* 0x0009e20008121848 */
[----:B-1----:R-:W-:-:S03]  /*3e030*/  IMAD.WIDE R16, R231, 0x4, R72 ;  /* 0x00000004e7107825 */ /* 0x002fc600078e0248 */
[----:B------:R-:W3:Y:S04]  /*3e040*/  LDL.LU.64 R72, [R1+0x318] ;  /* 0x0003180001487983 */ /* 0x000ee80000300a00 */
[----:B------:R-:W-:Y:S04]  /*3e050*/  STL.64 [R1+0x19d0], R4 ;  /* 0x0019d00401007387 */ /* 0x000fe80000100a00 */
[----:B------:R1:W-:Y:S04]  /*3e060*/  STL.64 [R1+0xf08], R16 ;  /* 0x000f081001007387 */ /* 0x0003e80000100a00 */
[----:B--2---:R-:W2:Y:S04]  /*3e070*/  LDL.LU.64 R20, [R1+0x1b40] ;  /* 0x001b400001147983 */ /* 0x004ea80000300a00 */
[----:B------:R1:W-:Y:S01]  /*3e080*/  LDGSTS.E [R228+-0x7ad80], desc[UR8][R16.64], P0 ;  /* 0x8528000010e47fae */ /* 0x0003e20008121848 */
[----:B----4-:R-:W-:-:S05]  /*3e090*/  IMAD.WIDE R74, R231, 0x4, R74 ;  /* 0x00000004e74a7825 */ /* 0x010fca00078e024a */
[----:B------:R-:W-:Y:S01]  /*3e0a0*/  LDGSTS.E [R0+-0x7a980], desc[UR8][R74.64], P0 ;  /* 0x856800004a007fae */ /* 0x000fe20008121848 */
[----:B------:R-:W-:-:S03]  /*3e0b0*/  IMAD.WIDE R36, R231, 0x4, R32 ;  /* 0x00000004e7247825 */ /* 0x000fc600078e0220 */
[----:B------:R-:W4:Y:S04]  /*3e0c0*/  LDL.LU.64 R32, [R1+0x310] ;  /* 0x0003100001207983 */ /* 0x000f280000300a00 */
[----:B------:R1:W-:Y:S04]  /*3e0d0*/  STL.64 [R1+0xec8], R74 ;  /* 0x000ec84a01007387 */ /* 0x0003e80000100a00 */
[----:B------:R1:W-:Y:S02]  /*3e0e0*/  LDGSTS.E [R252+-0x7a580], desc[UR8][R36.64], P0 ;  /* 0x85a8000024fc7fae */ /* 0x0003e40008121848 */
[----:B-1----:R-:W-:-:S02]  /*3e0f0*/  IMAD.WIDE R16, R231, 0x4, R122 ;  /* 0x00000004e7107825 */ /* 0x002fc400078e027a */
[----:B------:R-:W2:Y:S04]  /*3e100*/  LDL.LU.64 R122, [R1+0x2f8] ;  /* 0x0002f800017a7983 */ /* 0x000ea80000300a00 */
[----:B------:R1:W-:Y:S01]  /*3e110*/  STL.64 [R1+0xe88], R36 ;  /* 0x000e882401007387 */ /* 0x0003e20000100a00 */
[----:B------:R-:W-:-:S03]  /*3e120*/  IMAD.WIDE R4, R231, 0x4, R14 ;  /* 0x00000004e7047825 */ /* 0x000fc600078e020e */
[----:B------:R3:W-:Y:S04]  /*3e130*/  STL.64 [R1+0xe48], R16 ;  /* 0x000e481001007387 */ /* 0x0007e80000100a00 */
[----:B------:R-:W2:Y:S04]  /*3e140*/  LDL.LU.64 R14, [R1+0x2f0] ;  /* 0x0002f000010e7983 */ /* 0x000ea80000300a00 */
[----:B------:R3:W-:Y:S04]  /*3e150*/  STL.64 [R1+0xe08], R4 ;  /* 0x000e080401007387 */ /* 0x0007e80000100a00 */
[----:B------:R-:W2:Y:S01]  /*3e160*/  LDL.LU.64 R74, [R1+0x2d8] ;  /* 0x0002d800014a7983 */ /* 0x000ea20000300a00 */
[----:B-1----:R-:W-:-:S03]  /*3e170*/  IMAD.WIDE R36, R231, 0x4, R34 ;  /* 0x00000004e7247825 */ /* 0x002fc600078e0222 */
[----:B------:R3:W-:Y:S01]  /*3e180*/  LDGSTS.E [R230+-0x7a180], desc[UR8][R16.64], P0 ;  /* 0x85e8000010e67fae */ /* 0x0007e20008121848 */
[----:B------:R-:W-:-:S03]  /*3e190*/  IMAD.WIDE R34, R231, 0x4, R38 ;  /* 0x00000004e7227825 */ /* 0x000fc600078e0226 */
[----:B------:R-:W2:Y:S04]  /*3e1a0*/  LDL.LU.64 R38, [R1+0x2d0] ;  /* 0x0002d00001267983 */ /* 0x000ea80000300a00 */
[----:B------:R1:W-:Y:S04]  /*3e1b0*/  STL.64 [R1+0xdc8], R36 ;  /* 0x000dc82401007387 */ /* 0x0003e80000100a00 */
[----:B------:R1:W-:Y:S04]  /*3e1c0*/  LDGSTS.E [R228+-0x79d80], desc[UR8][R4.64], P0 ;  /* 0x8628000004e47fae */ /* 0x0003e80008121848 */
[----:B------:R-:W-:Y:S04]  /*3e1d0*/  LDGSTS.E [R0+-0x79980], desc[UR8][R36.64], P0 ;  /* 0x8668000024007fae */ /* 0x000fe80008121848 */
[----:B------:R4:W-:Y:S01]  /*3e1e0*/  LDGSTS.E [R252+-0x79580], desc[UR8][R34.64], P0 ;  /* 0x86a8000022fc7fae */ /* 0x0009e20008121848 */
[----:B---3--:R-:W-:-:S03]  /*3e1f0*/  IMAD.WIDE R16, R231, 0x4, R40 ;  /* 0x00000004e7107825 */ /* 0x008fc600078e0228 */
[----:B------:R-:W3:Y:S04]  /*3e200*/  LDL.LU.64 R40, [R1+0x2b8] ;  /* 0x0002b80001287983 */ /* 0x000ee80000300a00 */
[----:B------:R4:W-:Y:S04]  /*3e210*/  STL.64 [R1+0xd88], R34 ;  /* 0x000d882201007387 */ /* 0x0009e80000100a00 */
[----:B------:R-:W-:Y:S01]  /*3e220*/  STL.64 [R1+0xd48], R16 ;  /* 0x000d481001007387 */ /* 0x000fe20000100a00 */
[----:B-1----:R-:W-:-:S03]  /*3e230*/  IMAD.WIDE R4, R231, 0x4, R72 ;  /* 0x00000004e7047825 */ /* 0x002fc600078e0248 */
[----:B------:R-:W3:Y:S04]  /*3e240*/  LDL.LU.64 R72, [R1+0x2b0] ;  /* 0x0002b00001487983 */ /* 0x000ee80000300a00 */
[----:B------:R-:W-:Y:S04]  /*3e250*/  STL.64 [R1+0xd08], R4 ;  /* 0x000d080401007387 */ /* 0x000fe80000100a00 */
[----:B------:R-:W3:Y:S04]  /*3e260*/  LDL.LU.64 R36, [R1+0x298] ;  /* 0x0002980001247983 */ /* 0x000ee80000300a00 */
[----:B------:R2:W-:Y:S04]  /*3e270*/  STL.64 [R1+0x19d8], R18 ;  /* 0x0019d81201007387 */ /* 0x0005e80000100a00 */
[----:B------:R1:W-:Y:S04]  /*3e280*/  LDGSTS.E [R230+-0x79180], desc[UR8][R16.64], P0 ;  /* 0x86e8000010e67fae */ /* 0x0003e80008121848 */
[----:B------:R1:W-:Y:S01]  /*3e290*/  LDGSTS.E [R228+-0x78d80], desc[UR8][R4.64], P0 ;  /* 0x8728000004e47fae */ /* 0x0003e20008121848 */
[----:B----4-:R-:W-:-:S03]  /*3e2a0*/  IMAD.WIDE R34, R231, 0x4, R32 ;  /* 0x00000004e7227825 */ /* 0x010fc600078e0220 */
[----:B------:R-:W4:Y:S04]  /*3e2b0*/  LDL.LU.64 R32, [R1+0x290] ;  /* 0x0002900001207983 */ /* 0x000f280000300a00 */
[----:B------:R1:W-:Y:S01]  /*3e2c0*/  LDGSTS.E [R0+-0x78980], desc[UR8][R34.64], P0 ;  /* 0x8768000022007fae */ /* 0x0003e20008121848 */
[----:B--2---:R-:W-:-:S03]  /*3e2d0*/  IMAD.WIDE R18, R231, 0x4, R122 ;  /* 0x00000004e7127825 */ /* 0x004fc600078e027a */
[----:B------:R-:W2:Y:S04]  /*3e2e0*/  LDL.LU.64 R122, [R1+0x278] ;  /* 0x00027800017a7983 */ /* 0x000ea80000300a00 */
[----:B------:R1:W-:Y:S04]  /*3e2f0*/  STL.64 [R1+0xcc8], R34 ;  /* 0x000cc82201007387 */ /* 0x0003e80000100a00 */
[----:B------:R1:W-:Y:S02]  /*3e300*/  LDGSTS.E [R252+-0x78580], desc[UR8][R18.64], P0 ;  /* 0x87a8000012fc7fae */ /* 0x0003e40008121848 */
[----:B-1----:R-:W-:-:S02]  /*3e310*/  IMAD.WIDE R16, R231, 0x4, R14 ;  /* 0x00000004e7107825 */ /* 0x002fc400078e020e */
[----:B------:R-:W2:Y:S04]  /*3e320*/  LDL.LU.64 R14, [R1+0x270] ;  /* 0x00027000010e7983 */ /* 0x000ea80000300a00 */
[----:B------:R3:W-:Y:S01]  /*3e330*/  STL.64 [R1+0x5c0], R18 ;  /* 0x0005c01201007387 */ /* 0x0007e20000100a00 */
[----:B------:R-:W-:-:S03]  /*3e340*/  IMAD.WIDE R4, R231, 0x4, R74 ;  /* 0x00000004e7047825 */ /* 0x000fc600078e024a */
[----:B------:R1:W-:Y:S04]  /*3e350*/  STL.64 [R1+0x580], R16 ;  /* 0x0005801001007387 */ /* 0x0003e80000100a00 */
[----:B------:R-:W2:Y:S01]  /*3e360*/  LDL.LU.64 R74, [R1+0x258] ;  /* 0x00025800014a7983 */ /* 0x000ea20000300a00 */
[----:B------:R-:W-:-:S03]  /*3e370*/  IMAD.WIDE R34, R231, 0x4, R38 ;  /* 0x00000004e7227825 */ /* 0x000fc600078e0226 */
[----:B------:R1:W-:Y:S04]  /*3e380*/  STL.64 [R1+0x1400], R4 ;  /* 0x0014000401007387 */ /* 0x0003e80000100a00 */
[----:B------:R-:W2:Y:S04]  /*3e390*/  LDL.LU.64 R38, [R1+0x250] ;  /* 0x0002500001267983 */ /* 0x000ea80000300a00 */
[----:B------:R1:W-:Y:S01]  /*3e3a0*/  LDGSTS.E [R230+-0x78180], desc[UR8][R16.64], P0 ;  /* 0x87e8000010e67fae */ /* 0x0003e20008121848 */
[C---:B------:R-:W-:Y:S01]  /*3e3b0*/  VIADD R228, R20.reuse, 0x200000 ;  /* 0x0020000014e47836 */ /* 0x040fe20000000000 */
[----:B------:R-:W-:-:S04]  /*3e3c0*/  IADD3 R0, R20, 0x200000, RZ ;  /* 0x0020000014007810 */ /* 0x000fc80007ffe0ff */
[----:B------:R1:W-:Y:S01]  /*3e3d0*/  LDGSTS.E [R228+-0x7fd00], desc[UR8][R4.64], P0 ;  /* 0x8030000004e47fae */ /* 0x0003e20008121848 */
[----:B------:R-:W-:-:S03]  /*3e3e0*/  VIADD R252, R20, 0x200000 ;  /* 0x0020000014fc7836 */ /* 0x000fc60000000000 */
[----:B------:R4:W-:Y:S01]  /*3e3f0*/  LDGSTS.E [R0+-0x7f900], desc[UR8][R34.64], P0 ;  /* 0x8070000022007fae */ /* 0x0009e20008121848 */
[----:B---3--:R-:W-:-:S03]  /*3e400*/  IMAD.WIDE R18, R231, 0x4, R40 ;  /* 0x00000004e7127825 */ /* 0x008fc600078e0228 */
[----:B------:R-:W3:Y:S04]  /*3e410*/  LDL.LU.64 R40, [R1+0x238] ;  /* 0x0002380001287983 */ /* 0x000ee80000300a00 */
[----:B------:R4:W-:Y:S04]  /*3e420*/  STL.64 [R1+0x13c0], R34 ;  /* 0x0013c02201007387 */ /* 0x0009e80000100a00 */
[----:B------:R2:W-:Y:S01]  /*3e430*/  LDGSTS.E [R252+-0x7f500], desc[UR8][R18.64], P0 ;  /* 0x80b0000012fc7fae */ /* 0x0005e20008121848 */
[----:B-1----:R-:W-:-:S03]  /*3e440*/  IMAD.WIDE R16, R231, 0x4, R72 ;  /* 0x00000004e7107825 */ /* 0x002fc600078e0248 */
        /* <DEDUP_REMOVED lines=8> */
[----:B--2---:R-:W-:-:S03]  /*3e4d0*/  IMAD.WIDE R18, R231, 0x4, R122 ;  /* 0x00000004e7127825 */ /* 0x004fc600078e027a */
[----:B------:R-:W2:Y:S01]  /*3e4e0*/  LDL.LU.64 R122, [R1+0x208] ;  /* 0x00020800017a7983 */ /* 0x000ea20000300a00 */
[----:B------:R-:W-:-:S05]  /*3e4f0*/  IADD3 R230, R20, 0x200000, RZ ;  /* 0x0020000014e67810 */ /* 0x000fca0007ffe0ff */
[----:B------:R1:W-:Y:S04]  /*3e500*/  LDGSTS.E [R230+-0x7f100], desc[UR8][R16.64], P0 ;  /* 0x80f0000010e67fae */ /* 0x0003e80008121848 */
[----:B------:R1:W-:Y:S04]  /*3e510*/  LDGSTS.E [R228+-0x7ed00], desc[UR8][R4.64], P0 ;  /* 0x8130000004e47fae */ /* 0x0003e80008121848 */
[----:B------:R1:W-:Y:S02]  /*3e520*/  STL.64 [R1+0x12c0], R34 ;  /* 0x0012c02201007387 */ /* 0x0003e40000100a00 */
[----:B-1----:R-:W-:-:S02]  /*3e530*/  IMAD.WIDE R16, R231, 0x4, R14 ;  /* 0x00000004e7107825 */ /* 0x002fc400078e020e */
[----:B------:R3:W-:Y:S02]  /*3e540*/  STL.64 [R1+0x1280], R18 ;  /* 0x0012801201007387 */ /* 0x0007e40000100a00 */
[C---:B------:R-:W-:Y:S02]  /*3e550*/  IMAD.WIDE R4, R231.reuse, 0x4, R74 ;  /* 0x00000004e7047825 */ /* 0x040fe400078e024a */
[----:B------:R-:W2:Y:S04]  /*3e560*/  LDL.LU.64 R14, [R1+0x200] ;  /* 0x00020000010e7983 */ /* 0x000ea80000300a00 */
[----:B------:R1:W-:Y:S04]  /*3e570*/  STL.64 [R1+0x1240], R16 ;  /* 0x0012401001007387 */ /* 0x0003e80000100a00 */
[----:B------:R-:W-:Y:S04]  /*3e580*/  STL.64 [R1+0x1200], R4 ;  /* 0x0012000401007387 */ /* 0x000fe80000100a00 */
[----:B------:R-:W2:Y:S04]  /*3e590*/  LDL.LU.64 R74, [R1+0x1f8] ;  /* 0x0001f800014a7983 */ /* 0x000ea80000300a00 */
[----:B------:R1:W-:Y:S04]  /*3e5a0*/  LDGSTS.E [R0+-0x7e900], desc[UR8][R34.64], P0 ;  /* 0x8170000022007fae */ /* 0x0003e80008121848 */
[----:B------:R3:W-:Y:S04]  /*3e5b0*/  LDGSTS.E [R252+-0x7e500], desc[UR8][R18.64], P0 ;  /* 0x81b0000012fc7fae */ /* 0x0007e80008121848 */
[----:B------:R3:W-:Y:S01]  /*3e5c0*/  LDGSTS.E [R230+-0x7e100], desc[UR8][R16.64], P0 ;  /* 0x81f0000010e67fae */ /* 0x0007e20008121848 */
[----:B-1----:R-:W-:-:S03]  /*3e5d0*/  IMAD.WIDE R34, R231, 0x4, R38 ;  /* 0x00000004e7227825 */ /* 0x002fc600078e0226 */
[----:B------:R1:W-:Y:S04]  /*3e5e0*/  LDGSTS.E [R228+-0x7dd00], desc[UR8][R4.64], P0 ;  /* 0x8230000004e47fae */ /* 0x0003e80008121848 */
[----:B------:R-:W2:Y:S04]  /*3e5f0*/  LDL.LU.64 R38, [R1+0x1f0] ;  /* 0x0001f00001267983 */ /* 0x000ea80000300a00 */
[----:B------:R-:W-:Y:S01]  /*3e600*/  LDGSTS.E [R0+-0x7d900], desc[UR8][R34.64], P0 ;  /* 0x8270000022007fae */ /* 0x000fe20008121848 */
[----:B---3--:R-:W-:-:S03]  /*3e610*/  IMAD.WIDE R18, R231, 0x4, R40 ;  /* 0x00000004e7127825 */ /* 0x008fc600078e0228 */
[----:B------:R-:W3:Y:S04]  /*3e620*/  LDL.LU.64 R40, [R1+0x1e8] ;  /* 0x0001e80001287983 */ /* 0x000ee80000300a00 */
[----:B------:R1:W-:Y:S04]  /*3e630*/  STL.64 [R1+0x11c0], R34 ;  /* 0x0011c02201007387 */ /* 0x0003e80000100a00 */
[----:B------:R4:W-:Y:S01]  /*3e640*/  LDGSTS.E [R252+-0x7d500], desc[UR8][R18.64], P0 ;  /* 0x82b0000012fc7fae */ /* 0x0009e20008121848 */
[----:B------:R-:W-:-:S03]  /*3e650*/  IMAD.WIDE R16, R231, 0x4, R72 ;  /* 0x00000004e7107825 */ /* 0x000fc600078e0248 */
[----:B------:R-:W3:Y:S04]  /*3e660*/  LDL.LU.64 R72, [R1+0x1e0] ;  /* 0x0001e00001487983 */ /* 0x000ee80000300a00 */
[----:B------:R4:W-:Y:S04]  /*3e670*/  STL.64 [R1+0x1180], R18 ;  /* 0x0011801201007387 */ /* 0x0009e80000100a00 */
[----:B------:R2:W-:Y:S04]  /*3e680*/  STL.64 [R1+0x1140], R16 ;  /* 0x0011401001007387 */ /* 0x0005e80000100a00 */
[----:B-1----:R-:W3:Y:S01]  /*3e690*/  LDL.LU.64 R34, [R1+0x1d8] ;  /* 0x0001d80001227983 */ /* 0x002ee20000300a00 */
[----:B------:R-:W-:-:S03]  /*3e6a0*/  IMAD.WIDE R4, R231, 0x4, R36 ;  /* 0x00000004e7047825 */ /* 0x000fc600078e0224 */
[----:B------:R2:W-:Y:S04]  /*3e6b0*/  LDGSTS.E [R230+-0x7d100], desc[UR8][R16.64], P0 ;  /* 0x82f0000010e67fae */ /* 0x0005e80008121848 */
[----:B------:R1:W-:Y:S04]  /*3e6c0*/  STL.64 [R1+0x1100], R4 ;  /* 0x0011000401007387 */ /* 0x0003e80000100a00 */
[----:B------:R1:W-:Y:S01]  /*3e6d0*/  LDGSTS.E [R228+-0x7cd00], desc[UR8][R4.64], P0 ;  /* 0x8330000004e47fae */ /* 0x0003e20008121848 */
[----:B----4-:R-:W-:-:S03]  /*3e6e0*/  IMAD.WIDE R18, R231, 0x4, R32 ;  /* 0x00000004e7127825 */ /* 0x010fc600078e0220 */
[----:B------:R-:W4:Y:S04]  /*3e6f0*/  LDL.LU.64 R32, [R1+0x1d0] ;  /* 0x0001d00001207983 */ /* 0x000f280000300a00 */
[----:B------:R-:W4:Y:S04]  /*3e700*/  LDL.LU.64 R36, [R1+0x1c8] ;  /* 0x0001c80001247983 */ /* 0x000f280000300a00 */
[----:B------:R1:W-:Y:S04]  /*3e710*/  STL.64 [R1+0x10c0], R18 ;  /* 0x0010c01201007387 */ /* 0x0003e80000100a00 */
[----:B------:R1:W-:Y:S01]  /*3e720*/  LDGSTS.E [R0+-0x7c900], desc[UR8][R18.64], P0 ;  /* 0x8370000012007fae */ /* 0x0003e20008121848 */
[----:B--2---:R-:W-:-:S03]  /*3e730*/  IMAD.WIDE R16, R231, 0x4, R122 ;  /* 0x00000004e7107825 */ /* 0x004fc600078e027a */
[----:B------:R-:W2:Y:S04]  /*3e740*/  LDL.LU.64 R122, [R1+0x1c0] ;  /* 0x0001c000017a7983 */ /* 0x000ea80000300a00 */
[----:B------:R3:W-:Y:S04]  /*3e750*/  STL.64 [R1+0x1080], R16 ;  /* 0x0010801001007387 */ /* 0x0007e80000100a00 */
[----:B------:R3:W-:Y:S01]  /*3e760*/  LDGSTS.E [R252+-0x7c500], desc[UR8][R16.64], P0 ;  /* 0x83b0000010fc7fae */ /* 0x0007e20008121848 */
[----:B------:R-:W-:-:S05]  /*3e770*/  IMAD.WIDE R14, R231, 0x4, R14 ;  /* 0x00000004e70e7825 */ /* 0x000fca00078e020e */
[----:B------:R-:W-:Y:S04]  /*3e780*/  STL.64 [R1+0x1040], R14 ;  /* 0x0010400e01007387 */ /* 0x000fe80000100a00 */
[----:B------:R-:W-:Y:S01]  /*3e790*/  LDGSTS.E [R230+-0x7c100], desc[UR8][R14.64], P0 ;  /* 0x83f000000ee67fae */ /* 0x000fe20008121848 */
[----:B-1----:R-:W-:-:S05]  /*3e7a0*/  IMAD.WIDE R4, R231, 0x4, R74 ;  /* 0x00000004e7047825 */ /* 0x002fca00078e024a */
[----:B------:R1:W-:Y:S04]  /*3e7b0*/  STL.64 [R1+0x1000], R4 ;  /* 0x0010000401007387 */ /* 0x0003e80000100a00 */
[----:B------:R-:W2:Y:S04]  /*3e7c0*/  LDL.LU.64 R74, [R1+0x1b8] ;  /* 0x0001b800014a7983 */ /* 0x000ea80000300a00 */
[----:B------:R1:W-:Y:S01]  /*3e7d0*/  LDGSTS.E [R228+-0x7bd00], desc[UR8][R4.64], P0 ;  /* 0x8430000004e47fae */ /* 0x0003e20008121848 */
[----:B------:R-:W-:-:S03]  /*3e7e0*/  IMAD.WIDE R18, R231, 0x4, R38 ;  /* 0x00000004e7127825 */ /* 0x000fc600078e0226 */
[----:B------:R-:W2:Y:S04]  /*3e7f0*/  LDL.LU.64 R38, [R1+0x1b0] ;  /* 0x0001b00001267983 */ /* 0x000ea80000300a00 */
[----:B------:R2:W-:Y:S01]  /*3e800*/  LDGSTS.E [R0+-0x7b900], desc[UR8][R18.64], P0 ;  /* 0x8470000012007fae */ /* 0x0005e20008121848 */
[----:B---3--:R-:W-:-:S03]  /*3e810*/  IMAD.WIDE R16, R231, 0x4, R40 ;  /* 0x00000004e7107825 */ /* 0x008fc600078e0228 */
[----:B------:R-:W3:Y:S04]  /*3e820*/  LDL.LU.64 R40, [R1+0x1a8] ;  /* 0x0001a80001287983 */ /* 0x000ee80000300a00 */
[----:B------:R-:W-:Y:S04]  /*3e830*/  STL.64 [R1+0xfc0], R18 ;  /* 0x000fc01201007387 */ /* 0x000fe80000100a00 */
[----:B------:R-:W-:Y:S01]  /*3e840*/  STL.64 [R1+0xf80], R16 ;  /* 0x000f801001007387 */ /* 0x000fe20000100a00 */
[----:B-1----:R-:W-:-:S03]  /*3e850*/  IMAD.WIDE R4, R231, 0x4, R72 ;  /* 0x00000004e7047825 */ /* 0x002fc600078e0248 */
[----:B------:R-:W-:Y:S04]  /*3e860*/  LDGSTS.E [R252+-0x7b500], desc[UR8][R16.64], P0 ;  /* 0x84b0000010fc7fae */ /* 0x000fe80008121848 */
[----:B------:R-:W-:Y:S01]  /*3e870*/  LDGSTS.E [R230+-0x7b100], desc[UR8][R4.64], P0 ;  /* 0x84f0000004e67fae */ /* 0x000fe20008121848 */
[----:B------:R-:W-:-:S03]  /*3e880*/  IMAD.WIDE R14, R231, 0x4, R34 ;  /* 0x00000004e70e7825 */ /* 0x000fc600078e0222 */
[----:B------:R-:W3:Y:S04]  /*3e890*/  LDL.LU.64 R34, [R1+0x1a0] ;  /* 0x0001a00001227983 */ /* 0x000ee80000300a00 */
[----:B------:R1:W-:Y:S04]  /*3e8a0*/  STL.64 [R1+0xf40], R4 ;  /* 0x000f400401007387 */ /* 0x0003e80000100a00 */
[----:B------:R-:W-:Y:S04]  /*3e8b0*/  STL.64 [R1+0xf00], R14 ;  /* 0x000f000e01007387 */ /* 0x000fe80000100a00 */
[----:B------:R2:W-:Y:S04]  /*3e8c0*/  LDGSTS.E [R228+-0x7ad00], desc[UR8][R14.64], P0 ;  /* 0x853000000ee47fae */ /* 0x0005e80008121848 */
[----:B-1----:R-:W3:Y:S01]  /*3e8d0*/  LDL.LU.64 R4, [R1+0x198] ;  /* 0x0001980001047983 */ /* 0x002ee20000300a00 */
[----:B----4-:R-:W-:-:S03]  /*3e8e0*/  IMAD.WIDE R72, R231, 0x4, R32 ;  /* 0x00000004e7487825 */ /* 0x010fc600078e0220 */
[----:B------:R-:W4:Y:S04]  /*3e8f0*/  LDL.LU.64 R32, [R1+0x190] ;  /* 0x0001900001207983 */ /* 0x000f280000300a00 */
[----:B------:R1:W-:Y:S04]  /*3e900*/  STL.64 [R1+0xec0], R72 ;  /* 0x000ec04801007387 */ /* 0x0003e80000100a00 */
[----:B------:R-:W4:Y:S01]  /*3e910*/  LDL.LU.64 R16, [R1+0x188] ;  /* 0x0001880001107983 */ /* 0x000f220000300a00 */
[----:B------:R-:W-:-:S03]  /*3e920*/  IMAD.WIDE R36, R231, 0x4, R36 ;  /* 0x00000004e7247825 */ /* 0x000fc600078e0224 */
[----:B------:R-:W-:Y:S04]  /*3e930*/  LDGSTS.E [R0+-0x7a900], desc[UR8][R72.64], P0 ;  /* 0x8570000048007fae */ /* 0x000fe80008121848 */
[----:B------:R3:W-:Y:S01]  /*3e940*/  LDGSTS.E [R252+-0x7a500], desc[UR8][R36.64], P0 ;  /* 0x85b0000024fc7fae */ /* 0x0007e20008121848 */
[----:B--2---:R-:W-:-:S03]  /*3e950*/  IMAD.WIDE R18, R231, 0x4, R122 ;  /* 0x00000004e7127825 */ /* 0x004fc600078e027a */
[----:B------:R-:W2:Y:S04]  /*3e960*/  LDL.LU.64 R122, [R1+0x180] ;  /* 0x00018000017a7983 */ /* 0x000ea80000300a00 */
[----:B------:R-:W-:Y:S04]  /*3e970*/  STL.64 [R1+0xe80], R36 ;  /* 0x000e802401007387 */ /* 0x000fe80000100a00 */
[----:B------:R-:W-:Y:S04]  /*3e980*/  STL.64 [R1+0xe40], R18 ;  /* 0x000e401201007387 */ /* 0x000fe80000100a00 */
[----:B-1----:R-:W2:Y:S04]  /*3e990*/  LDL.LU.64 R72, [R1+0x178] ;  /* 0x0001780001487983 */ /* 0x002ea80000300a00 */
[----:B------:R1:W-:Y:S01]  /*3e9a0*/  LDGSTS.E [R230+-0x7a100], desc[UR8][R18.64], P0 ;  /* 0x85f0000012e67fae */ /* 0x0003e20008121848 */
[----:B------:R-:W-:-:S05]  /*3e9b0*/  IMAD.WIDE R14, R231, 0x4, R74 ;  /* 0x00000004e70e7825 */ /* 0x000fca00078e024a */
[----:B------:R1:W-:Y:S04]  /*3e9c0*/  STL.64 [R1+0xe00], R14 ;  /* 0x000e000e01007387 */ /* 0x0003e80000100a00 */
[----:B------:R-:W-:Y:S04]  /*3e9d0*/  LDGSTS.E [R228+-0x79d00], desc[UR8][R14.64], P0 ;  /* 0x863000000ee47fae */ /* 0x000fe80008121848 */
[----:B------:R-:W2:Y:S01]  /*3e9e0*/  LDL.LU.64 R74, [R1+0x170] ;  /* 0x00017000014a7983 */ /* 0x000ea20000300a00 */
[----:B------:R-:W-:-:S05]  /*3e9f0*/  IMAD.WIDE R38, R231, 0x4, R38 ;  /* 0x00000004e7267825 */ /* 0x000fca00078e0226 */
[----:B------:R-:W-:Y:S04]  /*3ea00*/  LDGSTS.E [R0+-0x79900], desc[UR8][R38.64], P0 ;  /* 0x8670000026007fae */ /* 0x000fe80008121848 */
[----:B-1----:R-:W2:Y:S04]  /*3ea10*/  LDL.LU.64 R14, [R1+0x168] ;  /* 0x00016800010e7983 */ /* 0x002ea80000300a00 */
[----:B------:R1:W-:Y:S01]  /*3ea20*/  STL.64 [R1+0xdc0], R38 ;  /* 0x000dc02601007387 */ /* 0x0003e20000100a00 */
[----:B---3--:R-:W-:-:S03]  /*3ea30*/  IMAD.WIDE R36, R231, 0x4, R40 ;  /* 0x00000004e7247825 */ /* 0x008fc600078e0228 */
[----:B------:R-:W3:Y:S04]  /*3ea40*/  LDL.LU.64 R40, [R1+0x160] ;  /* 0x0001600001287983 */ /* 0x000ee80000300a00 */
[----:B------:R4:W-:Y:S04]  /*3ea50*/  STL.64 [R1+0xd80], R36 ;  /* 0x000d802401007387 */ /* 0x0009e80000100a00 */
[----:B------:R4:W-:Y:S01]  /*3ea60*/  LDGSTS.E [R252+-0x79500], desc[UR8][R36.64], P0 ;  /* 0x86b0000024fc7fae */ /* 0x0009e20008121848 */
[----:B------:R-:W-:-:S03]  /*3ea70*/  IMAD.WIDE R18, R231, 0x4, R34 ;  /* 0x00000004e7127825 */ /* 0x000fc600078e0222 */
[----:B------:R-:W3:Y:S04]  /*3ea80*/  LDL.LU.64 R34, [R1+0x158] ;  /* 0x0001580001227983 */ /* 0x000ee80000300a00 */
        /* <DEDUP_REMOVED lines=8> */
[----:B------:R2:W-:Y:S01]  /*3eb10*/  STL.64 [R1+0x5f0], R36 ;  /* 0x0005f02401007387 */ /* 0x0005e20000100a00 */
[----:B------:R-:W-:-:S03]  /*3eb20*/  IMAD.WIDE R18, R231, 0x4, R16 ;  /* 0x00000004e7127825 */ /* 0x000fc600078e0210 */
[----:B------:R2:W-:Y:S01]  /*3eb30*/  LDGSTS.E [R0+-0x78900], desc[UR8][R36.64], P0 ;  /* 0x8770000024007fae */ /* 0x0005e20008121848 */
[----:B-1----:R-:W-:-:S03]  /*3eb40*/  VIADD R228, R21, 0x200000 ;  /* 0x0020000015e47836 */ /* 0x002fc60000000000 */
[----:B------:R1:W-:Y:S01]  /*3eb50*/  LDGSTS.E [R252+-0x78500], desc[UR8][R18.64], P0 ;  /* 0x87b0000012fc7fae */ /* 0x0003e20008121848 */
[----:B--2---:R-:W-:-:S03]  /*3eb60*/  IMAD.WIDE R16, R231, 0x4, R122 ;  /* 0x00000004e7107825 */ /* 0x004fc600078e027a */
[----:B------:R-:W2:Y:S04]  /*3eb70*/  LDL.LU.64 R122, [R1+0x140] ;  /* 0x00014000017a7983 */ /* 0x000ea80000300a00 */
[----:B------:R1:W-:Y:S04]  /*3eb80*/  STL.64 [R1+0x5b0], R18 ;  /* 0x0005b01201007387 */ /* 0x0003e80000100a00 */
[----:B------:R-:W-:Y:S01]  /*3eb90*/  STL.64 [R1+0x570], R16 ;  /* 0x0005701001007387 */ /* 0x000fe20000100a00 */
[----:B------:R-:W-:-:S03]  /*3eba0*/  IMAD.WIDE R4, R231, 0x4, R72 ;  /* 0x00000004e7047825 */ /* 0x000fc600078e0248 */
[----:B------:R-:W2:Y:S01]  /*3ebb0*/  LDL.LU.64 R72, [R1+0x138] ;  /* 0x0001380001487983 */ /* 0x000ea20000300a00 */
[----:B------:R-:W-:-:S03]  /*3ebc0*/  IADD3 R0, R21, 0x200000, RZ ;  /* 0x0020000015007810 */ /* 0x000fc60007ffe0ff */
[----:B------:R1:W-:Y:S02]  /*3ebd0*/  LDGSTS.E [R230+-0x78100], desc[UR8][R16.64], P0 ;  /* 0x87f0000010e67fae */ /* 0x0003e40008121848 */
[C---:B-1----:R-:W-:Y:S02]  /*3ebe0*/  VIADD R252, R21.reuse, 0x200000 ;  /* 0x0020000015fc7836 */ /* 0x042fe40000000000 */
[----:B------:R3:W-:Y:S04]  /*3ebf0*/  STL.64 [R1+0x13f8], R4 ;  /* 0x0013f80401007387 */ /* 0x0007e80000100a00 */
[----:B------:R3:W-:Y:S01]  /*3ec00*/  LDGSTS.E [R228+-0x7fc80], desc[UR8][R4.64], P0 ;  /* 0x8038000004e47fae */ /* 0x0007e20008121848 */
[----:B------:R-:W-:Y:S01]  /*3ec10*/  IADD3 R230, R21, 0x200000, RZ ;  /* 0x0020000015e67810 */ /* 0x000fe20007ffe0ff */
[----:B------:R-:W-:-:S02]  /*3ec20*/  IMAD.WIDE R36, R231, 0x4, R74 ;  /* 0x00000004e7247825 */ /* 0x000fc400078e024a */
[----:B------:R-:W2:Y:S04]  /*3ec30*/  LDL.LU.64 R74, [R1+0x130] ;  /* 0x00013000014a7983 */ /* 0x000ea80000300a00 */
[----:B------:R-:W-:Y:S01]  /*3ec40*/  STL.64 [R1+0x13b8], R36 ;  /* 0x0013b82401007387 */ /* 0x000fe20000100a00 */
[----:B------:R-:W-:-:S03]  /*3ec50*/  IMAD.WIDE R18, R231, 0x4, R14 ;  /* 0x00000004e7127825 */ /* 0x000fc600078e020e */
[----:B------:R4:W-:Y:S04]  /*3ec60*/  LDGSTS.E [R0+-0x7f880], desc[UR8][R36.64], P0 ;  /* 0x8078000024007fae */ /* 0x0009e80008121848 */
[----:B------:R-:W-:Y:S04]  /*3ec70*/  STL.64 [R1+0x1378], R18 ;  /* 0x0013781201007387 */ /* 0x000fe80000100a00 */
[----:B------:R-:W2:Y:S04]  /*3ec80*/  LDL.LU.64 R14, [R1+0x128] ;  /* 0x00012800010e7983 */ /* 0x000ea80000300a00 */
[----:B------:R2:W-:Y:S01]  /*3ec90*/  LDGSTS.E [R252+-0x7f480], desc[UR8][R18.64], P0 ;  /* 0x80b8000012fc7fae */ /* 0x0005e20008121848 */
[----:B---3--:R-:W-:-:S05]  /*3eca0*/  IMAD.WIDE R4, R231, 0x4, R40 ;  /* 0x00000004e7047825 */ /* 0x008fca00078e0228 */
[----:B------:R1:W-:Y:S04]  /*3ecb0*/  STL.64 [R1+0x1338], R4 ;  /* 0x0013380401007387 */ /* 0x0003e80000100a00 */
[----:B------:R-:W-:Y:S01]  /*3ecc0*/  LDGSTS.E [R230+-0x7f080], desc[UR8][R4.64], P0 ;  /* 0x80f8000004e67fae */ /* 0x000fe20008121848 */
[----:B------:R-:W-:-:S03]  /*3ecd0*/  IMAD.WIDE R16, R231, 0x4, R34 ;  /* 0x00000004e7107825 */ /* 0x000fc600078e0222 */
[----:B------:R-:W3:Y:S04]  /*3ece0*/  LDL.LU.64 R34, [R1+0x120] ;  /* 0x0001200001227983 */ /* 0x000ee80000300a00 */
[----:B------:R-:W-:Y:S04]  /*3ecf0*/  STL.64 [R1+0x12f8], R16 ;  /* 0x0012f81001007387 */ /* 0x000fe80000100a00 */
[----:B-1----:R-:W3:Y:S04]  /*3ed00*/  LDL.LU.64 R4, [R1+0x118] ;  /* 0x0001180001047983 */ /* 0x002ee80000300a00 */
[----:B------:R1:W-:Y:S01]  /*3ed10*/  LDGSTS.E [R228+-0x7ec80], desc[UR8][R16.64], P0 ;  /* 0x8138000010e47fae */ /* 0x0003e20008121848 */
[----:B------:R-:W-:-:S05]  /*3ed20*/  IMAD.WIDE R40, R231, 0x4, R38 ;  /* 0x00000004e7287825 */ /* 0x000fca00078e0226 */
[----:B------:R-:W-:Y:S01]  /*3ed30*/  LDGSTS.E [R0+-0x7e880], desc[UR8][R40.64], P0 ;  /* 0x8178000028007fae */ /* 0x000fe20008121848 */
[----:B----4-:R-:W-:-:S03]  /*3ed40*/  IMAD.WIDE R36, R231, 0x4, R32 ;  /* 0x00000004e7247825 */ /* 0x010fc600078e0220 */
[----:B------:R-:W4:Y:S04]  /*3ed50*/  LDL.LU.64 R32, [R1+0x110] ;  /* 0x0001100001207983 */ /* 0x000f280000300a00 */
[----:B------:R-:W4:Y:S04]  /*3ed60*/  LDL.LU.64 R38, [R1+0x108] ;  /* 0x0001080001267983 */ /* 0x000f280000300a00 */
[----:B------:R-:W-:Y:S04]  /*3ed70*/  STL.64 [R1+0x12b8], R40 ;  /* 0x0012b82801007387 */ /* 0x000fe80000100a00 */
[----:B------:R1:W-:Y:S04]  /*3ed80*/  STL.64 [R1+0x1278], R36 ;  /* 0x0012782401007387 */ /* 0x0003e80000100a00 */
[----:B------:R-:W-:Y:S01]  /*3ed90*/  LDGSTS.E [R252+-0x7e480], desc[UR8][R36.64], P0 ;  /* 0x81b8000024fc7fae */ /* 0x000fe20008121848 */
[----:B--2---:R-:W-:-:S03]  /*3eda0*/  IMAD.WIDE R18, R231, 0x4, R122 ;  /* 0x00000004e7127825 */ /* 0x004fc600078e027a */
[----:B------:R-:W2:Y:S04]  /*3edb0*/  LDL.LU.64 R122, [R1+0x100] ;  /* 0x00010000017a7983 */ /* 0x000ea80000300a00 */
[----:B------:R1:W-:Y:S04]  /*3edc0*/  STL.64 [R1+0x1238], R18 ;  /* 0x0012381201007387 */ /* 0x0003e80000100a00 */
[----:B-1----:R-:W2:Y:S01]  /*3edd0*/  LDL.LU.64 R36, [R1+0xf8] ;  /* 0x0000f80001247983 */ /* 0x002ea20000300a00 */
[----:B------:R-:W-:-:S03]  /*3ede0*/  IMAD.WIDE R16, R231, 0x4, R72 ;  /* 0x00000004e7107825 */ /* 0x000fc600078e0248 */
[----:B------:R1:W-:Y:S04]  /*3edf0*/  LDGSTS.E [R230+-0x7e080], desc[UR8][R18.64], P0 ;  /* 0x81f8000012e67fae */ /* 0x0003e80008121848 */
[----:B------:R1:W-:Y:S04]  /*3ee00*/  STL.64 [R1+0x11f8], R16 ;  /* 0x0011f81001007387 */ /* 0x0003e80000100a00 */
[----:B------:R1:W-:Y:S02]  /*3ee10*/  LDGSTS.E [R228+-0x7dc80], desc[UR8][R16.64], P0 ;  /* 0x8238000010e47fae */ /* 0x0003e40008121848 */
[----:B-1----:R-:W-:-:S02]  /*3ee20*/  IMAD.WIDE R18, R231, 0x4, R74 ;  /* 0x00000004e7127825 */ /* 0x002fc400078e024a */
[----:B------:R-:W2:Y:S04]  /*3ee30*/  LDL.LU.64 R74, [R1+0xf0] ;  /* 0x0000f000014a7983 */ /* 0x000ea80000300a00 */
[----:B------:R-:W2:Y:S04]  /*3ee40*/  LDL.LU.64 R40, [R1+0xe8] ;  /* 0x0000e80001287983 */ /* 0x000ea80000300a00 */
[----:B------:R-:W2:Y:S04]  /*3ee50*/  LDL.LU.64 R72, [R1+0xe0] ;  /* 0x0000e00001487983 */ /* 0x000ea80000300a00 */
[----:B------:R-:W-:Y:S01]  /*3ee60*/  STL.64 [R1+0x11b8], R18 ;  /* 0x0011b81201007387 */ /* 0x000fe20000100a00 */
[----:B------:R-:W-:-:S03]  /*3ee70*/  IMAD.WIDE R16, R231, 0x4, R14 ;  /* 0x00000004e7107825 */ /* 0x000fc600078e020e */
[----:B------:R1:W-:Y:S04]  /*3ee80*/  LDGSTS.E [R0+-0x7d880], desc[UR8][R18.64], P0 ;  /* 0x8278000012007fae */ /* 0x0003e80008121848 */
[----:B------:R2:W-:Y:S01]  /*3ee90*/  LDGSTS.E [R252+-0x7d480], desc[UR8][R16.64], P0 ;  /* 0x82b8000010fc7fae */ /* 0x0005e20008121848 */
[----:B---3--:R-:W-:-:S03]  /*3eea0*/  IMAD.WIDE R14, R231, 0x4, R34 ;  /* 0x00000004e70e7825 */ /* 0x008fc600078e0222 */
[----:B------:R-:W3:Y:S01]  /*3eeb0*/  LDL.LU.64 R34, [R1+0xd8] ;  /* 0x0000d80001227983 */ /* 0x000ee20000300a00 */
[----:B------:R-:W-:-:S03]  /*3eec0*/  IMAD.WIDE R4, R231, 0x4, R4 ;  /* 0x00000004e7047825 */ /* 0x000fc600078e0204 */
[----:B------:R-:W-:Y:S04]  /*3eed0*/  STL.64 [R1+0x1178], R16 ;  /* 0x0011781001007387 */ /* 0x000fe80000100a00 */
[----:B------:R1:W-:Y:S04]  /*3eee0*/  STL.64 [R1+0x1138], R14 ;  /* 0x0011380e01007387 */ /* 0x0003e80000100a00 */
[----:B------:R-:W-:Y:S04]  /*3eef0*/  LDGSTS.E [R230+-0x7d080], desc[UR8][R14.64], P0 ;  /* 0x82f800000ee67fae */ /* 0x000fe80008121848 */
[----:B------:R2:W-:Y:S04]  /*3ef00*/  STL.64 [R1+0x10f8], R4 ;  /* 0x0010f80401007387 */ /* 0x0005e80000100a00 */
[----:B------:R2:W-:Y:S04]  /*3ef10*/  LDGSTS.E [R228+-0x7cc80], desc[UR8][R4.64], P0 ;  /* 0x8338000004e47fae */ /* 0x0005e80008121848 */
[----:B-1----:R-:W3:Y:S01]  /*3ef20*/  LDL.LU.64 R14, [R1+0xd0] ;  /* 0x0000d000010e7983 */ /* 0x002ee20000300a00 */
[----:B----4-:R-:W-:-:S04]  /*3ef30*/  IMAD.WIDE R32, R231, 0x4, R32 ;  /* 0x00000004e7207825 */ /* 0x010fc800078e0220 */
[C---:B------:R-:W-:Y:S01]  /*3ef40*/  IMAD.WIDE R18, R231.reuse, 0x4, R38 ;  /* 0x00000004e7127825 */ /* 0x040fe200078e0226 */
[----:B------:R-:W-:Y:S04]  /*3ef50*/  LDGSTS.E [R0+-0x7c880], desc[UR8][R32.64], P0 ;  /* 0x8378000020007fae */ /* 0x000fe80008121848 */
[----:B------:R-:W4:Y:S04]  /*3ef60*/  LDL.LU.64 R38, [R1+0xc8] ;  /* 0x0000c80001267983 */ /* 0x000f280000300a00 */
[----:B------:R1:W-:Y:S04]  /*3ef70*/  STL.64 [R1+0x10b8], R32 ;  /* 0x0010b82001007387 */ /* 0x0003e80000100a00 */
[----:B------:R1:W-:Y:S01]  /*3ef80*/  LDGSTS.E [R252+-0x7c480], desc[UR8][R18.64], P0 ;  /* 0x83b8000012fc7fae */ /* 0x0003e20008121848 */
[----:B--2---:R-:W-:-:S03]  /*3ef90*/  IMAD.WIDE R16, R231, 0x4, R122 ;  /* 0x00000004e7107825 */ /* 0x004fc600078e027a */
[----:B------:R-:W2:Y:S04]  /*3efa0*/  LDL.LU.64 R122, [R1+0xc0] ;  /* 0x0000c000017a7983 */ /* 0x000ea80000300a00 */
[----:B------:R1:W-:Y:S01]  /*3efb0*/  STL.64 [R1+0x1078], R18 ;  /* 0x0010781201007387 */ /* 0x0003e20000100a00 */
[----:B------:R-:W-:-:S03]  /*3efc0*/  IMAD.WIDE R4, R231, 0x4, R36 ;  /* 0x00000004e7047825 */ /* 0x000fc600078e0224 */
[----:B------:R1:W-:Y:S04]  /*3efd0*/  STL.64 [R1+0x1038], R16 ;  /* 0x0010381001007387 */ /* 0x0003e80000100a00 */
[----:B------:R1:W-:Y:S04]  /*3efe0*/  LDGSTS.E [R230+-0x7c080], desc[UR8][R16.64], P0 ;  /* 0x83f8000010e67fae */ /* 0x0003e80008121848 */
[----:B------:R3:W-:Y:S04]  /*3eff0*/  STL.64 [R1+0xff8], R4 ;  /* 0x000ff80401007387 */ /* 0x0007e80000100a00 */
[----:B-1----:R-:W2:Y:S04]  /*3f000*/  LDL.LU.64 R32, [R1+0xb8] ;  /* 0x0000b80001207983 */ /* 0x002ea80000300a00 */
[----:B------:R3:W-:Y:S01]  /*3f010*/  LDGSTS.E [R228+-0x7bc80], desc[UR8][R4.64], P0 ;  /* 0x8438000004e47fae */ /* 0x0007e20008121848 */
[----:B------:R-:W-:-:S04]  /*3f020*/  IMAD.WIDE R74, R231, 0x4, R74 ;  /* 0x00000004e74a7825 */ /* 0x000fc800078e024a */
[C---:B------:R-:W-:Y:S01]  /*3f030*/  IMAD.WIDE R18, R231.reuse, 0x4, R40 ;  /* 0x00000004e7127825 */ /* 0x040fe200078e0228 */
[----:B------:R1:W-:Y:S03]  /*3f040*/  STL.64 [R1+0xfb8], R74 ;  /* 0x000fb84a01007387 */ /* 0x0003e60000100a00 */
[C---:B------:R-:W-:Y:S01]  /*3f050*/  IMAD.WIDE R16, R231.reuse, 0x4, R72 ;  /* 0x00000004e7107825 */ /* 0x040fe200078e0248 */
[----:B------:R-:W-:Y:S04]  /*3f060*/  STL.64 [R1+0xf78], R18 ;  /* 0x000f781201007387 */ /* 0x000fe80000100a00 */
[----:B------:R-:W2:Y:S04]  /*3f070*/  LDL.LU.64 R36, [R1+0xb0] ;  /* 0x0000b00001247983 */ /* 0x000ea80000300a00 */
[----:B------:R4:W-:Y:S04]  /*3f080*/  STL.64 [R1+0xf38], R16 ;  /* 0x000f381001007387 */ /* 0x0009e80000100a00 */
[----:B------:R-:W2:Y:S04]  /*3f090*/  LDL.LU.64 R40, [R1+0xa8] ;  /* 0x0000a80001287983 */ /* 0x000ea80000300a00 */
[----:B------:R-:W-:Y:S04]  /*3f0a0*/  LDGSTS.E [R0+-0x7b880], desc[UR8][R74.64], P0 ;  /* 0x847800004a007fae */ /* 0x000fe80008121848 */
[----:B------:R-:W-:Y:S04]  /*3f0b0*/  LDGSTS.E [R252+-0x7b480], desc[UR8][R18.64], P0 ;  /* 0x84b8000012fc7fae */ /* 0x000fe80008121848 */
[----:B------:R4:W-:Y:S01]  /*3f0c0*/  LDGSTS.E [R230+-0x7b080], desc[UR8][R16.64], P0 ;  /* 0x84f8000010e67fae */ /* 0x0009e20008121848 */
[----:B---3--:R-:W-:-:S03]  /*3f0d0*/  IMAD.WIDE R4, R231, 0x4, R34 ;  /* 0x00000004e7047825 */ /* 0x008fc600078e0222 */
[----:B------:R-:W3:Y:S04]  /*3f0e0*/  LDL.LU.64 R34, [R1+0xa0] ;  /* 0x0000a00001227983 */ /* 0x000ee80000300a00 */
[----:B------:R2:W-:Y:S04]  /*3f0f0*/  STL.64 [R1+0xef8], R4 ;  /* 0x000ef80401007387 */ /* 0x0005e80000100a00 */
[----:B------:R-:W3:Y:S04]  /*3f100*/  LDL.LU.64 R72, [R1+0x98] ;  /* 0x0000980001487983 */ /* 0x000ee80000300a00 */
        /* <DEDUP_REMOVED lines=8> */
[----:B------:R-:W-:Y:S01]  /*3f190*/  LDGSTS.E [R252+-0x7a480], desc[UR8][R16.64], P0 ;  /* 0x85b8000010fc7fae */ /* 0x000fe20008121848 */
[----:B--2---:R-:W-:-:S03]  /*3f1a0*/  IMAD.WIDE R4, R231, 0x4, R122 ;  /* 0x00000004e7047825 */ /* 0x004fc600078e027a */
[----:B------:R-:W2:Y:S04]  /*3f1b0*/  LDL.LU.64 R122, [R1+0x80] ;  /* 0x00008000017a7983 */ /* 0x000ea80000300a00 */
[----:B------:R1:W-:Y:S04]  /*3f1c0*/  STL.64 [R1+0xe38], R4 ;  /* 0x000e380401007387 */ /* 0x0003e80000100a00 */
[----:B------:R1:W-:Y:S02]  /*3f1d0*/  LDGSTS.E [R230+-0x7a080], desc[UR8][R4.64], P0 ;  /* 0x85f8000004e67fae */ /* 0x0003e40008121848 */
[----:B-1----:R-:W-:-:S02]  /*3f1e0*/  IMAD.WIDE R14, R231, 0x4, R32 ;  /* 0x00000004e70e7825 */ /* 0x002fc400078e0220 */
[----:B------:R-:W1:Y:S02]  /*3f1f0*/  LDC R32, c[0x0][0x230] ;  /* 0x00008c00ff207b82 */ /* 0x000e640000000800 */
[----:B------:R-:W-:Y:S01]  /*3f200*/  VIADD R33, R21, 0x200000 ;  /* 0x0020000015217836 */ /* 0x000fe20000000000 */
[----:B------:R3:W-:Y:S04]  /*3f210*/  STL.64 [R1+0xdf8], R14 ;  /* 0x000df80e01007387 */ /* 0x0007e80000100a00 */
[----:B------:R-:W-:Y:S01]  /*3f220*/  LDGSTS.E [R228+-0x79c80], desc[UR8][R14.64], P0 ;  /* 0x863800000ee47fae */ /* 0x000fe20008121848 */
[----:B------:R-:W2:Y:S08]  /*3f230*/  LDC R4, c[0x0][0x230] ;  /* 0x00008c00ff047b82 */ /* 0x000eb00000000800 */
[----:B------:R-:W2:Y:S01]  /*3f240*/  LDC R5, c[0x0][0x230] ;  /* 0x00008c00ff057b82 */ /* 0x000ea20000000800 */
[----:B------:R-:W-:-:S05]  /*3f250*/  IMAD.WIDE R36, R231, 0x4, R36 ;  /* 0x00000004e7247825 */ /* 0x000fca00078e0224 */
[----:B------:R1:W-:Y:S01]  /*3f260*/  STL.64 [R1+0xdb8], R36 ;  /* 0x000db82401007387 */ /* 0x0003e20000100a00 */
[----:B------:R-:W-:-:S03]  /*3f270*/  IMAD.WIDE R40, R231, 0x4, R40 ;  /* 0x00000004e7287825 */ /* 0x000fc600078e0228 */
[----:B------:R-:W-:Y:S04]  /*3f280*/  LDGSTS.E [R33+-0x79880], desc[UR8][R36.64], P0 ;  /* 0x8678000024217fae */ /* 0x000fe80008121848 */
[----:B------:R1:W-:Y:S01]  /*3f290*/  LDGSTS.E [R0+-0x79480], desc[UR8][R40.64], P0 ;  /* 0x86b8000028007fae */ /* 0x0003e20008121848 */
[C---:B---3--:R-:W-:Y:S01]  /*3f2a0*/  IMAD.WIDE R34, R231.reuse, 0x4, R34 ;  /* 0x00000004e7227825 */ /* 0x048fe200078e0222 */
[----:B-1----:R-:W1:Y:S04]  /*3f2b0*/  LDC R0, c[0x0][0x230] ;  /* 0x00008c00ff007b82 */ /* 0x002e680000000800 */
[----:B------:R-:W-:Y:S01]  /*3f2c0*/  LDGSTS.E [R252+-0x79080], desc[UR8][R34.64], P0 ;  /* 0x86f8000022fc7fae */ /* 0x000fe20008121848 */
[----:B------:R-:W-:-:S03]  /*3f2d0*/  IMAD.WIDE R18, R231, 0x4, R72 ;  /* 0x00000004e7127825 */ /* 0x000fc600078e0248 */
[----:B------:R-:W3:Y:S01]  /*3f2e0*/  LDL.LU.64 R72, [R1+0x78] ;  /* 0x0000780001487983 */ /* 0x000ee20000300a00 */
[----:B------:R-:W-:-:S03]  /*3f2f0*/  IMAD.WIDE R16, R231, 0x4, R74 ;  /* 0x00000004e7107825 */ /* 0x000fc600078e024a */
[----:B------:R1:W-:Y:S04]  /*3f300*/  STL.64 [R1+0xd78], R40 ;  /* 0x000d782801007387 */ /* 0x0003e80000100a00 */
[----:B------:R-:W-:Y:S04]  /*3f310*/  STL.64 [R1+0xd38], R34 ;  /* 0x000d382201007387 */ /* 0x000fe80000100a00 */
[----:B------:R-:W3:Y:S04]  /*3f320*/  LDL.LU.64 R74, [R1+0x70] ;  /* 0x00007000014a7983 */ /* 0x000ee80000300a00 */
[----:B------:R4:W-:Y:S04]  /*3f330*/  STL.64 [R1+0xcf8], R18 ;  /* 0x000cf81201007387 */ /* 0x0009e80000100a00 */
[----:B------:R-:W3:Y:S04]  /*3f340*/  LDL.LU.64 R14, [R1+0x68] ;  /* 0x00006800010e7983 */ /* 0x000ee80000300a00 */
[----:B------:R-:W3:Y:S04]  /*3f350*/  LDL.LU.64 R36, [R1+0x1b38] ;  /* 0x001b380001247983 */ /* 0x000ee80000300a00 */
[----:B------:R4:W-:Y:S04]  /*3f360*/  LDGSTS.E [R230+-0x78c80], desc[UR8][R18.64], P0 ;  /* 0x8738000012e67fae */ /* 0x0009e80008121848 */
[----:B------:R2:W-:Y:S04]  /*3f370*/  STL.64 [R1+0x5e0], R16 ;  /* 0x0005e01001007387 */ /* 0x0005e80000100a00 */
[----:B------:R2:W-:Y:S04]  /*3f380*/  LDGSTS.E [R228+-0x78880], desc[UR8][R16.64], P0 ;  /* 0x8778000010e47fae */ /* 0x0005e80008121848 */
[----:B-1----:R-:W3:Y:S01]  /*3f390*/  LDL.LU.64 R40, [R1+0x1b30] ;  /* 0x001b300001287983 */ /* 0x002ee20000300a00 */
[----:B----4-:R-:W-:-:S03]  /*3f3a0*/  IMAD.WIDE R18, R231, 0x4, R38 ;  /* 0x00000004e7127825 */ /* 0x010fc600078e0226 */
[----:B------:R-:W-:Y:S04]  /*3f3b0*/  STL.64 [R1+0x19e0], R20 ;  /* 0x0019e01401007387 */ /* 0x000fe80000100a00 */
[----:B------:R1:W-:Y:S01]  /*3f3c0*/  STL.64 [R1+0x5a0], R18 ;  /* 0x0005a01201007387 */ /* 0x0003e20000100a00 */
[----:B------:R-:W-:-:S03]  /*3f3d0*/  VIADD R252, R32, 0xfffffd7e ;  /* 0xfffffd7e20fc7836 */ /* 0x000fc60000000000 */
[----:B------:R1:W-:Y:S01]  /*3f3e0*/  LDGSTS.E [R230+-0x78480], desc[UR8][R18.64], P0 ;  /* 0x87b8000012e67fae */ /* 0x0003e20008121848 */
[----:B--2---:R-:W-:Y:S01]  /*3f3f0*/  IMAD.WIDE R16, R231, 0x4, R122 ;  /* 0x00000004e7107825 */ /* 0x004fe200078e027a */
[----:B------:R-:W-:Y:S01]  /*3f400*/  IADD3 R4, R4, -0x281, RZ ;  /* 0xfffffd7f04047810 */ /* 0x000fe20007ffe0ff */
[----:B-1----:R-:W1:Y:S03]  /*3f410*/  LDC R18, c[0x0][0x230] ;  /* 0x00008c00ff127b82 */ /* 0x002e660000000800 */
[----:B------:R2:W-:Y:S04]  /*3f420*/  STL.64 [R1+0x560], R16 ;  /* 0x0005601001007387 */ /* 0x0005e80000100a00 */
[----:B------:R-:W4:Y:S01]  /*3f430*/  LDL.LU.64 R34, [R1+0x60] ;  /* 0x0000600001227983 */ /* 0x000f220000300a00 */
[----:B------:R-:W-:Y:S01]  /*3f440*/  ISETP.GE.U32.AND P2, PT, R252, 0x7ffffcff, PT ;  /* 0x7ffffcfffc00780c */ /* 0x000fe20003f46070 */
[----:B------:R-:W1:Y:S02]  /*3f450*/  LDC R19, c[0x0][0x230] ;  /* 0x00008c00ff137b82 */ /* 0x000e640000000800 */
[----:B------:R-:W4:Y:S04]  /*3f460*/  LDL.LU.64 R38, [R1+0x58] ;  /* 0x0000580001267983 */ /* 0x000f280000300a00 */
[----:B------:R-:W4:Y:S04]  /*3f470*/  LDL.LU.64 R122, [R1+0x50] ;  /* 0x00005000017a7983 */ /* 0x000f280000300a00 */
[----:B------:R-:W4:Y:S04]  /*3f480*/  LDL.LU.64 R32, [R1+0x48] ;  /* 0x0000480001207983 */ /* 0x000f280000300a00 */
[----:B------:R2:W-:Y:S04]  /*3f490*/  LDGSTS.E [R228+-0x78080], desc[UR8][R16.64], P0 ;  /* 0x87f8000010e47fae */ /* 0x0005e80008121848 */
[----:B------:R-:W0:Y:S01]  /*3f4a0*/  LDGDEPBAR ;  /* 0x00000000000079af */ /* 0x000e220000000000 */
[----:B------:R-:W-:Y:S01]  /*3f4b0*/  ISETP.GE.U32.AND P0, PT, R4, 0x7ffffd00, PT ;  /* 0x7ffffd000400780c */ /* 0x000fe20003f06070 */
[C---:B------:R-:W-:Y:S01]  /*3f4c0*/  VIADD R252, R2.reuse, 0x100000 ;  /* 0x0010000002fc7836 */ /* 0x040fe20000000000 */
[----:B------:R-:W-:Y:S01]  /*3f4d0*/  IADD3 R230, R2, 0x100000, RZ ;  /* 0x0010000002e67810 */ /* 0x000fe20007ffe0ff */
[----:B------:R-:W4:Y:S01]  /*3f4e0*/  LDL.LU.64 R20, [R1+0x40] ;  /* 0x0000400001147983 */ /* 0x000f220000300a00 */
[----:B------:R-:W-:Y:S01]  /*3f4f0*/  IADD3 R5, R5, -0x283, RZ ;  /* 0xfffffd7d05057810 */ /* 0x000fe20007ffe0ff */
[----:B------:R-:W1:Y:S01]  /*3f500*/  LDC R4, c[0x0][0x230] ;  /* 0x00008c00ff047b82 */ /* 0x000e620000000800 */
[----:B------:R-:W-:Y:S01]  /*3f510*/  IADD3 R0, R0, -0x284, RZ ;  /* 0xfffffd7c00007810 */ /* 0x000fe20007ffe0ff */
[----:B--2---:R-:W-:-:S03]  /*3f520*/  VIADD R228, R2, 0x100000 ;  /* 0x0010000002e47836 */ /* 0x004fc60000000000 */
[----:B------:R-:W-:Y:S01]  /*3f530*/  ISETP.GE.U32.AND P3, PT, R0, 0x7ffffcfd, PT ;  /* 0x7ffffcfd0000780c */ /* 0x000fe20003f66070 */
[C---:B---3--:R-:W-:Y:S02]  /*3f540*/  IMAD.WIDE R72, R229.reuse, 0x4, R72 ;  /* 0x00000004e5487825 */ /* 0x048fe400078e0248 */
[----:B------:R-:W-:Y:S02]  /*3f550*/  BAR.SYNC.DEFER_BLOCKING 0x0 ;  /* 0x0000000000007b1d */ /* 0x000fe40000010000 */
[----:B------:R-:W-:-:S04]  /*3f560*/  IMAD.WIDE R74, R229, 0x4, R74 ;  /* 0x00000004e54a7825 */ /* 0x000fc800078e024a */
[----:B------:R2:W-:Y:S04]  /*3f570*/  STL.64 [R1+0x4f8], R72 ;  /* 0x0004f84801007387 */ /* 0x0005e80000100a00 */
[----:B------:R-:W3:Y:S01]  /*3f580*/  LDL.LU.64 R16, [R1+0x38] ;  /* 0x0000380001107983 */ /* 0x000ee20000300a00 */
[----:B------:R-:W-:-:S03]  /*3f590*/  IMAD.WIDE R14, R229, 0x4, R14 ;  /* 0x00000004e50e7825 */ /* 0x000fc600078e020e */
[----:B------:R-:W-:Y:S01]  /*3f5a0*/  @!PT LDS RZ, [RZ] ;  /* 0x00000000fffff984 */ /* 0x000fe20000000800 */
[----:B------:R-:W-:Y:S01]  /*3f5b0*/  @!PT LDS RZ, [RZ] ;  /* 0x00000000fffff984 */ /* 0x000fe20000000800 */
[----:B------:R-:W-:Y:S01]  /*3f5c0*/  @!PT LDS RZ, [RZ] ;  /* 0x00000000fffff984 */ /* 0x000fe20000000800 */
[----:B------:R-:W-:Y:S04]  /*3f5d0*/  LDGSTS.E [R252+-0x60000], desc[UR8][R72.64], !P0 ;  /* 0xa000000048fc7fae */ /* 0x000fe8000c121848 */
[----:B------:R-:W-:Y:S01]  /*3f5e0*/  LDGSTS.E [R230+-0x5c000], desc[UR8][R74.64], !P0 ;  /* 0xa40000004ae67fae */ /* 0x000fe2000c121848 */
[----:B------:R-:W-:Y:S01]  /*3f5f0*/  ISETP.GE.U32.AND P0, PT, R5, 0x7ffffcfe, PT ;  /* 0x7ffffcfe0500780c */ /* 0x000fe20003f06070 */
[C---:B----4-:R-:W-:Y:S02]  /*3f600*/  IMAD.WIDE R34, R229.reuse, 0x4, R34 ;  /* 0x00000004e5227825 */ /* 0x050fe400078e0222 */
[----:B------:R4:W-:Y:S01]  /*3f610*/  STL.64 [R1+0x4f0], R74 ;  /* 0x0004f04a01007387 */ /* 0x0009e20000100a00 */
[----:B------:R-:W1:Y:S01]  /*3f620*/  LDC R5, c[0x0][0x230] ;  /* 0x00008c00ff057b82 */ /* 0x000e620000000800 */
[----:B------:R-:W-:-:S02]  /*3f630*/  IMAD.WIDE R38, R229, 0x4, R38 ;  /* 0x00000004e5267825 */ /* 0x000fc400078e0226 */
[----:B------:R4:W-:Y:S04]  /*3f640*/  STL.64 [R1+0x4e0], R14 ;  /* 0x0004e00e01007387 */ /* 0x0009e80000100a00 */
[----:B--2---:R-:W2:Y:S01]  /*3f650*/  LDL.LU.64 R72, [R1+0x1b28] ;  /* 0x001b280001487983 */ /* 0x004ea20000300a00 */
[----:B------:R-:W-:-:S03]  /*3f660*/  IMAD.WIDE R122, R229, 0x4, R122 ;  /* 0x00000004e57a7825 */ /* 0x000fc600078e027a */
[----:B----4-:R-:W4:Y:S04]  /*3f670*/  LDL.LU.64 R74, [R1+0x1b20] ;  /* 0x001b2000014a7983 */ /* 0x010f280000300a00 */
[----:B------:R-:W-:Y:S01]  /*3f680*/  LDGSTS.E [R228+-0x5fffc], desc[UR8][R14.64], !P2 ;  /* 0xa00040000ee47fae */ /* 0x000fe2000d121848 */
[----:B------:R-:W-:-:S03]  /*3f690*/  IMAD.WIDE R32, R229, 0x4, R32 ;  /* 0x00000004e5207825 */ /* 0x000fc600078e0220 */
[----:B------:R-:W-:Y:S04]  /*3f6a0*/  LDGSTS.E [R252+-0x5bffc], desc[UR8][R34.64], !P2 ;  /* 0xa400400022fc7fae */ /* 0x000fe8000d121848 */
[----:B------:R-:W-:Y:S04]  /*3f6b0*/  LDGSTS.E [R230+-0x5fff8], desc[UR8][R38.64], !P0 ;  /* 0xa000800026e67fae */ /* 0x000fe8000c121848 */
[----:B------:R-:W2:Y:S04]  /*3f6c0*/  LDL.LU.64 R14, [R1+0x30] ;  /* 0x00003000010e7983 */ /* 0x000ea80000300a00 */
[----:B------:R-:W5:Y:S04]  /*3f6d0*/  LDL.LU R0, [R1+0x1b18] ;  /* 0x001b180001007983 */ /* 0x000f680000300800 */
[----:B------:R1:W-:Y:S04]  /*3f6e0*/  STL.64 [R1+0x4d8], R34 ;  /* 0x0004d82201007387 */ /* 0x0003e80000100a00 */
[----:B------:R1:W-:Y:S04]  /*3f6f0*/  STL.64 [R1+0x4d0], R38 ;  /* 0x0004d02601007387 */ /* 0x0003e80000100a00 */
[----:B------:R-:W-:Y:S04]  /*3f700*/  LDGSTS.E [R228+-0x5bff8], desc[UR8][R122.64], !P0 ;  /* 0xa40080007ae47fae */ /* 0x000fe8000c121848 */
[----:B-1----:R-:W4:Y:S04]  /*3f710*/  LDL.LU.64 R34, [R1+0x1b10] ;  /* 0x001b100001227983 */ /* 0x002f280000300a00 */
[----:B------:R1:W-:Y:S04]  /*3f720*/  STL.64 [R1+0x4c0], R122 ;  /* 0x0004c07a01007387 */ /* 0x0003e80000100a00 */
[----:B------:R-:W4:Y:S04]  /*3f730*/  LDL.LU.64 R38, [R1+0x1b08] ;  /* 0x001b080001267983 */ /* 0x000f280000300a00 */
[----:B------:R1:W-:Y:S04]  /*3f740*/  LDGSTS.E [R252+-0x5fff4], desc[UR8][R32.64], !P3 ;  /* 0xa000c00020fc7fae */ /* 0x0003e8000d921848 */
[----:B-1----:R-:W4:Y:S04]  /*3f750*/  LDL.LU.64 R122, [R1+0x1b00] ;  /* 0x001b0000017a7983 */ /* 0x002f280000300a00 */
[----:B------:R1:W-:Y:S04]  /*3f760*/  STL.64 [R1+0x4b8], R32 ;  /* 0x0004b82001007387 */ /* 0x0003e80000100a00 */
[----:B-1----:R-:W4:Y:S01]  /*3f770*/  LDL.LU.64 R32, [R1+0x1af8] ;  /* 0x001af80001207983 */ /* 0x002f220000300a00 */
[----:B------:R-:W-:-:S05]  /*3f780*/  VIADD R4, R4, 0xfffffd5f ;  /* 0xfffffd5f04047836 */ /* 0x000fca0000000000 */
[----:B------:R-:W-:Y:S02]  /*3f790*/  ISETP.GE.U32.AND P0, PT, R4, 0x7ffffce0, PT ;  /* 0x7ffffce00400780c */ /* 0x000fe40003f06070 */
[----:B------:R-:W1:Y:S01]  /*3f7a0*/  LDC R4, c[0x0][0x230] ;  /* 0x00008c00ff047b82 */ /* 0x000e620000000800 */
[----:B------:R-:W-:Y:S01]  /*3f7b0*/  IMAD.WIDE R20, R229, 0x4, R20 ;  /* 0x00000004e5147825 */ /* 0x000fe200078e0214 */
[----:B------:R-:W-:-:S04]  /*3f7c0*/  IADD3 R18, R18, -0x2a2, RZ ;  /* 0xfffffd5e12127810 */ /* 0x000fc80007ffe0ff */
[----:B------:R-:W-:Y:S04]  /*3f7d0*/  STL.64 [R1+0x4b0], R20 ;  /* 0x0004b01401007387 */ /* 0x000fe80000100a00 */
[----:B------:R-:W-:Y:S01]  /*3f7e0*/  LDGSTS.E [R230+-0x5bff4], desc[UR8][R20.64], !P3 ;  /* 0xa400c00014e67fae */ /* 0x000fe2000d921848 */
[----:B------:R-:W-:Y:S01]  /*3f7f0*/  ISETP.GE.U32.AND P2, PT, R18, 0x7ffffcdf, PT ;  /* 0x7ffffcdf1200780c */ /* 0x000fe20003f46070 */
[----:B------:R-:W-:-:S05]  /*3f800*/  VIADD R252, R19, 0xfffffd5d ;  /* 0xfffffd5d13fc7836 */ /* 0x000fca0000000000 */
[----:B------:R-:W-:Y:S02]  /*3f810*/  ISETP.GE.U32.AND P3, PT, R252, 0x7ffffcde, PT ;  /* 0x7ffffcdefc00780c */ /* 0x000fe40003f66070 */
[----:B------:R-:W-:Y:S01]  /*3f820*/  IADD3 R252, R5, -0x2a4, RZ ;  /* 0xfffffd5c05fc7810 */ /* 0x000fe20007ffe0ff */
[----:B---3--:R-:W-:-:S05]  /*3f830*/  IMAD.WIDE R16, R229, 0x4, R16 ;  /* 0x00000004e5107825 */ /* 0x008fca00078e0210 */
[----:B------:R3:W-:Y:S04]  /*3f840*/  STL.64 [R1+0x4a0], R16 ;  /* 0x0004a01001007387 */ /* 0x0007e80000100a00 */
[----:B------:R3:W-:Y:S02]  /*3f850*/  LDGSTS.E [R228+-0x58000], desc[UR8][R16.64], !P0 ;  /* 0xa800000010e47fae */ /* 0x0007e4000c121848 */
[----:B---3--:R-:W3:Y:S08]  /*3f860*/  LDC R17, c[0x0][0x230] ;  /* 0x00008c00ff117b82 */ /* 0x008ef00000000800 */
[----:B------:R-:W3:Y:S01]  /*3f870*/  LDC R16, c[0x0][0x230] ;  /* 0x00008c00ff107b82 */ /* 0x000ee20000000800 */
[----:B--2---:R-:W-:-:S05]  /*3f880*/  IMAD.WIDE R20, R229, 0x4, R14 ;  /* 0x00000004e5147825 */ /* 0x004fca00078e020e */
[----:B------:R-:W-:Y:S01]  /*3f890*/  LDGSTS.E [R230+-0x54000], desc[UR8][R20.64], !P0 ;  /* 0xac00000014e67fae */ /* 0x000fe2000c121848 */
[----:B------:R-:W-:Y:S01]  /*3f8a0*/  ISETP.GE.U32.AND P0, PT, R252, 0x7ffffcdd, PT ;  /* 0x7ffffcddfc00780c */ /* 0x000fe20003f06070 */
[C---:B------:R-:W-:Y:S01]  /*3f8b0*/  IMAD.WIDE R42, R229.reuse, 0x4, R42 ;  /* 0x00000004e52a7825 */ /* 0x040fe200078e022a */
[----:B------:R-:W2:Y:S01]  /*3f8c0*/  LDC R252, c[0x0][0x230] ;  /* 0x00008c00fffc7b82 */ /* 0x000ea20000000800 */
[----:B------:R-:W-:Y:S02]  /*3f8d0*/  STL.64 [R1+0x498], R20 ;  /* 0x0004981401007387 */ /* 0x000fe40000100a00 */
[----:B----4-:R-:W-:Y:S01]  /*3f8e0*/  IMAD.WIDE R14, R229, 0x4, R122 ;  /* 0x00000004e50e7825 */ /* 0x010fe200078e027a */
[----:B-1----:R-:W-:-:S03]  /*3f8f0*/  IADD3 R123, R4, -0x2c1, RZ ;  /* 0xfffffd3f047b7810 */ /* 0x002fc60007ffe0ff */
[C---:B------:R-:W-:Y:S02]  /*3f900*/  IMAD.WIDE R4, R229.reuse, 0x4, R74 ;  /* 0x00000004e5047825 */ /* 0x040fe400078e024a */
[----:B------:R-:W1:Y:S02]  /*3f910*/  LDC R74, c[0x0][0x230] ;  /* 0x00008c00ff4a7b82 */ /* 0x000e640000000800 */
[----:B------:R-:W-:Y:S02]  /*3f920*/  VIADD R122, R2, 0x100000 ;  /* 0x00100000027a7836 */ /* 0x000fe40000000000 */
[----:B------:R-:W-:-:S04]  /*3f930*/  IMAD.WIDE R18, R229, 0x4, R32 ;  /* 0x00000004e5127825 */ /* 0x000fc800078e0220 */
[C---:B------:R-:W-:Y:S01]  /*3f940*/  VIADD R32, R2.reuse, 0x100000 ;  /* 0x0010000002207836 */ /* 0x040fe20000000000 */
[----:B------:R4:W-:Y:S01]  /*3f950*/  STL.64 [R1+0x490], R18 ;  /* 0x0004901201007387 */ /* 0x0009e20000100a00 */
[----:B------:R-:W-:-:S03]  /*3f960*/  IADD3 R33, R2, 0x100000, RZ ;  /* 0x0010000002217810 */ /* 0x000fc60007ffe0ff */
[----:B------:R4:W-:Y:S04]  /*3f970*/  LDGSTS.E [R228+-0x57ffc], desc[UR8][R18.64], !P2 ;  /* 0xa800400012e47fae */ /* 0x0009e8000d121848 */
[----:B------:R3:W-:Y:S04]  /*3f980*/  STL.64 [R1+0x480], R14 ;  /* 0x0004800e01007387 */ /* 0x0007e80000100a00 */
[----:B------:R3:W-:Y:S01]  /*3f990*/  LDGSTS.E [R32+-0x53ffc], desc[UR8][R14.64], !P2 ;  /* 0xac0040000e207fae */ /* 0x0007e2000d121848 */
[C---:B----4-:R-:W-:Y:S02]  /*3f9a0*/  IMAD.WIDE R18, R229.reuse, 0x4, R38 ;  /* 0x00000004e5127825 */ /* 0x050fe400078e0226 */
[----:B------:R-:W4:Y:S02]  /*3f9b0*/  LDC R39, c[0x0][0x230] ;  /* 0x00008c00ff277b82 */ /* 0x000f240000000800 */
[----:B---3--:R-:W-:Y:S01]  /*3f9c0*/  IMAD.WIDE R14, R229, 0x4, R34 ;  /* 0x00000004e50e7825 */ /* 0x008fe200078e0222 */
[----:B------:R-:W-:Y:S05]  /*3f9d0*/  STL.64 [R1+0x478], R18 ;  /* 0x0004781201007387 */ /* 0x000fea0000100a00 */
[----:B------:R-:W3:Y:S01]  /*3f9e0*/  LDC R38, c[0x0][0x230] ;  /* 0x00008c00ff267b82 */ /* 0x000ee20000000800 */
[----:B------:R-:W-:Y:S01]  /*3f9f0*/  LDGSTS.E [R122+-0x57ff8], desc[UR8][R18.64], !P3 ;  /* 0xa8008000127a7fae */ /* 0x000fe2000d921848 */
[----:B------:R-:W-:Y:S01]  /*3fa00*/  ISETP.GE.U32.AND P2, PT, R123, 0x7ffffcc0, PT ;  /* 0x7ffffcc07b00780c */ /* 0x000fe20003f46070 */
[----:B------:R-:W-:-:S02]  /*3fa10*/  VIADD R35, R17, 0xfffffd3e ;  /* 0xfffffd3e11237836 */ /* 0x000fc40000000000 */
[----:B------:R2:W-:Y:S04]  /*3fa20*/  STL.64 [R1+0x470], R14 ;  /* 0x0004700e01007387 */ /* 0x0005e80000100a00 */
[----:B------:R2:W-:Y:S04]  /*3fa30*/  LDGSTS.E [R33+-0x53ff8], desc[UR8][R14.64], !P3 ;  /* 0xac0080000e217fae */ /* 0x0005e8000d921848 */
[----:B------:R1:W-:Y:S01]  /*3fa40*/  LDGSTS.E [R32+-0x57ff4], desc[UR8][R4.64], !P0 ;  /* 0xa800c00004207fae */ /* 0x0003e2000c121848 */
[----:B--2---:R-:W-:-:S03]  /*3fa50*/  IMAD.WIDE R14, R229, 0x4, R72 ;  /* 0x00000004e50e7825 */ /* 0x004fc600078e0248 */
[----:B------:R1:W-:Y:S01]  /*3fa60*/  STL.64 [R1+0x460], R4 ;  /* 0x0004600401007387 */ /* 0x0003e20000100a00 */
[----:B------:R-:W-:Y:S01]  /*3fa70*/  IADD3 R34, R16, -0x2c3, RZ ;  /* 0xfffffd3d10227810 */ /* 0x000fe20007ffe0ff */
[----:B------:R-:W2:Y:S02]  /*3fa80*/  LDC R72, c[0x0][0x230] ;  /* 0x00008c00ff487b82 */ /* 0x000ea40000000800 */
[----:B------:R4:W-:Y:S01]  /*3fa90*/  LDGSTS.E [R33+-0x53ff4], desc[UR8][R14.64], !P0 ;  /* 0xac00c0000e217fae */ /* 0x0009e2000c121848 */
[----:B------:R-:W-:Y:S01]  /*3faa0*/  ISETP.GE.U32.AND P0, PT, R35, 0x7ffffcbf, PT ;  /* 0x7ffffcbf2300780c */ /* 0x000fe20003f06070 */
[----:B------:R-:W-:Y:S02]  /*3fab0*/  VIADD R35, R2, 0x100000 ;  /* 0x0010000002237836 */ /* 0x000fe40000000000 */
[----:B------:R-:W-:-:S04]  /*3fac0*/  IMAD.WIDE R18, R229, 0x4, R36 ;  /* 0x00000004e5127825 */ /* 0x000fc800078e0224 */
[C---:B-1----:R-:W-:Y:S01]  /*3fad0*/  IMAD.WIDE R4, R229.reuse, 0x4, R40 ;  /* 0x00000004e5047825 */ /* 0x042fe200078e0228 */
[----:B------:R-:W-:Y:S01]  /*3fae0*/  ISETP.GE.U32.AND P3, PT, R34, 0x7ffffcbe, PT ;  /* 0x7ffffcbe2200780c */ /* 0x000fe20003f66070 */
[----:B------:R1:W-:Y:S01]  /*3faf0*/  STL.64 [R1+0x458], R14 ;  /* 0x0004580e01007387 */ /* 0x0003e20000100a00 */
[----:B------:R-:W2:Y:S01]  /*3fb00*/  LDC R40, c[0x0][0x230] ;  /* 0x00008c00ff287b82 */ /* 0x000ea20000000800 */
[----:B------:R-:W-:Y:S01]  /*3fb10*/  IADD3 R34, R2, 0x100000, RZ ;  /* 0x0010000002227810 */ /* 0x000fe20007ffe0ff */
[----:B------:R-:W-:Y:S01]  /*3fb20*/  IMAD.WIDE R16, R229, 0x4, R80 ;  /* 0x00000004e5107825 */ /* 0x000fe200078e0250 */
[----:B------:R-:W-:Y:S04]  /*3fb30*/  LDGSTS.E [R32+-0x50000], desc[UR8][R4.64], !P2 ;  /* 0xb000000004207fae */ /* 0x000fe8000d121848 */
[----:B------:R3:W-:Y:S01]  /*3fb40*/  LDGSTS.E [R35+-0x4c000], desc[UR8][R18.64], !P2 ;  /* 0xb400000012237fae */ /* 0x0007e2000d121848 */
[----:B----4-:R-:W-:Y:S01]  /*3fb50*/  IADD3 R36, R39, -0x2e1, RZ ;  /* 0xfffffd1f27247810 */ /* 0x010fe20007ffe0ff */
[----:B------:R-:W4:Y:S01]  /*3fb60*/  LDC R41, c[0x0][0x230] ;  /* 0x00008c00ff297b82 */ /* 0x000f220000000800 */
[----:B-1----:R-:W-:Y:S01]  /*3fb70*/  IMAD.WIDE R14, R229, 0x4, R76 ;  /* 0x00000004e50e7825 */ /* 0x002fe200078e024c */
[----:B------:R1:W-:Y:S04]  /*3fb80*/  LDGSTS.E [R34+-0x4fffc], desc[UR8][R16.64], !P0 ;  /* 0xb000400010227fae */ /* 0x0003e8000c121848 */
[----:B------:R1:W-:Y:S02]  /*3fb90*/  STL.64 [R1+0x450], R4 ;  /* 0x0004500401007387 */ /* 0x0003e40000100a00 */
[----:B------:R-:W4:Y:S01]  /*3fba0*/  LDC R37, c[0x0][0x230] ;  /* 0x00008c00ff257b82 */ /* 0x000f220000000800 */
[----:B---3--:R-:W-:Y:S01]  /*3fbb0*/  VIADD R35, R74, 0xfffffd3c ;  /* 0xfffffd3c4a237836 */ /* 0x008fe20000000000 */
[----:B------:R3:W-:Y:S04]  /*3fbc0*/  LDGSTS.E [R33+-0x4bffc], desc[UR8][R14.64], !P0 ;  /* 0xb40040000e217fae */ /* 0x0007e8000c121848 */
[----:B------:R-:W-:Y:S01]  /*3fbd0*/  STL.64 [R1+0x440], R18 ;  /* 0x0004401201007387 */ /* 0x000fe20000100a00 */
[----:B------:R-:W-:Y:S01]  /*3fbe0*/  ISETP.GE.U32.AND P0, PT, R35, 0x7ffffcbd, PT ;  /* 0x7ffffcbd2300780c */ /* 0x000fe20003f06070 */
[----:B------:R-:W-:Y:S01]  /*3fbf0*/  VIADD R35, R38, 0xfffffd1e ;  /* 0xfffffd1e26237836 */ /* 0x000fe20000000000 */
[----:B------:R-:W4:Y:S01]  /*3fc00*/  LDC R39, c[0x0][0x230] ;  /* 0x00008c00ff277b82 */ /* 0x000f220000000800 */
[----:B-1----:R-:W-:Y:S01]  /*3fc10*/  IMAD.WIDE R4, R229, 0x4, R78 ;  /* 0x00000004e5047825 */ /* 0x002fe200078e024e */
[----:B------:R1:W-:Y:S01]  /*3fc20*/  STL.64 [R1+0x438], R16 ;  /* 0x0004381001007387 */ /* 0x0003e20000100a00 */
[----:B------:R-:W-:-:S03]  /*3fc30*/  ISETP.GE.U32.AND P2, PT, R36, 0x7ffffca0, PT ;  /* 0x7ffffca02400780c */ /* 0x000fc60003f46070 */
[----:B------:R2:W-:Y:S02]  /*3fc40*/  LDGSTS.E [R32+-0x4fff8], desc[UR8][R4.64], !P3 ;  /* 0xb000800004207fae */ /* 0x0005e4000d921848 */
[----:B------:R-:W4:Y:S01]  /*3fc50*/  LDC R36, c[0x0][0x230] ;  /* 0x00008c00ff247b82 */ /* 0x000f220000000800 */
[----:B-1----:R-:W-:Y:S01]  /*3fc60*/  IMAD.WIDE R16, R229, 0x4, R84 ;  /* 0x00000004e5107825 */ /* 0x002fe200078e0254 */
[----:B------:R3:W-:Y:S06]  /*3fc70*/  STL.64 [R1+0x430], R14 ;  /* 0x0004300e01007387 */ /* 0x0007ec0000100a00 */
[----:B------:R-:W1:Y:S01]  /*3fc80*/  LDC R38, c[0x0][0x230] ;  /* 0x00008c00ff267b82 */ /* 0x000e620000000800 */
[----:B------:R2:W-:Y:S01]  /*3fc90*/  LDGSTS.E [R34+-0x4bff8], desc[UR8][R16.64], !P3 ;  /* 0xb400800010227fae */ /* 0x0005e2000d921848 */
[----:B------:R-:W-:-:S03]  /*3fca0*/  ISETP.GE.U32.AND P3, PT, R35, 0x7ffffc9f, PT ;  /* 0x7ffffc9f2300780c */ /* 0x000fc60003f66070 */
[----:B------:R2:W-:Y:S01]  /*3fcb0*/  STL.64 [R1+0x428], R4 ;  /* 0x0004280401007387 */ /* 0x0005e20000100a00 */
[----:B---3--:R-:W-:-:S03]  /*3fcc0*/  IMAD.WIDE R14, R229, 0x4, R82 ;  /* 0x00000004e50e7825 */ /* 0x008fc600078e0252 */
[----:B------:R3:W-:Y:S04]  /*3fcd0*/  STL.64 [R1+0x420], R16 ;  /* 0x0004201001007387 */ /* 0x0007e80000100a00 */
[----:B------:R4:W-:Y:S01]  /*3fce0*/  STL.64 [R1+0x418], R14 ;  /* 0x0004180e01007387 */ /* 0x0009e20000100a00 */
[----:B--2---:R-:W-:-:S03]  /*3fcf0*/  IMAD.WIDE R4, R229, 0x4, R96 ;  /* 0x00000004e5047825 */ /* 0x004fc600078e0260 */
[----:B------:R4:W-:Y:S01]  /*3fd00*/  LDGSTS.E [R33+-0x4fff4], desc[UR8][R14.64], !P0 ;  /* 0xb000c0000e217fae */ /* 0x0009e2000c121848 */
[----:B---3--:R-:W-:-:S03]  /*3fd10*/  IMAD.WIDE R16, R229, 0x4, R120 ;  /* 0x00000004e5107825 */ /* 0x008fc600078e0278 */
[----:B------:R2:W-:Y:S01]  /*3fd20*/  STL.64 [R1+0x410], R4 ;  /* 0x0004100401007387 */ /* 0x0005e20000100a00 */
[----:B------:R-:W-:-:S03]  /*3fd30*/  IADD3 R35, R40, -0x2e3, RZ ;  /* 0xfffffd1d28237810 */ /* 0x000fc60007ffe0ff */
[----:B------:R2:W-:Y:S01]  /*3fd40*/  LDGSTS.E [R32+-0x4bff4], desc[UR8][R4.64], !P0 ;  /* 0xb400c00004207fae */ /* 0x0005e2000c121848 */
[----:B----4-:R-:W-:-:S03]  /*3fd50*/  IMAD.WIDE R14, R229, 0x4, R118 ;  /* 0x00000004e50e7825 */ /* 0x010fc600078e0276 */
[----:B------:R-:W-:Y:S01]  /*3fd60*/  STL.64 [R1+0x408], R16 ;  /* 0x0004081001007387 */ /* 0x000fe20000100a00 */
[----:B------:R-:W-:-:S03]  /*3fd70*/  ISETP.GE.U32.AND P4, PT, R35, 0x7ffffc9e, PT ;  /* 0x7ffffc9e2300780c */ /* 0x000fc60003f86070 */
[----:B------:R3:W-:Y:S01]  /*3fd80*/  STL.64 [R1+0x400], R14 ;  /* 0x0004000e01007387 */ /* 0x0007e20000100a00 */
[----:B--2---:R-:W-:-:S03]  /*3fd90*/  IMAD.WIDE R4, R229, 0x4, R128 ;  /* 0x00000004e5047825 */ /* 0x004fc600078e0280 */
[----:B------:R-:W-:Y:S04]  /*3fda0*/  LDGSTS.E [R34+-0x48000], desc[UR8][R16.64], !P2 ;  /* 0xb800000010227fae */ /* 0x000fe8000d121848 */
[----:B------:R-:W2:Y:S04]  /*3fdb0*/  LDL.LU.64 R122, [R1+0x28] ;  /* 0x00002800017a7983 */ /* 0x000ea80000300a00 */
[----:B------:R3:W-:Y:S04]  /*3fdc0*/  LDGSTS.E [R33+-0x44000], desc[UR8][R14.64], !P2 ;  /* 0xbc0000000e217fae */ /* 0x0007e8000d121848 */
[----:B------:R4:W-:Y:S04]  /*3fdd0*/  STL.64 [R1+0x3f8], R4 ;  /* 0x0003f80401007387 */ /* 0x0009e80000100a00 */
[----:B------:R4:W-:Y:S01]  /*3fde0*/  LDGSTS.E [R32+-0x47ffc], desc[UR8][R4.64], !P3 ;  /* 0xb800400004207fae */ /* 0x0009e2000d921848 */
[----:B---3--:R-:W-:-:S04]  /*3fdf0*/  IMAD.WIDE R14, R229, 0x4, R124 ;  /* 0x00000004e50e7825 */ /* 0x008fc800078e027c */
[----:B----4-:R-:W-:-:S05]  /*3fe00*/  IMAD.WIDE R4, R229, 0x4, R126 ;  /* 0x00000004e5047825 */ /* 0x010fca00078e027e */
[----:B------:R3:W-:Y:S04]  /*3fe10*/  STL.64 [R1+0x3f0], R4 ;  /* 0x0003f00401007387 */ /* 0x0007e80000100a00 */
[----:B------:R4:W-:Y:S04]  /*3fe20*/  STL.64 [R1+0x3e8], R14 ;  /* 0x0003e80e01007387 */ /* 0x0009e80000100a00 */
[----:B------:R-:W2:Y:S04]  /*3fe30*/  LDL.LU.64 R18, [R1+0x20] ;  /* 0x0000200001127983 */ /* 0x000ea80000300a00 */
[----:B------:R-:W-:Y:S04]  /*3fe40*/  LDGSTS.E [R33+-0x43ffc], desc[UR8][R4.64], !P3 ;  /* 0xbc00400004217fae */ /* 0x000fe8000d921848 */
[----:B------:R-:W-:Y:S04]  /*3fe50*/  LDGSTS.E [R32+-0x47ff8], desc[UR8][R14.64], !P4 ;  /* 0xb80080000e207fae */ /* 0x000fe8000e121848 */
[----:B---3--:R-:W3:Y:S04]  /*3fe60*/  LDL.LU.64 R4, [R1+0x18] ;  /* 0x0000180001047983 */ /* 0x008ee80000300a00 */
[----:B------:R-:W3:Y:S04]  /*3fe70*/  LDL.LU.64 R20, [R1+0x10] ;  /* 0x0000100001147983 */ /* 0x000ee80000300a00 */
[----:B----4-:R-:W4:Y:S04]  /*3fe80*/  LDL.LU.64 R14, [R1+0x8] ;  /* 0x00000800010e7983 */ /* 0x010f280000300a00 */
[----:B------:R-:W4:Y:S01]  /*3fe90*/  LDL.LU.64 R16, [R1] ;  /* 0x0000000001107983 */ /* 0x000f220000300a00 */
[----:B------:R-:W-:Y:S01]  /*3fea0*/  VIADD R34, R41, 0xfffffd1c ;  /* 0xfffffd1c29227836 */ /* 0x000fe20000000000 */
[----:B------:R-:W-:-:S04]  /*3feb0*/  IADD3 R35, R72, -0x285, RZ ;  /* 0xfffffd7b48237810 */ /* 0x000fc80007ffe0ff */
[----:B------:R-:W-:Y:S02]  /*3fec0*/  ISETP.GE.U32.AND P2, PT, R34, 0x7ffffc9d, PT ;  /* 0x7ffffc9d2200780c */ /* 0x000fe40003f46070 */
[----:B------:R-:W-:Y:S01]  /*3fed0*/  ISETP.GE.U32.AND P0, PT, R35, 0x7ffffcfc, PT ;  /* 0x7ffffcfc2300780c */ /* 0x000fe20003f06070 */
[C---:B------:R-:W-:Y:S01]  /*3fee0*/  VIADD R35, R2.reuse, 0x100000 ;  /* 0x0010000002237836 */ /* 0x040fe20000000000 */
[----:B------:R-:W-:Y:S01]  /*3fef0*/  IADD3 R34, R2, 0x100000, RZ ;  /* 0x0010000002227810 */ /* 0x000fe20007ffe0ff */
[----:B------:R-:W-:-:S03]  /*3ff00*/  IMAD.WIDE R74, R229, 0x4, R22 ;  /* 0x00000004e54a7825 */ /* 0x000fc600078e0216 */
[----:B------:R1:W-:Y:S01]  /*3ff10*/  LDGSTS.E [R35+-0x43ff8], desc[UR8][R42.64], !P4 ;  /* 0xbc0080002a237fae */ /* 0x0003e2000e121848 */
[----:B------:R-:W-:Y:S01]  /*3ff20*/  IMAD.WIDE R72, R229, 0x4, R130 ;  /* 0x00000004e5487825 */ /* 0x000fe200078e0282 */
[----:B------:R-:W-:Y:S02]  /*3ff30*/  IADD3 R22, R37, -0x286, RZ ;  /* 0xfffffd7a25167810 */ /* 0x000fe40007ffe0ff */
[----:B------:R-:W4:Y:S01]  /*3ff40*/  LDC R37, c[0x0][0x230] ;  /* 0x00008c00ff257b82 */ /* 0x000f220000000800 */
[----:B------:R1:W-:Y:S04]  /*3ff50*/  LDGSTS.E [R34+-0x47ff4], desc[UR8][R74.64], !P2 ;  /* 0xb800c0004a227fae */ /* 0x0003e8000d121848 */
[----:B------:R1:W-:Y:S03]  /*3ff60*/  LDGSTS.E [R33+-0x43ff4], desc[UR8][R72.64], !P2 ;  /* 0xbc00c00048217fae */ /* 0x0003e6000d121848 */
[----:B-1----:R-:W1:Y:S01]  /*3ff70*/  LDC R35, c[0x0][0x230] ;  /* 0x00008c00ff237b82 */ /* 0x002e620000000800 */
[----:B------:R-:W-:Y:S01]  /*3ff80*/  ISETP.GE.U32.AND P2, PT, R22, 0x7ffffcfb, PT ;  /* 0x7ffffcfb1600780c */ /* 0x000fe20003f46070 */
[----:B------:R-:W-:-:S06]  /*3ff90*/  VIADD R32, R7, 0x100000 ;  /* 0x0010000007207836 */ /* 0x000fcc0000000000 */
[----:B------:R-:W1:Y:S01]  /*3ffa0*/  LDC R34, c[0x0][0x230] ;  /* 0x00008c00ff227b82 */ /* 0x000e620000000800 */
[----:B------:R-:W-:-:S05]  /*3ffb0*/  VIADD R33, R36, 0xfffffd79 ;  /* 0xfffffd7924217836 */ /* 0x000fca0000000000 */
[----:B------:R-:W-:Y:S01]  /*3ffc0*/  ISETP.GE.U32.AND P3, PT, R33, 0x7ffffcfa, PT ;  /* 0x7ffffcfa2100780c */ /* 0x000fe20003f66070 */
[----:B------:R-:W-:Y:S01]  /*3ffd0*/  STL.64 [R1+0x1688], R2 ;  /* 0x0016880201007387 */ /* 0x000fe20000100a00 */
[----:B------:R-:W-:Y:S01]  /*3ffe0*/  IADD3 R33, R38, -0x288, RZ ;  /* 0xfffffd7826217810 */ /* 0x000fe20007ffe0ff */
[C---:B------:R-:W-:Y:S01]  /*3fff0*/  VIADD R22, R7.reuse, 0x100000 ;  /* 0x0010000007167836 */ /* 0x040fe20000000000 */
[----:B------:R-:W-:Y:S01]  /*40000*/  IADD3 R23, R7, 0x100000, RZ ;  /* 0x0010000007177810 */ /* 0x000fe20007ffe0ff */
[----:B------:R1:W-:Y:S01]  /*40010*/  STL.64 [R1+0x3e0], R42 ;  /* 0x0003e02a01007387 */ /* 0x0003e20000100a00 */
[----:B------:R-:W4:Y:S03]  /*40020*/  LDC R36, c[0x0][0x230] ;  /* 0x00008c00ff247b82 */ /* 0x000f260000000800 */
[----:B------:R-:W-:Y:S04]  /*40030*/  STL.64 [R1+0x3d8], R74 ;  /* 0x0003d84a01007387 */ /* 0x000fe80000100a00 */
[----:B------:R2:W-:Y:S01]  /*40040*/  STL.64 [R1+0x3d0], R72 ;  /* 0x0003d04801007387 */ /* 0x0005e20000100a00 */
[----:B-1----:R-:W1:Y:S01]  /*40050*/  LDC R42, c[0x0][0x230] ;  /* 0x00008c00ff2a7b82 */ /* 0x002e620000000800 */
[----:B--2---:R-:W-:-:S07]  /*40060*/  IMAD.WIDE R40, R229, 0x4, R122 ;  /* 0x00000004e5287825 */ /* 0x004fce00078e027a */
[----:B------:R-:W2:Y:S01]  /*40070*/  LDC R72, c[0x0][0x230] ;  /* 0x00008c00ff487b82 */ /* 0x000ea20000000800 */
[----:B------:R1:W-:Y:S04]  /*40080*/  LDGSTS.E [R32+-0x60000], desc[UR8][R40.64], !P0 ;  /* 0xa000000028207fae */ /* 0x0003e8000c121848 */
[----:B------:R1:W-:Y:S01]  /*40090*/  STL.64 [R1+0x3c8], R40 ;  /* 0x0003c82801007387 */ /* 0x0003e20000100a00 */
[----:B------:R-:W-:Y:S02]  /*400a0*/  IMAD.WIDE R18, R229, 0x4, R18 ;  /* 0x00000004e5127825 */ /* 0x000fe400078e0212 */
[----:B-1----:R-:W1:Y:S03]  /*400b0*/  LDC R41, c[0x0][0x230] ;  /* 0x00008c00ff297b82 */ /* 0x002e660000000800 */
[----:B------:R-:W-:Y:S01]  /*400c0*/  LDGSTS.E [R32+-0x5c000], desc[UR8][R18.64], !P0 ;  /* 0xa400000012207fae */ /* 0x000fe2000c121848 */
[----:B------:R-:W-:Y:S01]  /*400d0*/  ISETP.GE.U32.AND P0, PT, R33, 0x7ffffcf9, PT ;  /* 0x7ffffcf92100780c */ /* 0x000fe20003f06070 */
[----:B------:R-:W-:-:S02]  /*400e0*/  VIADD R33, R39, 0xfffffd5b ;  /* 0xfffffd5b27217836 */ /* 0x000fc40000000000 */
[----:B------:R-:W-:Y:S01]  /*400f0*/  STL.64 [R1+0x3c0], R18 ;  /* 0x0003c01201007387 */ /* 0x000fe20000100a00 */
[C---:B---3--:R-:W-:Y:S01]  /*40100*/  IMAD.WIDE R4, R229.reuse, 0x4, R4 ;  /* 0x00000004e5047825 */ /* 0x048fe200078e0204 */
[----:B------:R-:W3:Y:S03]  /*40110*/  LDC R73, c[0x0][0x230] ;  /* 0x00008c00ff497b82 */ /* 0x000ee60000000800 */
[C---:B------:R-:W-:Y:S01]  /*40120*/  IMAD.WIDE R2, R229.reuse, 0x4, R20 ;  /* 0x00000004e5027825 */ /* 0x040fe200078e0214 */
[----:B------:R2:W-:Y:S03]  /*40130*/  STL.64 [R1+0x3b8], R4 ;  /* 0x0003b80401007387 */ /* 0x0005e60000100a00 */
[----:B----4-:R-:W-:Y:S01]  /*40140*/  IMAD.WIDE R14, R229, 0x4, R14 ;  /* 0x00000004e50e7825 */ /* 0x010fe200078e020e */
[----:B------:R2:W-:Y:S04]  /*40150*/  LDGSTS.E [R23+-0x5fffc], desc[UR8][R4.64], !P2 ;  /* 0xa000400004177fae */ /* 0x0005e8000d121848 */
[----:B------:R-:W-:Y:S01]  /*40160*/  LDGSTS.E [R22+-0x5bffc], desc[UR8][R2.64], !P2 ;  /* 0xa400400002167fae */ /* 0x000fe2000d121848 */
[----:B------:R-:W-:-:S03]  /*40170*/  ISETP.GE.U32.AND P2, PT, R33, 0x7ffffcdc, PT ;  /* 0x7ffffcdc2100780c */ /* 0x000fc60003f46070 */
[----:B------:R4:W-:Y:S01]  /*40180*/  LDGSTS.E [R32+-0x5fff8], desc[UR8][R14.64], !P3 ;  /* 0xa00080000e207fae */ /* 0x0009e2000d921848 */
[----:B--2---:R-:W-:-:S03]  /*40190*/  IMAD.WIDE R4, R229, 0x4, R16 ;  /* 0x00000004e5047825 */ /* 0x004fc600078e0210 */
[----:B------:R2:W-:Y:S04]  /*401a0*/  STL.64 [R1+0x3b0], R2 ;  /* 0x0003b00201007387 */ /* 0x0005e80000100a00 */
[----:B------:R1:W-:Y:S01]  /*401b0*/  LDGSTS.E [R23+-0x5bff8], desc[UR8][R4.64], !P3 ;  /* 0xa400800004177fae */ /* 0x0003e2000d921848 */
[----:B----4-:R-:W-:-:S03]  /*401c0*/  IADD3 R32, R35, -0x2a6, RZ ;  /* 0xfffffd5a23207810 */ /* 0x010fc60007ffe0ff */
[----:B------:R4:W-:Y:S01]  /*401d0*/  STL.64 [R1+0x3a8], R14 ;  /* 0x0003a80e01007387 */ /* 0x0009e20000100a00 */
[----:B------:R-:W3:Y:S01]  /*401e0*/  LDC R35, c[0x0][0x230] ;  /* 0x00008c00ff237b82 */ /* 0x000ee20000000800 */
[----:B------:R-:W-:Y:S01]  /*401f0*/  ISETP.GE.U32.AND P3, PT, R32, 0x7ffffcdb, PT ;  /* 0x7ffffcdb2000780c */ /* 0x000fe20003f66070 */
[----:B--2---:R-:W-:Y:S01]  /*40200*/  IMAD.WIDE R2, R229, 0x4, R250 ;  /* 0x00000004e5027825 */ /* 0x004fe200078e02fa */
[----:B------:R-:W-:Y:S01]  /*40210*/  IADD3 R32, R7, 0x100000, RZ ;  /* 0x0010000007207810 */ /* 0x000fe20007ffe0ff */
[----:B------:R1:W-:Y:S02]  /*40220*/  STL.64 [R1+0x3a0], R4 ;  /* 0x0003a00401007387 */ /* 0x0003e40000100a00 */
[----:B------:R-:W-:Y:S02]  /*40230*/  VIADD R33, R37, 0xfffffd59 ;  /* 0xfffffd5925217836 */ /* 0x000fe40000000000 */
[----:B------:R2:W-:Y:S01]  /*40240*/  LDGSTS.E [R22+-0x5fff4], desc[UR8][R2.64], !P0 ;  /* 0xa000c00002167fae */ /* 0x0005e2000c121848 */
[----:B----4-:R-:W-:-:S03]  /*40250*/  IMAD.WIDE R14, R229, 0x4, R248 ;  /* 0x00000004e50e7825 */ /* 0x010fc600078e02f8 */
[----:B------:R2:W-:Y:S01]  /*40260*/  STL.64 [R1+0x398], R2 ;  /* 0x0003980201007387 */ /* 0x0005e20000100a00 */
[----:B-1----:R-:W-:-:S03]  /*40270*/  IMAD.WIDE R4, R229, 0x4, R24 ;  /* 0x00000004e5047825 */ /* 0x002fc600078e0218 */
[----:B------:R1:W-:Y:S01]  /*40280*/  LDGSTS.E [R32+-0x5bff4], desc[UR8][R14.64], !P0 ;  /* 0xa400c0000e207fae */ /* 0x0003e2000c121848 */
[----:B------:R-:W-:Y:S01]  /*40290*/  ISETP.GE.U32.AND P0, PT, R33, 0x7ffffcda, PT ;  /* 0x7ffffcda2100780c */ /* 0x000fe20003f06070 */
[----:B------:R-:W-:Y:S02]  /*402a0*/  VIADD R25, R34, 0xfffffd58 ;  /* 0xfffffd5822197836 */ /* 0x000fe40000000000 */
[----:B------:R4:W-:Y:S01]  /*402b0*/  STL.64 [R1+0x390], R14 ;  /* 0x0003900e01007387 */ /* 0x0009e20000100a00 */
[----:B------:R-:W3:Y:S01]  /*402c0*/  LDC R34, c[0x0][0x230] ;  /* 0x00008c00ff227b82 */ /* 0x000ee20000000800 */
[----:B------:R-:W-:Y:S01]  /*402d0*/  IADD3 R24, R7, 0x100000, RZ ;  /* 0x0010000007187810 */ /* 0x000fe20007ffe0ff */
[C---:B--2---:R-:W-:Y:S01]  /*402e0*/  IMAD.WIDE R2, R229.reuse, 0x4, R132 ;  /* 0x00000004e5027825 */ /* 0x044fe200078e0284 */
[----:B------:R2:W-:Y:S04]  /*402f0*/  STL.64 [R1+0x388], R4 ;  /* 0x0003880401007387 */ /* 0x0005e80000100a00 */
[----:B------:R2:W-:Y:S01]  /*40300*/  LDGSTS.E [R23+-0x58000], desc[UR8][R4.64], !P2 ;  /* 0xa800000004177fae */ /* 0x0005e2000d121848 */
[----:B-1----:R-:W1:Y:S01]  /*40310*/  LDC R32, c[0x0][0x230] ;  /* 0x00008c00ff207b82 */ /* 0x002e620000000800 */
[----:B----4-:R-:W-:-:S02]  /*40320*/  IMAD.WIDE R14, R229, 0x4, R48 ;  /* 0x00000004e50e7825 */ /* 0x010fc400078e0230 */
[----:B------:R4:W-:Y:S04]  /*40330*/  STL.64 [R1+0x380], R2 ;  /* 0x0003800201007387 */ /* 0x0009e80000100a00 */
[----:B------:R4:W-:Y:S01]  /*40340*/  LDGSTS.E [R22+-0x54000], desc[UR8][R2.64], !P2 ;  /* 0xac00000002167fae */ /* 0x0009e2000d121848 */
[----:B------:R-:W1:Y:S01]  /*40350*/  LDC R33, c[0x0][0x230] ;  /* 0x00008c00ff217b82 */ /* 0x000e620000000800 */
[----:B--2---:R-:W-:Y:S02]  /*40360*/  IMAD.WIDE R4, R229, 0x4, R44 ;  /* 0x00000004e5047825 */ /* 0x004fe400078e022c */
[----:B------:R2:W-:Y:S01]  /*40370*/  STL.64 [R1+0x378], R14 ;  /* 0x0003780e01007387 */ /* 0x0005e20000100a00 */
[----:B------:R-:W-:-:S03]  /*40380*/  ISETP.GE.U32.AND P2, PT, R25, 0x7ffffcd9, PT ;  /* 0x7ffffcd91900780c */ /* 0x000fc60003f46070 */
[----:B------:R3:W-:Y:S01]  /*40390*/  LDGSTS.E [R24+-0x57ffc], desc[UR8][R14.64], !P3 ;  /* 0xa80040000e187fae */ /* 0x0007e2000d921848 */
[----:B------:R-:W-:Y:S02]  /*403a0*/  VIADD R25, R36, 0xfffffd3b ;  /* 0xfffffd3b24197836 */ /* 0x000fe40000000000 */
[C---:B------:R-:W-:Y:S01]  /*403b0*/  IMAD.WIDE R16, R229.reuse, 0x4, R46 ;  /* 0x00000004e5107825 */ /* 0x040fe200078e022e */
[----:B------:R2:W-:Y:S01]  /*403c0*/  STL.64 [R1+0x370], R4 ;  /* 0x0003700401007387 */ /* 0x0005e20000100a00 */
[----:B------:R-:W1:Y:S02]  /*403d0*/  LDC R36, c[0x0][0x230] ;  /* 0x00008c00ff247b82 */ /* 0x000e640000000800 */
[----:B----4-:R-:W-:Y:S01]  /*403e0*/  IMAD.WIDE R2, R229, 0x4, R54 ;  /* 0x00000004e5027825 */ /* 0x010fe200078e0236 */
[----:B------:R4:W-:Y:S04]  /*403f0*/  LDGSTS.E [R23+-0x53ffc], desc[UR8][R4.64], !P3 ;  /* 0xac00400004177fae */ /* 0x0009e8000d921848 */
[----:B------:R1:W-:Y:S01]  /*40400*/  LDGSTS.E [R22+-0x57ff8], desc[UR8][R2.64], !P0 ;  /* 0xa800800002167fae */ /* 0x0003e2000c121848 */
[----:B---3--:R-:W-:Y:S01]  /*40410*/  IADD3 R24, R35, -0x2c6, RZ ;  /* 0xfffffd3a23187810 */ /* 0x008fe20007ffe0ff */
[C---:B--2---:R-:W-:Y:S01]  /*40420*/  IMAD.WIDE R14, R229.reuse, 0x4, R90 ;  /* 0x00000004e50e7825 */ /* 0x044fe200078e025a */
[----:B------:R-:W2:Y:S03]  /*40430*/  LDC R35, c[0x0][0x230] ;  /* 0x00008c00ff237b82 */ /* 0x000ea60000000800 */
[----:B----4-:R-:W-:Y:S01]  /*40440*/  IMAD.WIDE R4, R229, 0x4, R52 ;  /* 0x00000004e5047825 */ /* 0x010fe200078e0234 */
[----:B------:R3:W-:Y:S01]  /*40450*/  STL.64 [R1+0x360], R2 ;  /* 0x0003600201007387 */ /* 0x0007e20000100a00 */
[----:B------:R-:W-:-:S03]  /*40460*/  ISETP.GE.U32.AND P3, PT, R24, 0x7ffffcbb, PT ;  /* 0x7ffffcbb1800780c */ /* 0x000fc60003f66070 */
[----:B------:R-:W4:Y:S01]  /*40470*/  LDC R47, c[0x0][0x230] ;  /* 0x00008c00ff2f7b82 */ /* 0x000f220000000800 */
[----:B------:R3:W-:Y:S01]  /*40480*/  LDGSTS.E [R23+-0x53ff8], desc[UR8][R4.64], !P0 ;  /* 0xac00800004177fae */ /* 0x0007e2000c121848 */
[----:B------:R-:W-:Y:S01]  /*40490*/  ISETP.GE.U32.AND P0, PT, R25, 0x7ffffcbc, PT ;  /* 0x7ffffcbc1900780c */ /* 0x000fe20003f06070 */
[----:B------:R-:W-:Y:S01]  /*404a0*/  VIADD R25, R7, 0x100000 ;  /* 0x0010000007197836 */ /* 0x000fe20000000000 */
[----:B-1----:R-:W-:Y:S01]  /*404b0*/  IADD3 R32, R32, -0x2c8, RZ ;  /* 0xfffffd3820207810 */ /* 0x002fe20007ffe0ff */
[----:B------:R-:W-:-:S04]  /*404c0*/  IMAD.WIDE R20, R229, 0x4, R210 ;  /* 0x00000004e5147825 */ /* 0x000fc800078e02d2 */
[C---:B------:R-:W-:Y:S01]  /*404d0*/  IMAD.WIDE R18, R229.reuse, 0x4, R212 ;  /* 0x00000004e5127825 */ /* 0x040fe200078e02d4 */
[----:B------:R-:W-:Y:S01]  /*404e0*/  IADD3 R39, R10, 0x100000, RZ ;  /* 0x001000000a277810 */ /* 0x000fe20007ffe0ff */
[----:B------:R-:W1:Y:S02]  /*404f0*/  LDC R91, c[0x0][0x230] ;  /* 0x00008c00ff5b7b82 */ /* 0x000e640000000800 */
[----:B---3--:R-:W-:Y:S01]  /*40500*/  IMAD.WIDE R2, R229, 0x4, R50 ;  /* 0x00000004e5027825 */ /* 0x008fe200078e0232 */
[----:B------:R3:W-:Y:S01]  /*40510*/  STL.64 [R1+0x358], R4 ;  /* 0x0003580401007387 */ /* 0x0007e20000100a00 */
[----:B------:R-:W-:-:S03]  /*40520*/  IADD3 R24, R7, 0x100000, RZ ;  /* 0x0010000007187810 */ /* 0x000fc60007ffe0ff */
[----:B------:R-:W-:Y:S01]  /*40530*/  LDGSTS.E [R22+-0x57ff4], desc[UR8][R2.64], !P2 ;  /* 0xa800c00002167fae */ /* 0x000fe2000d121848 */
[C---:B------:R-:W-:Y:S02]  /*40540*/  VIADD R40, R10.reuse, 0x100000 ;  /* 0x001000000a287836 */ /* 0x040fe40000000000 */
[----:B------:R-:W-:Y:S01]  /*40550*/  VIADD R38, R10, 0x100000 ;  /* 0x001000000a267836 */ /* 0x000fe20000000000 */
[----:B------:R2:W-:Y:S01]  /*40560*/  LDGSTS.E [R25+-0x53ff4], desc[UR8][R16.64], !P2 ;  /* 0xac00c00010197fae */ /* 0x0005e2000d121848 */
[----:B------:R-:W-:Y:S01]  /*40570*/  VIADD R42, R42, 0xfffffd2f ;  /* 0xfffffd2f2a2a7836 */ /* 0x000fe20000000000 */
[----:B------:R-:W-:Y:S01]  /*40580*/  IADD3 R41, R41, -0x2d2, RZ ;  /* 0xfffffd2e29297810 */ /* 0x000fe20007ffe0ff */
[----:B------:R-:W1:Y:S01]  /*40590*/  LDC R50, c[0x0][0x230] ;  /* 0x00008c00ff327b82 */ /* 0x000e620000000800 */
[----:B---3--:R-:W-:Y:S01]  /*405a0*/  IMAD.WIDE R4, R229, 0x4, R86 ;  /* 0x00000004e5047825 */ /* 0x008fe200078e0256 */
[----:B------:R3:W-:Y:S04]  /*405b0*/  LDGSTS.E [R24+-0x50000], desc[UR8][R14.64], !P0 ;  /* 0xb00000000e187fae */ /* 0x0007e8000c121848 */
[----:B------:R4:W-:Y:S02]  /*405c0*/  LDGSTS.E [R23+-0x4c000], desc[UR8][R4.64], !P0 ;  /* 0xb400000004177fae */ /* 0x0009e4000c121848 */
[----:B------:R-:W1:Y:S01]  /*405d0*/  LDC R51, c[0x0][0x230] ;  /* 0x00008c00ff337b82 */ /* 0x000e620000000800 */
[----:B--2---:R-:W-:Y:S01]  /*405e0*/  VIADD R25, R34, 0xfffffd39 ;  /* 0xfffffd3922197836 */ /* 0x004fe20000000000 */
[----:B------:R2:W-:Y:S06]  /*405f0*/  STL.64 [R1+0x350], R2 ;  /* 0x0003500201007387 */ /* 0x0005ec0000100a00 */
[----:B------:R-:W1:Y:S01]  /*40600*/  LDC R34, c[0x0][0x230] ;  /* 0x00008c00ff227b82 */ /* 0x000e620000000800 */
[----:B------:R-:W-:Y:S01]  /*40610*/  ISETP.GE.U32.AND P0, PT, R25, 0x7ffffcba, PT ;  /* 0x7ffffcba1900780c */ /* 0x000fe20003f06070 */
[----:B------:R-:W-:Y:S01]  /*40620*/  STL.64 [R1+0x340], R16 ;  /* 0x0003401001007387 */ /* 0x000fe20000100a00 */
[----:B------:R-:W-:-:S02]  /*40630*/  VIADD R25, R33, 0xfffffd1b ;  /* 0xfffffd1b21197836 */ /* 0x000fc40000000000 */
[C---:B--2---:R-:W-:Y:S01]  /*40640*/  IMAD.WIDE R2, R229.reuse, 0x4, R88 ;  /* 0x00000004e5027825 */ /* 0x044fe200078e0258 */
[----:B------:R3:W-:Y:S02]  /*40650*/  STL.64 [R1+0x338], R14 ;  /* 0x0003380e01007387 */ /* 0x0007e40000100a00 */
[----:B------:R-:W2:Y:S01]  /*40660*/  LDC R33, c[0x0][0x230] ;  /* 0x00008c00ff217b82 */ /* 0x000ea20000000800 */
[----:B------:R-:W-:Y:S01]  /*40670*/  ISETP.GE.U32.AND P2, PT, R32, 0x7ffffcb9, PT ;  /* 0x7ffffcb92000780c */ /* 0x000fe20003f46070 */
[----:B------:R4:W-:Y:S04]  /*40680*/  STL.64 [R1+0x330], R4 ;  /* 0x0003300401007387 */ /* 0x0009e80000100a00 */
[----:B------:R4:W-:Y:S02]  /*40690*/  LDGSTS.E [R22+-0x4fffc], desc[UR8][R2.64], !P3 ;  /* 0xb000400002167fae */ /* 0x0009e4000d921848 */
[----:B------:R-:W2:Y:S01]  /*406a0*/  LDC R32, c[0x0][0x230] ;  /* 0x00008c00ff207b82 */ /* 0x000ea20000000800 */
[C---:B---3--:R-:W-:Y:S01]  /*406b0*/  IMAD.WIDE R14, R229.reuse, 0x4, R94 ;  /* 0x00000004e50e7825 */ /* 0x048fe200078e025e */
[----:B------:R3:W-:Y:S03]  /*406c0*/  STL.64 [R1+0x320], R2 ;  /* 0x0003200201007387 */ /* 0x0007e60000100a00 */
[----:B----4-:R-:W-:Y:S01]  /*406d0*/  IMAD.WIDE R4, R229, 0x4, R92 ;  /* 0x00000004e5047825 */ /* 0x010fe200078e025c */
[----:B------:R4:W-:Y:S01]  /*406e0*/  LDGSTS.E [R24+-0x4bffc], desc[UR8][R14.64], !P3 ;  /* 0xb40040000e187fae */ /* 0x0009e2000d921848 */
[----:B------:R-:W-:Y:S01]  /*406f0*/  ISETP.GE.U32.AND P3, PT, R25, 0x7ffffc9c, PT ;  /* 0x7ffffc9c1900780c */ /* 0x000fe20003f66070 */
[----:B------:R-:W2:Y:S01]  /*40700*/  LDC R86, c[0x0][0x230] ;  /* 0x00008c00ff567b82 */ /* 0x000ea20000000800 */
[----:B------:R-:W-:Y:S01]  /*40710*/  IADD3 R25, R35, -0x2e6, RZ ;  /* 0xfffffd1a23197810 */ /* 0x000fe20007ffe0ff */
[----:B------:R4:W-:Y:S01]  /*40720*/  LDGSTS.E [R23+-0x4fff8], desc[UR8][R4.64], !P0 ;  /* 0xb000800004177fae */ /* 0x0009e2000c121848 */
[----:B---3--:R-:W-:-:S03]  /*40730*/  IMAD.WIDE R2, R229, 0x4, R108 ;  /* 0x00000004e5027825 */ /* 0x008fc600078e026c */
[----:B------:R4:W-:Y:S02]  /*40740*/  STL.64 [R1+0x318], R14 ;  /* 0x0003180e01007387 */ /* 0x0009e40000100a00 */
[----:B------:R-:W3:Y:S02]  /*40750*/  LDC R35, c[0x0][0x230] ;  /* 0x00008c00ff237b82 */ /* 0x000ee40000000800 */
[----:B------:R4:W-:Y:S01]  /*40760*/  LDGSTS.E [R22+-0x4bff8], desc[UR8][R2.64], !P0 ;  /* 0xb400800002167fae */ /* 0x0009e2000c121848 */
[----:B------:R-:W-:-:S03]  /*40770*/  ISETP.GE.U32.AND P0, PT, R25, 0x7ffffc9b, PT ;  /* 0x7ffffc9b1900780c */ /* 0x000fc60003f06070 */
[----:B------:R4:W-:Y:S01]  /*40780*/  STL.64 [R1+0x310], R4 ;  /* 0x0003100401007387 */ /* 0x0009e20000100a00 */
[----:B-1----:R-:W-:Y:S02]  /*40790*/  VIADD R25, R34, 0xfffffd19 ;  /* 0xfffffd1922197836 */ /* 0x002fe40000000000 */
[C---:B------:R-:W-:Y:S01]  /*407a0*/  IMAD.WIDE R16, R229.reuse, 0x4, R28 ;  /* 0x00000004e5107825 */ /* 0x040fe200078e021c */
[----:B------:R1:W-:Y:S01]  /*407b0*/  STL.64 [R1+0x300], R2 ;  /* 0x0003000201007387 */ /* 0x0003e20000100a00 */
[----:B------:R-:W3:Y:S02]  /*407c0*/  LDC R34, c[0x0][0x230] ;  /* 0x00008c00ff227b82 */ /* 0x000ee40000000800 */
[----:B----4-:R-:W-:-:S04]  /*407d0*/  IMAD.WIDE R14, R229, 0x4, R100 ;  /* 0x00000004e50e7825 */ /* 0x010fc800078e0264 */
[C---:B------:R-:W-:Y:S01]  /*407e0*/  IMAD.WIDE R4, R229.reuse, 0x4, R98 ;  /* 0x00000004e5047825 */ /* 0x040fe200078e0262 */
[----:B------:R-:W-:Y:S01]  /*407f0*/  STL.64 [R1+0x2f8], R14 ;  /* 0x0002f80e01007387 */ /* 0x000fe20000100a00 */
[----:B------:R-:W4:Y:S02]  /*40800*/  LDC R28, c[0x0][0x230] ;  /* 0x00008c00ff1c7b82 */ /* 0x000f240000000800 */
[----:B-1----:R-:W-:Y:S01]  /*40810*/  IMAD.WIDE R2, R229, 0x4, R138 ;  /* 0x00000004e5027825 */ /* 0x002fe200078e028a */
[----:B------:R-:W-:Y:S04]  /*40820*/  LDGSTS.E [R24+-0x4fff4], desc[UR8][R14.64], !P2 ;  /* 0xb000c0000e187fae */ /* 0x000fe8000d121848 */
[----:B------:R1:W-:Y:S01]  /*40830*/  STL.64 [R1+0x2f0], R4 ;  /* 0x0002f00401007387 */ /* 0x0003e20000100a00 */
[----:B------:R-:W4:Y:S03]  /*40840*/  LDC R29, c[0x0][0x230] ;  /* 0x00008c00ff1d7b82 */ /* 0x000f260000000800 */
[----:B------:R1:W-:Y:S01]  /*40850*/  LDGSTS.E [R23+-0x4bff4], desc[UR8][R4.64], !P2 ;  /* 0xb400c00004177fae */ /* 0x0003e2000d121848 */
[----:B------:R-:W-:Y:S01]  /*40860*/  ISETP.GE.U32.AND P2, PT, R25, 0x7ffffc9a, PT ;  /* 0x7ffffc9a1900780c */ /* 0x000fe20003f46070 */
[----:B------:R-:W-:-:S02]  /*40870*/  VIADD R25, R7, 0x100000 ;  /* 0x0010000007197836 */ /* 0x000fc40000000000 */
[----:B------:R2:W-:Y:S01]  /*40880*/  STL.64 [R1+0x2e0], R2 ;  /* 0x0002e00201007387 */ /* 0x0005e20000100a00 */
[C---:B------:R-:W-:Y:S01]  /*40890*/  VIADD R46, R10.reuse, 0x100000 ;  /* 0x001000000a2e7836 */ /* 0x040fe20000000000 */
[C---:B------:R-:W-:Y:S01]  /*408a0*/  IADD3 R45, R10.reuse, 0x100000, RZ ;  /* 0x001000000a2d7810 */ /* 0x040fe20007ffe0ff */
[----:B------:R-:W-:Y:S01]  /*408b0*/  VIADD R44, R10, 0x100000 ;  /* 0x001000000a2c7836 */ /* 0x000fe20000000000 */
[----:B------:R2:W-:Y:S01]  /*408c0*/  LDGSTS.E [R22+-0x48000], desc[UR8][R2.64], !P3 ;  /* 0xb800000002167fae */ /* 0x0005e2000d921848 */
[----:B------:R-:W-:Y:S01]  /*408d0*/  IADD3 R47, R47, -0x2d3, RZ ;  /* 0xfffffd2d2f2f7810 */ /* 0x000fe20007ffe0ff */
[----:B------:R-:W-:Y:S01]  /*408e0*/  VIADD R50, R50, 0xfffffd0f ;  /* 0xfffffd0f32327836 */ /* 0x000fe20000000000 */
[----:B------:R-:W-:Y:S01]  /*408f0*/  IADD3 R49, R10, 0x100000, RZ ;  /* 0x001000000a317810 */ /* 0x000fe20007ffe0ff */
[C---:B-1----:R-:W-:Y:S01]  /*40900*/  IMAD.WIDE R4, R229.reuse, 0x4, R136 ;  /* 0x00000004e5047825 */ /* 0x042fe200078e0288 */
[----:B------:R-:W-:Y:S01]  /*40910*/  IADD3 R24, R36, -0x2e8, RZ ;  /* 0xfffffd1824187810 */ /* 0x000fe20007ffe0ff */
[----:B------:R-:W1:Y:S03]  /*40920*/  LDC R95, c[0x0][0x230] ;  /* 0x00008c00ff5f7b82 */ /* 0x000e660000000800 */
[----:B------:R3:W-:Y:S01]  /*40930*/  LDGSTS.E [R23+-0x44000], desc[UR8][R4.64], !P3 ;  /* 0xbc00000004177fae */ /* 0x0007e2000d921848 */
[----:B--2---:R-:W-:Y:S01]  /*40940*/  IMAD.WIDE R2, R229, 0x4, R134 ;  /* 0x00000004e5027825 */ /* 0x004fe200078e0286 */
[----:B------:R-:W-:-:S02]  /*40950*/  ISETP.GE.U32.AND P3, PT, R24, 0x7ffffc99, PT ;  /* 0x7ffffc991800780c */ /* 0x000fc40003f66070 */
[----:B------:R3:W-:Y:S01]  /*40960*/  STL.64 [R1+0x2d8], R4 ;  /* 0x0002d80401007387 */ /* 0x0007e20000100a00 */
[----:B------:R-:W2:Y:S03]  /*40970*/  LDC R36, c[0x0][0x230] ;  /* 0x00008c00ff247b82 */ /* 0x000ea60000000800 */
[----:B------:R-:W-:Y:S04]  /*40980*/  LDGSTS.E [R22+-0x47ffc], desc[UR8][R2.64], !P0 ;  /* 0xb800400002167fae */ /* 0x000fe8000c121848 */
[----:B------:R4:W-:Y:S01]  /*40990*/  LDGSTS.E [R25+-0x43ffc], desc[UR8][R16.64], !P0 ;  /* 0xbc00400010197fae */ /* 0x0009e2000c121848 */
[----:B------:R-:W-:Y:S01]  /*409a0*/  IADD3 R24, R7, 0x100000, RZ ;  /* 0x0010000007187810 */ /* 0x000fe20007ffe0ff */
[----:B------:R-:W-:Y:S01]  /*409b0*/  IMAD.WIDE R14, R229, 0x4, R144 ;  /* 0x00000004e50e7825 */ /* 0x000fe200078e0290 */
[----:B------:R-:W-:Y:S01]  /*409c0*/  IADD3 R51, R51, -0x2d4, RZ ;  /* 0xfffffd2c33337810 */ /* 0x000fe20007ffe0ff */
[----:B------:R-:W2:Y:S02]  /*409d0*/  LDC R94, c[0x0][0x230] ;  /* 0x00008c00ff5e7b82 */ /* 0x000ea40000000800 */
[----:B---3--:R-:W-:Y:S01]  /*409e0*/  IMAD.WIDE R4, R229, 0x4, R140 ;  /* 0x00000004e5047825 */ /* 0x008fe200078e028c */
[----:B------:R3:W-:Y:S04]  /*409f0*/  STL.64 [R1+0x2d0], R2 ;  /* 0x0002d00201007387 */ /* 0x0007e80000100a00 */
[----:B------:R-:W-:Y:S01]  /*40a00*/  LDGSTS.E [R24+-0x47ff8], desc[UR8][R14.64], !P2 ;  /* 0xb80080000e187fae */ /* 0x000fe2000d121848 */
[----:B----4-:R-:W-:-:S02]  /*40a10*/  VIADD R25, R33, 0xfffffd77 ;  /* 0xfffffd7721197836 */ /* 0x010fc40000000000 */
[----:B------:R-:W-:Y:S01]  /*40a20*/  VIADD R48, R10, 0x100000 ;  /* 0x001000000a307836 */ /* 0x000fe20000000000 */
[----:B------:R4:W-:Y:S01]  /*40a30*/  LDGSTS.E [R23+-0x43ff8], desc[UR8][R4.64], !P2 ;  /* 0xbc00800004177fae */ /* 0x0009e2000d121848 */
[----:B------:R-:W-:Y:S01]  /*40a40*/  VIADD R73, R73, 0xfffffd69 ;  /* 0xfffffd6949497836 */ /* 0x000fe20000000000 */
[----:B------:R-:W-:Y:S01]  /*40a50*/  ISETP.GE.U32.AND P0, PT, R25, 0x7ffffcf8, PT ;  /* 0x7ffffcf81900780c */ /* 0x000fe20003f06070 */
[----:B------:R-:W-:Y:S01]  /*40a60*/  VIADD R91, R91, 0xfffffd2a ;  /* 0xfffffd2a5b5b7836 */ /* 0x000fe20000000000 */
[----:B------:R-:W-:Y:S01]  /*40a70*/  IADD3 R25, R32, -0x28a, RZ ;  /* 0xfffffd7620197810 */ /* 0x000fe20007ffe0ff */
[----:B---3--:R-:W-:Y:S01]  /*40a80*/  IMAD.WIDE R2, R229, 0x4, R142 ;  /* 0x00000004e5027825 */ /* 0x008fe200078e028e */
[----:B------:R-:W-:Y:S01]  /*40a90*/  STL.64 [R1+0x2c0], R16 ;  /* 0x0002c01001007387 */ /* 0x000fe20000100a00 */
[----:B------:R-:W3:Y:S01]  /*40aa0*/  LDC R32, c[0x0][0x230] ;  /* 0x00008c00ff207b82 */ /* 0x000ee20000000800 */
[----:B------:R-:W-:Y:S02]  /*40ab0*/  ISETP.GE.U32.AND P2, PT, R25, 0x7ffffcf7, PT ;  /* 0x7ffffcf71900780c */ /* 0x000fe40003f46070 */
[----:B------:R1:W-:Y:S01]  /*40ac0*/  STL.64 [R1+0x2b8], R14 ;  /* 0x0002b80e01007387 */ /* 0x0003e20000100a00 */
[----:B----4-:R-:W-:-:S03]  /*40ad0*/  VIADD R23, R8, 0x100000 ;  /* 0x0010000008177836 */ /* 0x010fc60000000000 */
[----:B------:R4:W-:Y:S01]  /*40ae0*/  STL.64 [R1+0x2b0], R4 ;  /* 0x0002b00401007387 */ /* 0x0009e20000100a00 */
[----:B------:R-:W-:Y:S01]  /*40af0*/  VIADD R25, R34, 0xfffffd75 ;  /* 0xfffffd7522197836 */ /* 0x000fe20000000000 */
[----:B------:R-:W-:Y:S02]  /*40b00*/  IADD3 R86, R86, -0x2b8, RZ ;  /* 0xfffffd4856567810 */ /* 0x000fe40007ffe0ff */
[C---:B------:R-:W-:Y:S01]  /*40b10*/  IADD3 R90, R11.reuse, 0x100000, RZ ;  /* 0x001000000b5a7810 */ /* 0x040fe20007ffe0ff */
[----:B------:R2:W-:Y:S01]  /*40b20*/  STL.64 [R1+0x2a0], R2 ;  /* 0x0002a00201007387 */ /* 0x0005e20000100a00 */
[C---:B------:R-:W-:Y:S01]  /*40b30*/  VIADD R89, R11.reuse, 0x100000 ;  /* 0x001000000b597836 */ /* 0x040fe20000000000 */
[----:B------:R-:W-:Y:S01]  /*40b40*/  IADD3 R88, R11, 0x100000, RZ ;  /* 0x001000000b587810 */ /* 0x000fe20007ffe0ff */
[C---:B-1----:R-:W-:Y:S01]  /*40b50*/  IMAD.WIDE R14, R229.reuse, 0x4, R26 ;  /* 0x00000004e50e7825 */ /* 0x042fe200078e021a */
[----:B------:R1:W-:Y:S01]  /*40b60*/  LDGSTS.E [R22+-0x47ff4], desc[UR8][R2.64], !P3 ;  /* 0xb800c00002167fae */ /* 0x0003e2000d921848 */
[----:B------:R-:W3:Y:S02]  /*40b70*/  LDC R26, c[0x0][0x230] ;  /* 0x00008c00ff1a7b82 */ /* 0x000ee40000000800 */
[C---:B----4-:R-:W-:Y:S01]  /*40b80*/  IMAD.WIDE R4, R229.reuse, 0x4, R246 ;  /* 0x00000004e5047825 */ /* 0x050fe200078e02f6 */
[----:B------:R4:W-:Y:S04]  /*40b90*/  STL.64 [R1+0x1690], R6 ;  /* 0x0016900601007387 */ /* 0x0009e80000100a00 */
[----:B------:R-:W-:Y:S01]  /*40ba0*/  STL.64 [R1+0x298], R14 ;  /* 0x0002980e01007387 */ /* 0x000fe20000100a00 */
[----:B------:R-:W3:Y:S01]  /*40bb0*/  LDC R27, c[0x0][0x230] ;  /* 0x00008c00ff1b7b82 */ /* 0x000ee20000000800 */
[C---:B-1----:R-:W-:Y:S01]  /*40bc0*/  IADD3 R22, R8.reuse, 0x100000, RZ ;  /* 0x0010000008167810 */ /* 0x042fe20007ffe0ff */
[C---:B--2---:R-:W-:Y:S01]  /*40bd0*/  IMAD.WIDE R2, R229.reuse, 0x4, R244 ;  /* 0x00000004e5027825 */ /* 0x044fe200078e02f4 */
[----:B------:R1:W-:Y:S03]  /*40be0*/  LDGSTS.E [R24+-0x43ff4], desc[UR8][R14.64], !P3 ;  /* 0xbc00c0000e187fae */ /* 0x0003e6000d921848 */
[----:B----4-:R-:W-:Y:S01]  /*40bf0*/  IMAD.WIDE R6, R229, 0x4, R242 ;  /* 0x00000004e5067825 */ /* 0x010fe200078e02f2 */
[----:B------:R2:W-:Y:S01]  /*40c00*/  STL.64 [R1+0x290], R4 ;  /* 0x0002900401007387 */ /* 0x0005e20000100a00 */
[----:B------:R-:W-:Y:S01]  /*40c10*/  IADD3 R92, R11, 0x100000, RZ ;  /* 0x001000000b5c7810 */ /* 0x000fe20007ffe0ff */
[----:B------:R-:W4:Y:S02]  /*40c20*/  LDC R109, c[0x0][0x230] ;  /* 0x00008c00ff6d7b82 */ /* 0x000f240000000800 */
[----:B------:R2:W-:Y:S01]  /*40c30*/  LDGSTS.E [R23+-0x60000], desc[UR8][R4.64], !P0 ;  /* 0xa000000004177fae */ /* 0x0005e2000c121848 */
[----:B-1----:R-:W-:-:S03]  /*40c40*/  VIADD R24, R8, 0x100000 ;  /* 0x0010000008187836 */ /* 0x002fc60000000000 */
[----:B------:R-:W-:Y:S01]  /*40c50*/  LDGSTS.E [R22+-0x5c000], desc[UR8][R2.64], !P0 ;  /* 0xa400000002167fae */ /* 0x000fe2000c121848 */
[----:B------:R-:W-:Y:S02]  /*40c60*/  ISETP.GE.U32.AND P0, PT, R25, 0x7ffffcf6, PT ;  /* 0x7ffffcf61900780c */ /* 0x000fe40003f06070 */
[----:B------:R-:W-:Y:S01]  /*40c70*/  IADD3 R25, R35, -0x28c, RZ ;  /* 0xfffffd7423197810 */ /* 0x000fe20007ffe0ff */
[----:B------:R1:W-:Y:S01]  /*40c80*/  LDGSTS.E [R24+-0x5fffc], desc[UR8][R6.64], !P2 ;  /* 0xa000400006187fae */ /* 0x0003e2000d121848 */
[----:B--2---:R-:W-:-:S03]  /*40c90*/  IMAD.WIDE R4, R229, 0x4, R240 ;  /* 0x00000004e5047825 */ /* 0x004fc600078e02f0 */
[----:B------:R2:W-:Y:S04]  /*40ca0*/  STL.64 [R1+0x280], R2 ;  /* 0x0002800201007387 */ /* 0x0005e80000100a00 */
[----:B------:R3:W-:Y:S01]  /*40cb0*/  LDGSTS.E [R23+-0x5bffc], desc[UR8][R4.64], !P2 ;  /* 0xa400400004177fae */ /* 0x0007e2000d121848 */
[----:B------:R-:W-:Y:S01]  /*40cc0*/  ISETP.GE.U32.AND P2, PT, R25, 0x7ffffcf5, PT ;  /* 0x7ffffcf51900780c */ /* 0x000fe20003f46070 */
[----:B------:R-:W-:Y:S01]  /*40cd0*/  VIADD R25, R29, 0xfffffd56 ;  /* 0xfffffd561d197836 */ /* 0x000fe20000000000 */
[----:B-1----:R-:W-:Y:S01]  /*40ce0*/  IADD3 R24, R28, -0x2a9, RZ ;  /* 0xfffffd571c187810 */ /* 0x002fe20007ffe0ff */
[----:B------:R-:W1:Y:S01]  /*40cf0*/  LDC R29, c[0x0][0x230] ;  /* 0x00008c00ff1d7b82 */ /* 0x000e620000000800 */
[----:B------:R3:W-:Y:S01]  /*40d00*/  STL.64 [R1+0x278], R6 ;  /* 0x0002780601007387 */ /* 0x0007e20000100a00 */
[----:B--2---:R-:W-:Y:S01]  /*40d10*/  IMAD.WIDE R2, R229, 0x4, R238 ;  /* 0x00000004e5027825 */ /* 0x004fe200078e02ee */
[----:B------:R-:W-:-:S02]  /*40d20*/  ISETP.GE.U32.AND P3, PT, R24, 0x7ffffcd8, PT ;  /* 0x7ffffcd81800780c */ /* 0x000fc40003f66070 */
[----:B------:R-:W-:Y:S01]  /*40d30*/  IADD3 R24, R8, 0x100000, RZ ;  /* 0x0010000008187810 */ /* 0x000fe20007ffe0ff */
[----:B------:R2:W-:Y:S02]  /*40d40*/  STL.64 [R1+0x270], R4 ;  /* 0x0002700401007387 */ /* 0x0005e40000100a00 */
[----:B------:R-:W4:Y:S02]  /*40d50*/  LDC R28, c[0x0][0x230] ;  /* 0x00008c00ff1c7b82 */ /* 0x000f240000000800 */
[----:B------:R2:W-:Y:S01]  /*40d60*/  LDGSTS.E [R22+-0x5fff8], desc[UR8][R2.64], !P0 ;  /* 0xa000800002167fae */ /* 0x0005e2000c121848 */
[----:B---3--:R-:W-:-:S03]  /*40d70*/  IMAD.WIDE R6, R229, 0x4, R236 ;  /* 0x00000004e5067825 */ /* 0x008fc600078e02ec */
[----:B------:R3:W-:Y:S01]  /*40d80*/  STL.64 [R1+0x260], R2 ;  /* 0x0002600201007387 */ /* 0x0007e20000100a00 */
[----:B--2---:R-:W-:-:S03]  /*40d90*/  IMAD.WIDE R4, R229, 0x4, R234 ;  /* 0x00000004e5047825 */ /* 0x004fc600078e02ea */
[----:B------:R2:W-:Y:S01]  /*40da0*/  LDGSTS.E [R24+-0x5bff8], desc[UR8][R6.64], !P0 ;  /* 0xa400800006187fae */ /* 0x0005e2000c121848 */
[----:B------:R-:W-:Y:S01]  /*40db0*/  ISETP.GE.U32.AND P0, PT, R25, 0x7ffffcd7, PT ;  /* 0x7ffffcd71900780c */ /* 0x000fe20003f06070 */
[----:B------:R-:W-:Y:S02]  /*40dc0*/  VIADD R25, R26, 0xfffffd55 ;  /* 0xfffffd551a197836 */ /* 0x000fe40000000000 */
[----:B------:R2:W-:Y:S01]  /*40dd0*/  STL.64 [R1+0x258], R6 ;  /* 0x0002580601007387 */ /* 0x0005e20000100a00 */
[----:B------:R-:W4:Y:S01]  /*40de0*/  LDC R26, c[0x0][0x230] ;  /* 0x00008c00ff1a7b82 */ /* 0x000f220000000800 */
[C---:B---3--:R-:W-:Y:S02]  /*40df0*/  IMAD.WIDE R2, R229.reuse, 0x4, R232 ;  /* 0x00000004e5027825 */ /* 0x048fe400078e02e8 */
[----:B------:R3:W-:Y:S04]  /*40e00*/  STL.64 [R1+0x250], R4 ;  /* 0x0002500401007387 */ /* 0x0007e80000100a00 */
[----:B------:R3:W-:Y:S01]  /*40e10*/  LDGSTS.E [R23+-0x5fff4], desc[UR8][R4.64], !P2 ;  /* 0xa000c00004177fae */ /* 0x0007e2000d121848 */
[----:B--2---:R-:W-:-:S03]  /*40e20*/  IMAD.WIDE R6, R229, 0x4, R60 ;  /* 0x00000004e5067825 */ /* 0x004fc600078e023c */
[----:B------:R2:W-:Y:S01]  /*40e30*/  STL.64 [R1+0x240], R2 ;  /* 0x0002400201007387 */ /* 0x0005e20000100a00 */
[----:B------:R-:W-:-:S03]  /*40e40*/  IMAD.WIDE R14, R229, 0x4, R58 ;  /* 0x00000004e50e7825 */ /* 0x000fc600078e023a */
[----:B------:R2:W-:Y:S01]  /*40e50*/  LDGSTS.E [R22+-0x5bff4], desc[UR8][R2.64], !P2 ;  /* 0xa400c00002167fae */ /* 0x0005e2000d121848 */
[----:B---3--:R-:W-:-:S03]  /*40e60*/  IMAD.WIDE R4, R229, 0x4, R56 ;  /* 0x00000004e5047825 */ /* 0x008fc600078e0238 */
[----:B------:R-:W-:Y:S01]  /*40e70*/  STL.64 [R1+0x238], R6 ;  /* 0x0002380601007387 */ /* 0x000fe20000100a00 */
[----:B------:R-:W-:Y:S01]  /*40e80*/  ISETP.GE.U32.AND P2, PT, R25, 0x7ffffcd6, PT ;  /* 0x7ffffcd61900780c */ /* 0x000fe20003f46070 */
[----:B------:R-:W3:Y:S02]  /*40e90*/  LDC R60, c[0x0][0x230] ;  /* 0x00008c00ff3c7b82 */ /* 0x000ee40000000800 */
[----:B------:R1:W-:Y:S01]  /*40ea0*/  LDGSTS.E [R24+-0x58000], desc[UR8][R6.64], !P3 ;  /* 0xa800000006187fae */ /* 0x0003e2000d921848 */
[----:B------:R-:W-:Y:S01]  /*40eb0*/  IADD3 R25, R32, -0x2ac, RZ ;  /* 0xfffffd5420197810 */ /* 0x000fe20007ffe0ff */
[----:B--2---:R-:W-:Y:S02]  /*40ec0*/  IMAD.WIDE R2, R229, 0x4, R66 ;  /* 0x00000004e5027825 */ /* 0x004fe400078e0242 */
[----:B------:R2:W-:Y:S02]  /*40ed0*/  STL.64 [R1+0x230], R4 ;  /* 0x0002300401007387 */ /* 0x0005e40000100a00 */
[----:B------:R-:W3:Y:S02]  /*40ee0*/  LDC R32, c[0x0][0x230] ;  /* 0x00008c00ff207b82 */ /* 0x000ee40000000800 */
[----:B------:R2:W-:Y:S04]  /*40ef0*/  LDGSTS.E [R23+-0x54000], desc[UR8][R4.64], !P3 ;  /* 0xac00000004177fae */ /* 0x0005e8000d921848 */
[----:B------:R4:W-:Y:S01]  /*40f00*/  LDGSTS.E [R22+-0x57ffc], desc[UR8][R2.64], !P0 ;  /* 0xa800400002167fae */ /* 0x0009e2000c121848 */
[----:B-1----:R-:W-:-:S02]  /*40f10*/  VIADD R24, R29, 0xfffffd37 ;  /* 0xfffffd371d187836 */ /* 0x002fc40000000000 */
[C---:B------:R-:W-:Y:S01]  /*40f20*/  IMAD.WIDE R16, R229.reuse, 0x4, R216 ;  /* 0x00000004e5107825 */ /* 0x040fe200078e02d8 */
[----:B------:R4:W-:Y:S01]  /*40f30*/  STL.64 [R1+0x220], R2 ;  /* 0x0002200201007387 */ /* 0x0009e20000100a00 */
[----:B------:R-:W1:Y:S02]  /*40f40*/  LDC R29, c[0x0][0x230] ;  /* 0x00008c00ff1d7b82 */ /* 0x000e640000000800 */
[----:B--2---:R-:W-:-:S05]  /*40f50*/  IMAD.WIDE R4, R229, 0x4, R64 ;  /* 0x00000004e5047825 */ /* 0x004fca00078e0240 */
[----:B------:R-:W-:Y:S01]  /*40f60*/  LDGSTS.E [R23+-0x53ffc], desc[UR8][R4.64], !P0 ;  /* 0xac00400004177fae */ /* 0x000fe2000c121848 */
[----:B------:R-:W-:Y:S01]  /*40f70*/  ISETP.GE.U32.AND P0, PT, R25, 0x7ffffcd5, PT ;  /* 0x7ffffcd51900780c */ /* 0x000fe20003f06070 */
[C---:B------:R-:W-:Y:S01]  /*40f80*/  IMAD.WIDE R6, R229.reuse, 0x4, R102 ;  /* 0x00000004e5067825 */ /* 0x040fe200078e0266 */
[----:B------:R-:W-:Y:S01]  /*40f90*/  IADD3 R25, R8, 0x100000, RZ ;  /* 0x0010000008197810 */ /* 0x000fe20007ffe0ff */
[----:B------:R-:W2:Y:S02]  /*40fa0*/  LDC R66, c[0x0][0x230] ;  /* 0x00008c00ff427b82 */ /* 0x000ea40000000800 */
[----:B----4-:R-:W-:Y:S01]  /*40fb0*/  IMAD.WIDE R2, R229, 0x4, R62 ;  /* 0x00000004e5027825 */ /* 0x010fe200078e023e */
[----:B------:R-:W-:-:S04]  /*40fc0*/  ISETP.GE.U32.AND P3, PT, R24, 0x7ffffcb8, PT ;  /* 0x7ffffcb81800780c */ /* 0x000fc80003f66070 */
[----:B------:R-:W-:Y:S01]  /*40fd0*/  LDGSTS.E [R22+-0x57ff8], desc[UR8][R2.64], !P2 ;  /* 0xa800800002167fae */ /* 0x000fe2000d121848 */
[----:B------:R-:W-:Y:S01]  /*40fe0*/  VIADD R24, R8, 0x100000 ;  /* 0x0010000008187836 */ /* 0x000fe20000000000 */
[----:B------:R-:W-:Y:S01]  /*40ff0*/  IADD3 R35, R10, 0x100000, RZ ;  /* 0x001000000a237810 */ /* 0x000fe20007ffe0ff */
[----:B------:R-:W-:Y:S01]  /*41000*/  VIADD R26, R26, 0xfffffd35 ;  /* 0xfffffd351a1a7836 */ /* 0x000fe20000000000 */
[----:B------:R4:W-:Y:S01]  /*41010*/  LDGSTS.E [R25+-0x53ff8], desc[UR8][R14.64], !P2 ;  /* 0xac0080000e197fae */ /* 0x0009e2000d121848 */
[C---:B------:R-:W-:Y:S01]  /*41020*/  VIADD R34, R10.reuse, 0x100000 ;  /* 0x001000000a227836 */ /* 0x040fe20000000000 */
[----:B------:R-:W2:Y:S02]  /*41030*/  LDC R65, c[0x0][0x230] ;  /* 0x00008c00ff417b82 */ /* 0x000ea40000000800 */
[----:B------:R3:W-:Y:S04]  /*41040*/  STL.64 [R1+0x218], R4 ;  /* 0x0002180401007387 */ /* 0x0007e80000100a00 */
[----:B------:R1:W-:Y:S01]  /*41050*/  LDGSTS.E [R24+-0x57ff4], desc[UR8][R6.64], !P0 ;  /* 0xa800c00006187fae */ /* 0x0003e2000c121848 */
[C---:B------:R-:W-:Y:S01]  /*41060*/  IADD3 R59, R10.reuse, 0x100000, RZ ;  /* 0x001000000a3b7810 */ /* 0x040fe20007ffe0ff */
[C---:B------:R-:W-:Y:S01]  /*41070*/  VIADD R58, R10.reuse, 0x100000 ;  /* 0x001000000a3a7836 */ /* 0x040fe20000000000 */
[C---:B------:R-:W-:Y:S01]  /*41080*/  IADD3 R57, R10.reuse, 0x100000, RZ ;  /* 0x001000000a397810 */ /* 0x040fe20007ffe0ff */
[----:B------:R-:W-:Y:S01]  /*41090*/  VIADD R56, R10, 0x100000 ;  /* 0x001000000a387836 */ /* 0x000fe20000000000 */
[----:B----4-:R-:W-:Y:S01]  /*410a0*/  IADD3 R25, R28, -0x2ca, RZ ;  /* 0xfffffd361c197810 */ /* 0x010fe20007ffe0ff */
[----:B------:R-:W-:Y:S01]  /*410b0*/  VIADD R93, R11, 0x100000 ;  /* 0x001000000b5d7836 */ /* 0x000fe20000000000 */
[----:B------:R-:W4:Y:S01]  /*410c0*/  LDC R28, c[0x0][0x230] ;  /* 0x00008c00ff1c7b82 */ /* 0x000f220000000800 */
[----:B---3--:R-:W-:Y:S01]  /*410d0*/  IMAD.WIDE R4, R229, 0x4, R68 ;  /* 0x00000004e5047825 */ /* 0x008fe200078e0244 */
[----:B------:R3:W-:Y:S04]  /*410e0*/  STL.64 [R1+0x210], R2 ;  /* 0x0002100201007387 */ /* 0x0007e80000100a00 */
[----:B------:R1:W-:Y:S01]  /*410f0*/  LDGSTS.E [R23+-0x53ff4], desc[UR8][R4.64], !P0 ;  /* 0xac00c00004177fae */ /* 0x0003e2000c121848 */
[----:B------:R-:W-:Y:S01]  /*41100*/  ISETP.GE.U32.AND P0, PT, R25, 0x7ffffcb7, PT ;  /* 0x7ffffcb71900780c */ /* 0x000fe20003f06070 */
[----:B------:R-:W-:Y:S01]  /*41110*/  VIADD R95, R95, 0xfffffd29 ;  /* 0xfffffd295f5f7836 */ /* 0x000fe20000000000 */
[----:B------:R-:W-:Y:S01]  /*41120*/  IADD3 R94, R94, -0x2d8, RZ ;  /* 0xfffffd285e5e7810 */ /* 0x000fe20007ffe0ff */
[----:B------:R-:W-:Y:S01]  /*41130*/  STL.64 [R1+0x208], R14 ;  /* 0x0002080e01007387 */ /* 0x000fe20000100a00 */
[----:B------:R-:W-:Y:S01]  /*41140*/  IADD3 R25, R27, -0x2cc, RZ ;  /* 0xfffffd341b197810 */ /* 0x000fe20007ffe0ff */
[----:B------:R-:W-:Y:S01]  /*41150*/  VIADD R101, R11, 0x100000 ;  /* 0x001000000b657836 */ /* 0x000fe20000000000 */
[----:B------:R-:W-:Y:S01]  /*41160*/  ISETP.GE.U32.AND P2, PT, R26, 0x7ffffcb6, PT ;  /* 0x7ffffcb61a00780c */ /* 0x000fe20003f46070 */
[C---:B---3--:R-:W-:Y:S01]  /*41170*/  IMAD.WIDE R2, R229.reuse, 0x4, R70 ;  /* 0x00000004e5027825 */ /* 0x048fe200078e0246 */
[----:B------:R1:W-:Y:S01]  /*41180*/  STL.64 [R1+0x200], R6 ;  /* 0x0002000601007387 */ /* 0x0003e20000100a00 */
[----:B------:R-:W3:Y:S03]  /*41190*/  LDC R27, c[0x0][0x230] ;  /* 0x00008c00ff1b7b82 */ /* 0x000ee60000000800 */
[----:B------:R1:W-:Y:S04]  /*411a0*/  STL.64 [R1+0x1f8], R4 ;  /* 0x0001f80401007387 */ /* 0x0003e80000100a00 */
[----:B------:R2:W-:Y:S01]  /*411b0*/  LDGSTS.E [R22+-0x50000], desc[UR8][R2.64], !P3 ;  /* 0xb000000002167fae */ /* 0x0005e2000d921848 */
[----:B------:R-:W3:Y:S01]  /*411c0*/  LDC R26, c[0x0][0x230] ;  /* 0x00008c00ff1a7b82 */ /* 0x000ee20000000800 */
[----:B-1----:R-:W-:-:S02]  /*411d0*/  IMAD.WIDE R6, R229, 0x4, R106 ;  /* 0x00000004e5067825 */ /* 0x002fc400078e026a */
[----:B------:R2:W-:Y:S02]  /*411e0*/  STL.64 [R1+0x1f0], R2 ;  /* 0x0001f00201007387 */ /* 0x0005e40000100a00 */
[----:B------:R-:W-:Y:S02]  /*411f0*/  IMAD.WIDE R4, R229, 0x4, R104 ;  /* 0x00000004e5047825 */ /* 0x000fe400078e0268 */
[----:B------:R1:W-:Y:S01]  /*41200*/  LDGSTS.E [R24+-0x4c000], desc[UR8][R6.64], !P3 ;  /* 0xb400000006187fae */ /* 0x0003e2000d921848 */
[----:B------:R-:W-:Y:S01]  /*41210*/  ISETP.GE.U32.AND P3, PT, R25, 0x7ffffcb5, PT ;  /* 0x7ffffcb51900780c */ /* 0x000fe20003f66070 */
[----:B------:R-:W3:Y:S01]  /*41220*/  LDC R71, c[0x0][0x230] ;  /* 0x00008c00ff477b82 */ /* 0x000ee20000000800 */
[----:B------:R-:W-:Y:S01]  /*41230*/  VIADD R25, R29, 0xfffffd17 ;  /* 0xfffffd171d197836 */ /* 0x000fe20000000000 */
[----:B------:R1:W-:Y:S01]  /*41240*/  STL.64 [R1+0x1e8], R6 ;  /* 0x0001e80601007387 */ /* 0x0003e20000100a00 */
[----:B--2---:R-:W-:-:S03]  /*41250*/  IMAD.WIDE R2, R229, 0x4, R116 ;  /* 0x00000004e5027825 */ /* 0x004fc600078e0274 */
[----:B------:R2:W-:Y:S02]  /*41260*/  STL.64 [R1+0x1e0], R4 ;  /* 0x0001e00401007387 */ /* 0x0005e40000100a00 */
[----:B------:R-:W3:Y:S02]  /*41270*/  LDC R29, c[0x0][0x230] ;  /* 0x00008c00ff1d7b82 */ /* 0x000ee40000000800 */
[----:B------:R2:W-:Y:S01]  /*41280*/  LDGSTS.E [R23+-0x4fffc], desc[UR8][R4.64], !P0 ;  /* 0xb000400004177fae */ /* 0x0005e2000c121848 */
[----:B-1----:R-:W-:-:S03]  /*41290*/  IMAD.WIDE R6, R229, 0x4, R112 ;  /* 0x00000004e5067825 */ /* 0x002fc600078e0270 */
[----:B------:R1:W-:Y:S01]  /*412a0*/  LDGSTS.E [R22+-0x4bffc], desc[UR8][R2.64], !P0 ;  /* 0xb400400002167fae */ /* 0x0003e2000c121848 */
[----:B------:R-:W-:Y:S01]  /*412b0*/  ISETP.GE.U32.AND P0, PT, R25, 0x7ffffc98, PT ;  /* 0x7ffffc981900780c */ /* 0x000fe20003f06070 */
[----:B------:R-:W3:Y:S01]  /*412c0*/  LDC R104, c[0x0][0x230] ;  /* 0x00008c00ff687b82 */ /* 0x000ee20000000800 */
[----:B----4-:R-:W-:Y:S01]  /*412d0*/  IADD3 R25, R28, -0x2ea, RZ ;  /* 0xfffffd161c197810 */ /* 0x010fe20007ffe0ff */
[----:B------:R1:W-:Y:S01]  /*412e0*/  STL.64 [R1+0x1d8], R2 ;  /* 0x0001d80201007387 */ /* 0x0003e20000100a00 */
[----:B--2---:R-:W-:-:S03]  /*412f0*/  IMAD.WIDE R4, R229, 0x4, R110 ;  /* 0x00000004e5047825 */ /* 0x004fc600078e026e */
[----:B------:R2:W-:Y:S02]  /*41300*/  LDGSTS.E [R24+-0x4fff8], desc[UR8][R6.64], !P2 ;  /* 0xb000800006187fae */ /* 0x0005e4000d121848 */
[----:B------:R-:W4:Y:S02]  /*41310*/  LDC R28, c[0x0][0x230] ;  /* 0x00008c00ff1c7b82 */ /* 0x000f240000000800 */
[----:B------:R-:W-:Y:S01]  /*41320*/  STL.64 [R1+0x1d0], R6 ;  /* 0x0001d00601007387 */ /* 0x000fe20000100a00 */
[----:B-1----:R-:W-:-:S03]  /*41330*/  IMAD.WIDE R2, R229, 0x4, R148 ;  /* 0x00000004e5027825 */ /* 0x002fc600078e0294 */
[----:B------:R1:W-:Y:S01]  /*41340*/  LDGSTS.E [R23+-0x4bff8], desc[UR8][R4.64], !P2 ;  /* 0xb400800004177fae */ /* 0x0003e2000d121848 */
[----:B------:R-:W-:Y:S01]  /*41350*/  ISETP.GE.U32.AND P2, PT, R25, 0x7ffffc97, PT ;  /* 0x7ffffc971900780c */ /* 0x000fe20003f46070 */
[----:B------:R-:W4:Y:S02]  /*41360*/  LDC R110, c[0x0][0x230] ;  /* 0x00008c00ff6e7b82 */ /* 0x000f240000000800 */
[----:B------:R1:W-:Y:S01]  /*41370*/  STL.64 [R1+0x1c8], R4 ;  /* 0x0001c80401007387 */ /* 0x0003e20000100a00 */
[----:B--2---:R-:W-:Y:S01]  /*41380*/  VIADD R24, R32, 0xfffffd15 ;  /* 0xfffffd1520187836 */ /* 0x004fe20000000000 */
[----:B------:R-:W-:Y:S02]  /*41390*/  IADD3 R25, R8, 0x100000, RZ ;  /* 0x0010000008197810 */ /* 0x000fe40007ffe0ff */
[----:B------:R2:W-:Y:S01]  /*413a0*/  STL.64 [R1+0x1c0], R2 ;  /* 0x0001c00201007387 */ /* 0x0005e20000100a00 */
[C---:B------:R-:W-:Y:S01]  /*413b0*/  IMAD.WIDE R14, R229.reuse, 0x4, R30 ;  /* 0x00000004e50e7825 */ /* 0x040fe200078e021e */
[----:B------:R-:W4:Y:S02]  /*413c0*/  LDC R32, c[0x0][0x230] ;  /* 0x00008c00ff207b82 */ /* 0x000f240000000800 */
[----:B------:R2:W-:Y:S01]  /*413d0*/  LDGSTS.E [R22+-0x4fff4], desc[UR8][R2.64], !P3 ;  /* 0xb000c00002167fae */ /* 0x0005e2000d921848 */
[----:B-1----:R-:W-:-:S05]  /*413e0*/  IMAD.WIDE R4, R229, 0x4, R146 ;  /* 0x00000004e5047825 */ /* 0x002fca00078e0292 */
[----:B------:R-:W1:Y:S01]  /*413f0*/  LDC R30, c[0x0][0x230] ;  /* 0x00008c00ff1e7b82 */ /* 0x000e620000000800 */
[----:B------:R3:W-:Y:S01]  /*41400*/  LDGSTS.E [R23+-0x4bff4], desc[UR8][R4.64], !P3 ;  /* 0xb400c00004177fae */ /* 0x0007e2000d921848 */
[----:B--2---:R-:W-:Y:S01]  /*41410*/  IMAD.WIDE R2, R229, 0x4, R114 ;  /* 0x00000004e5027825 */ /* 0x004fe200078e0272 */
[----:B------:R-:W-:Y:S02]  /*41420*/  ISETP.GE.U32.AND P3, PT, R24, 0x7ffffc96, PT ;  /* 0x7ffffc961800780c */ /* 0x000fe40003f66070 */
[----:B------:R3:W-:Y:S01]  /*41430*/  STL.64 [R1+0x1b8], R4 ;  /* 0x0001b80401007387 */ /* 0x0007e20000100a00 */
[C---:B------:R-:W-:Y:S01]  /*41440*/  IADD3 R100, R11.reuse, 0x100000, RZ ;  /* 0x001000000b647810 */ /* 0x040fe20007ffe0ff */
[----:B------:R-:W-:Y:S02]  /*41450*/  VIADD R24, R8, 0x100000 ;  /* 0x0010000008187836 */ /* 0x000fe40000000000 */
[----:B------:R-:W-:Y:S01]  /*41460*/  VIADD R108, R11, 0x100000 ;  /* 0x001000000b6c7836 */ /* 0x000fe20000000000 */
[----:B------:R-:W-:Y:S01]  /*41470*/  LDGSTS.E [R22+-0x48000], desc[UR8][R2.64], !P0 ;  /* 0xb800000002167fae */ /* 0x000fe2000c121848 */
[----:B------:R-:W-:Y:S01]  /*41480*/  IMAD.WIDE R6, R229, 0x4, R154 ;  /* 0x00000004e5067825 */ /* 0x000fe200078e029a */
[----:B------:R-:W-:Y:S01]  /*41490*/  IADD3 R109, R109, -0x2f6, RZ ;  /* 0xfffffd0a6d6d7810 */ /* 0x000fe20007ffe0ff */
[----:B------:R-:W2:Y:S01]  /*414a0*/  LDC R115, c[0x0][0x230] ;  /* 0x00008c00ff737b82 */ /* 0x000ea20000000800 */
[----:B------:R4:W-:Y:S01]  /*414b0*/  LDGSTS.E [R25+-0x44000], desc[UR8][R14.64], !P0 ;  /* 0xbc0000000e197fae */ /* 0x0009e2000c121848 */
[----:B---3--:R-:W-:-:S03]  /*414c0*/  IMAD.WIDE R4, R229, 0x4, R150 ;  /* 0x00000004e5047825 */ /* 0x008fc600078e0296 */
[----:B------:R3:W-:Y:S01]  /*414d0*/  LDGSTS.E [R24+-0x47ffc], desc[UR8][R6.64], !P2 ;  /* 0xb800400006187fae */ /* 0x0007e2000d121848 */
[----:B------:R-:W-:-:S03]  /*414e0*/  VIADD R65, R65, 0xfffffd0d ;  /* 0xfffffd0d41417836 */ /* 0x000fc60000000000 */
[----:B------:R3:W-:Y:S01]  /*414f0*/  LDGSTS.E [R23+-0x43ffc], desc[UR8][R4.64], !P2 ;  /* 0xbc00400004177fae */ /* 0x0007e2000d121848 */
[C---:B------:R-:W-:Y:S01]  /*41500*/  IADD3 R64, R10.reuse, 0x100000, RZ ;  /* 0x001000000a407810 */ /* 0x040fe20007ffe0ff */
[C---:B------:R-:W-:Y:S01]  /*41510*/  VIADD R63, R10.reuse, 0x100000 ;  /* 0x001000000a3f7836 */ /* 0x040fe20000000000 */
[C---:B------:R-:W-:Y:S01]  /*41520*/  IADD3 R62, R10.reuse, 0x100000, RZ ;  /* 0x001000000a3e7810 */ /* 0x040fe20007ffe0ff */
[----:B------:R3:W-:Y:S01]  /*41530*/  STL.64 [R1+0x1b0], R2 ;  /* 0x0001b00201007387 */ /* 0x0007e20000100a00 */
[----:B----4-:R-:W-:Y:S01]  /*41540*/  IADD3 R25, R27, -0x2ec, RZ ;  /* 0xfffffd141b197810 */ /* 0x010fe20007ffe0ff */
[----:B------:R-:W-:Y:S01]  /*41550*/  VIADD R70, R10, 0x100000 ;  /* 0x001000000a467836 */ /* 0x000fe20000000000 */
[----:B------:R-:W4:Y:S02]  /*41560*/  LDC R27, c[0x0][0x230] ;  /* 0x00008c00ff1b7b82 */ /* 0x000f240000000800 */
[----:B------:R-:W-:Y:S01]  /*41570*/  ISETP.GE.U32.AND P2, PT, R25, 0x7ffffc95, PT ;  /* 0x7ffffc951900780c */ /* 0x000fe20003f46070 */
[----:B------:R-:W-:Y:S01]  /*41580*/  VIADD R25, R26, 0xfffffd73 ;  /* 0xfffffd731a197836 */ /* 0x000fe20000000000 */
[----:B------:R-:W-:Y:S01]  /*41590*/  STL.64 [R1+0x1a8], R14 ;  /* 0x0001a80e01007387 */ /* 0x000fe20000100a00 */
[C---:B------:R-:W-:Y:S01]  /*415a0*/  IADD3 R69, R10.reuse, 0x100000, RZ ;  /* 0x001000000a457810 */ /* 0x040fe20007ffe0ff */
[----:B------:R-:W-:Y:S01]  /*415b0*/  VIADD R68, R10, 0x100000 ;  /* 0x001000000a447836 */ /* 0x000fe20000000000 */
[----:B------:R-:W-:Y:S01]  /*415c0*/  IADD3 R71, R71, -0x295, RZ ;  /* 0xfffffd6b47477810 */ /* 0x000fe20007ffe0ff */
[C---:B------:R-:W-:Y:S01]  /*415d0*/  VIADD R103, R11.reuse, 0x100000 ;  /* 0x001000000b677836 */ /* 0x040fe20000000000 */
[----:B------:R-:W-:Y:S01]  /*415e0*/  IADD3 R102, R11, 0x100000, RZ ;  /* 0x001000000b667810 */ /* 0x000fe20007ffe0ff */
[----:B---3--:R-:W-:Y:S01]  /*415f0*/  IMAD.WIDE R2, R229, 0x4, R152 ;  /* 0x00000004e5027825 */ /* 0x008fe200078e0298 */
[----:B------:R3:W-:Y:S01]  /*41600*/  STL.64 [R1+0x1a0], R6 ;  /* 0x0001a00601007387 */ /* 0x0007e20000100a00 */
[----:B------:R-:W-:Y:S01]  /*41610*/  ISETP.GE.U32.AND P0, PT, R25, 0x7ffffcf4, PT ;  /* 0x7ffffcf41900780c */ /* 0x000fe20003f06070 */
[----:B------:R-:W1:Y:S02]  /*41620*/  LDC R26, c[0x0][0x230] ;  /* 0x00008c00ff1a7b82 */ /* 0x000e640000000800 */
[----:B------:R2:W-:Y:S01]  /*41630*/  STL.64 [R1+0x198], R4 ;  /* 0x0001980401007387 */ /* 0x0005e20000100a00 */
[----:B------:R-:W-:-:S03]  /*41640*/  IADD3 R25, R29, -0x28e, RZ ;  /* 0xfffffd721d197810 */ /* 0x000fc60007ffe0ff */
[----:B------:R2:W-:Y:S02]  /*41650*/  STL.64 [R1+0x190], R2 ;  /* 0x0001900201007387 */ /* 0x0005e40000100a00 */
[----:B------:R-:W1:Y:S01]  /*41660*/  LDC R29, c[0x0][0x230] ;  /* 0x00008c00ff1d7b82 */ /* 0x000e620000000800 */
[C---:B---3--:R-:W-:Y:S01]  /*41670*/  IMAD.WIDE R6, R229.reuse, 0x4, R160 ;  /* 0x00000004e5067825 */ /* 0x048fe200078e02a0 */
[----:B------:R3:W-:Y:S03]  /*41680*/  LDGSTS.E [R22+-0x47ff8], desc[UR8][R2.64], !P3 ;  /* 0xb800800002167fae */ /* 0x0007e6000d921848 */
[----:B--2---:R-:W-:Y:S01]  /*41690*/  IMAD.WIDE R4, R229, 0x4, R156 ;  /* 0x00000004e5047825 */ /* 0x004fe200078e029c */
[----:B------:R2:W-:Y:S01]  /*416a0*/  LDGSTS.E [R24+-0x43ff8], desc[UR8][R6.64], !P3 ;  /* 0xbc00800006187fae */ /* 0x0005e2000d921848 */
[----:B------:R-:W-:Y:S01]  /*416b0*/  IADD3 R107, R11, 0x100000, RZ ;  /* 0x001000000b6b7810 */ /* 0x000fe20007ffe0ff */
[----:B------:R-:W1:Y:S02]  /*416c0*/  LDC R116, c[0x0][0x230] ;  /* 0x00008c00ff747b82 */ /* 0x000e640000000800 */
[----:B------:R2:W-:Y:S01]  /*416d0*/  STL.64 [R1+0x188], R6 ;  /* 0x0001880601007387 */ /* 0x0005e20000100a00 */
[----:B---3--:R-:W-:-:S03]  /*416e0*/  IMAD.WIDE R2, R229, 0x4, R158 ;  /* 0x00000004e5027825 */ /* 0x008fc600078e029e */
[----:B------:R3:W-:Y:S02]  /*416f0*/  LDGSTS.E [R23+-0x47ff4], desc[UR8][R4.64], !P2 ;  /* 0xb800c00004177fae */ /* 0x0007e4000d121848 */
[----:B------:R-:W1:Y:S01]  /*41700*/  LDC R216, c[0x0][0x230] ;  /* 0x00008c00ffd87b82 */ /* 0x000e620000000800 */
[----:B--2---:R-:W-:Y:S01]  /*41710*/  IADD3 R24, R9, 0x100000, RZ ;  /* 0x0010000009187810 */ /* 0x004fe20007ffe0ff */
[----:B------:R2:W-:Y:S01]  /*41720*/  STL.64 [R1+0x180], R4 ;  /* 0x0001800401007387 */ /* 0x0005e20000100a00 */
[----:B------:R-:W-:-:S03]  /*41730*/  IMAD.WIDE R6, R229, 0x4, R226 ;  /* 0x00000004e5067825 */ /* 0x000fc600078e02e2 */
[----:B------:R-:W-:Y:S01]  /*41740*/  LDGSTS.E [R22+-0x43ff4], desc[UR8][R2.64], !P2 ;  /* 0xbc00c00002167fae */ /* 0x000fe2000d121848 */
[----:B------:R-:W-:Y:S01]  /*41750*/  ISETP.GE.U32.AND P2, PT, R25, 0x7ffffcf3, PT ;  /* 0x7ffffcf31900780c */ /* 0x000fe20003f46070 */
[----:B------:R-:W1:Y:S01]  /*41760*/  LDC R153, c[0x0][0x230] ;  /* 0x00008c00ff997b82 */ /* 0x000e620000000800 */
[----:B------:R-:W-:Y:S01]  /*41770*/  VIADD R25, R32, 0xfffffd71 ;  /* 0xfffffd7120197836 */ /* 0x000fe20000000000 */
[----:B------:R4:W-:Y:S01]  /*41780*/  LDGSTS.E [R24+-0x60000], desc[UR8][R6.64], !P0 ;  /* 0xa000000006187fae */ /* 0x0009e2000c121848 */
[----:B---3--:R-:W-:Y:S02]  /*41790*/  VIADD R23, R9, 0x100000 ;  /* 0x0010000009177836 */ /* 0x008fe40000000000 */
[----:B--2---:R-:W-:Y:S01]  /*417a0*/  IMAD.WIDE R4, R229, 0x4, R162 ;  /* 0x00000004e5047825 */ /* 0x004fe200078e02a2 */
[----:B------:R2:W-:Y:S03]  /*417b0*/  STL.64 [R1+0x178], R2 ;  /* 0x0001780201007387 */ /* 0x0005e60000100a00 */
[----:B------:R-:W-:Y:S01]  /*417c0*/  VIADD R106, R11, 0x100000 ;  /* 0x001000000b6a7836 */ /* 0x000fe20000000000 */
[----:B------:R3:W-:Y:S01]  /*417d0*/  LDGSTS.E [R23+-0x5c000], desc[UR8][R4.64], !P0 ;  /* 0xa400000004177fae */ /* 0x0007e2000c121848 */
[----:B------:R-:W-:Y:S01]  /*417e0*/  ISETP.GE.U32.AND P0, PT, R25, 0x7ffffcf2, PT ;  /* 0x7ffffcf21900780c */ /* 0x000fe20003f06070 */
[----:B------:R-:W-:Y:S01]  /*417f0*/  IMAD.WIDE R14, R229, 0x4, R182 ;  /* 0x00000004e50e7825 */ /* 0x000fe200078e02b6 */
[----:B------:R-:W-:Y:S01]  /*41800*/  IADD3 R114, R11, 0x100000, RZ ;  /* 0x001000000b727810 */ /* 0x000fe20007ffe0ff */
[----:B------:R-:W1:Y:S02]  /*41810*/  LDC R154, c[0x0][0x230] ;  /* 0x00008c00ff9a7b82 */ /* 0x000e640000000800 */
[----:B----4-:R-:W-:Y:S01]  /*41820*/  VIADD R24, R27, 0xfffffd70 ;  /* 0xfffffd701b187836 */ /* 0x010fe20000000000 */
[----:B------:R-:W-:Y:S01]  /*41830*/  IADD3 R22, R9, 0x100000, RZ ;  /* 0x0010000009167810 */ /* 0x000fe20007ffe0ff */
[----:B------:R4:W-:Y:S01]  /*41840*/  STL.64 [R1+0x170], R6 ;  /* 0x0001700601007387 */ /* 0x0009e20000100a00 */
[----:B--2---:R-:W-:-:S02]  /*41850*/  IMAD.WIDE R2, R229, 0x4, R164 ;  /* 0x00000004e5027825 */ /* 0x004fc400078e02a4 */
[----:B------:R-:W-:Y:S01]  /*41860*/  ISETP.GE.U32.AND P3, PT, R24, 0x7ffffcf1, PT ;  /* 0x7ffffcf11800780c */ /* 0x000fe20003f66070 */
[----:B------:R3:W-:Y:S01]  /*41870*/  STL.64 [R1+0x168], R4 ;  /* 0x0001680401007387 */ /* 0x0007e20000100a00 */
[----:B------:R-:W-:Y:S01]  /*41880*/  VIADD R24, R9, 0x100000 ;  /* 0x0010000009187836 */ /* 0x000fe20000000000 */
[----:B------:R-:W-:Y:S01]  /*41890*/  IADD3 R25, R28, -0x2ad, RZ ;  /* 0xfffffd531c197810 */ /* 0x000fe20007ffe0ff */
[----:B------:R-:W2:Y:S01]  /*418a0*/  LDC R27, c[0x0][0x230] ;  /* 0x00008c00ff1b7b82 */ /* 0x000ea20000000800 */
[----:B------:R1:W-:Y:S01]  /*418b0*/  LDGSTS.E [R22+-0x5fffc], desc[UR8][R2.64], !P2 ;  /* 0xa000400002167fae */ /* 0x0003e2000d121848 */
[----:B----4-:R-:W-:-:S03]  /*418c0*/  IMAD.WIDE R6, R229, 0x4, R166 ;  /* 0x00000004e5067825 */ /* 0x010fc600078e02a6 */
[----:B------:R4:W-:Y:S03]  /*418d0*/  STL.64 [R1+0x160], R2 ;  /* 0x0001600201007387 */ /* 0x0009e60000100a00 */
[----:B------:R-:W2:Y:S01]  /*418e0*/  LDC R28, c[0x0][0x230] ;  /* 0x00008c00ff1c7b82 */ /* 0x000ea20000000800 */
[----:B---3--:R-:W-:Y:S01]  /*418f0*/  IMAD.WIDE R4, R229, 0x4, R168 ;  /* 0x00000004e5047825 */ /* 0x008fe200078e02a8 */
[----:B------:R3:W-:Y:S01]  /*41900*/  LDGSTS.E [R24+-0x5bffc], desc[UR8][R6.64], !P2 ;  /* 0xa400400006187fae */ /* 0x0007e2000d121848 */
[----:B------:R-:W-:-:S03]  /*41910*/  ISETP.GE.U32.AND P2, PT, R25, 0x7ffffcd4, PT ;  /* 0x7ffffcd41900780c */ /* 0x000fc60003f46070 */
[----:B------:R3:W-:Y:S01]  /*41920*/  STL.64 [R1+0x158], R6 ;  /* 0x0001580601007387 */ /* 0x0007e20000100a00 */
[----:B-1----:R-:W-:Y:S01]  /*41930*/  IADD3 R25, R26, -0x2ae, RZ ;  /* 0xfffffd521a197810 */ /* 0x002fe20007ffe0ff */
[C---:B------:R-:W-:Y:S01]  /*41940*/  IMAD.WIDE R32, R229.reuse, 0x4, R224 ;  /* 0x00000004e5207825 */ /* 0x040fe200078e02e0 */
[----:B------:R-:W1:Y:S01]  /*41950*/  LDC R26, c[0x0][0x230] ;  /* 0x00008c00ff1a7b82 */ /* 0x000e620000000800 */
[----:B------:R3:W-:Y:S02]  /*41960*/  STL.64 [R1+0x150], R4 ;  /* 0x0001500401007387 */ /* 0x0007e40000100a00 */
[----:B----4-:R-:W-:Y:S02]  /*41970*/  IMAD.WIDE R2, R229, 0x4, R170 ;  /* 0x00000004e5027825 */ /* 0x010fe400078e02aa */
[----:B------:R4:W-:Y:S02]  /*41980*/  LDGSTS.E [R23+-0x5fff8], desc[UR8][R4.64], !P0 ;  /* 0xa000800004177fae */ /* 0x0009e4000c121848 */
[----:B------:R-:W-:Y:S01]  /*41990*/  VIADD R115, R115, 0xfffffd08 ;  /* 0xfffffd0873737836 */ /* 0x000fe20000000000 */
[----:B------:R-:W-:Y:S01]  /*419a0*/  IADD3 R112, R11, 0x100000, RZ ;  /* 0x001000000b707810 */ /* 0x000fe20007ffe0ff */
[C---:B---3--:R-:W-:Y:S01]  /*419b0*/  IMAD.WIDE R6, R229.reuse, 0x4, R172 ;  /* 0x00000004e5067825 */ /* 0x048fe200078e02ac */
[----:B------:R3:W-:Y:S01]  /*419c0*/  STL.64 [R1+0x148], R2 ;  /* 0x0001480201007387 */ /* 0x0007e20000100a00 */
[----:B------:R-:W2:Y:S03]  /*419d0*/  LDC R159, c[0x0][0x230] ;  /* 0x00008c00ff9f7b82 */ /* 0x000ea60000000800 */
[----:B------:R3:W-:Y:S01]  /*419e0*/  LDGSTS.E [R22+-0x5bff8], desc[UR8][R2.64], !P0 ;  /* 0xa400800002167fae */ /* 0x0007e2000c121848 */
[----:B----4-:R-:W-:-:S03]  /*419f0*/  IMAD.WIDE R4, R229, 0x4, R174 ;  /* 0x00000004e5047825 */ /* 0x010fc600078e02ae */
[----:B------:R-:W-:Y:S01]  /*41a00*/  STL.64 [R1+0x140], R6 ;  /* 0x0001400601007387 */ /* 0x000fe20000100a00 */
[----:B------:R-:W-:Y:S01]  /*41a10*/  ISETP.GE.U32.AND P0, PT, R25, 0x7ffffcd3, PT ;  /* 0x7ffffcd31900780c */ /* 0x000fe20003f06070 */
[----:B------:R-:W4:Y:S02]  /*41a20*/  LDC R160, c[0x0][0x230] ;  /* 0x00008c00ffa07b82 */ /* 0x000f240000000800 */
[----:B------:R1:W-:Y:S01]  /*41a30*/  LDGSTS.E [R24+-0x5fff4], desc[UR8][R6.64], !P3 ;  /* 0xa000c00006187fae */ /* 0x0003e2000d921848 */
[----:B------:R-:W-:Y:S02]  /*41a40*/  VIADD R25, R30, 0xfffffd51 ;  /* 0xfffffd511e197836 */ /* 0x000fe40000000000 */
[----:B---3--:R-:W-:Y:S01]  /*41a50*/  IMAD.WIDE R2, R229, 0x4, R176 ;  /* 0x00000004e5027825 */ /* 0x008fe200078e02b0 */
[----:B------:R3:W-:Y:S01]  /*41a60*/  STL.64 [R1+0x138], R4 ;  /* 0x0001380401007387 */ /* 0x0007e20000100a00 */
[----:B-1----:R-:W-:Y:S01]  /*41a70*/  IADD3 R26, R26, -0x2ce, RZ ;  /* 0xfffffd321a1a7810 */ /* 0x002fe20007ffe0ff */
[----:B------:R-:W1:Y:S02]  /*41a80*/  LDC R30, c[0x0][0x230] ;  /* 0x00008c00ff1e7b82 */ /* 0x000e640000000800 */
[----:B------:R3:W-:Y:S01]  /*41a90*/  LDGSTS.E [R23+-0x5bff4], desc[UR8][R4.64], !P3 ;  /* 0xa400c00004177fae */ /* 0x0007e2000d921848 */
[----:B------:R-:W-:-:S03]  /*41aa0*/  IADD3 R24, R29, -0x2b0, RZ ;  /* 0xfffffd501d187810 */ /* 0x000fc60007ffe0ff */
[----:B------:R2:W-:Y:S02]  /*41ab0*/  LDGSTS.E [R22+-0x58000], desc[UR8][R2.64], !P2 ;  /* 0xa800000002167fae */ /* 0x0005e4000d121848 */
[----:B------:R-:W4:Y:S01]  /*41ac0*/  LDC R29, c[0x0][0x230] ;  /* 0x00008c00ff1d7b82 */ /* 0x000f220000000800 */
[----:B---3--:R-:W-:Y:S01]  /*41ad0*/  IMAD.WIDE R4, R229, 0x4, R178 ;  /* 0x00000004e5047825 */ /* 0x008fe200078e02b2 */
[----:B------:R2:W-:Y:S01]  /*41ae0*/  STL.64 [R1+0x130], R2 ;  /* 0x0001300201007387 */ /* 0x0005e20000100a00 */
[----:B------:R-:W-:-:S05]  /*41af0*/  ISETP.GE.U32.AND P4, PT, R115, 0x7ffffc89, PT ;  /* 0x7ffffc897300780c */ /* 0x000fca0003f86070 */
[----:B------:R-:W3:Y:S01]  /*41b00*/  LDC R165, c[0x0][0x230] ;  /* 0x00008c00ffa57b82 */ /* 0x000ee20000000800 */
[----:B------:R-:W-:Y:S01]  /*41b10*/  LDGSTS.E [R23+-0x54000], desc[UR8][R4.64], !P2 ;  /* 0xac00000004177fae */ /* 0x000fe2000d121848 */
[----:B------:R-:W-:Y:S01]  /*41b20*/  ISETP.GE.U32.AND P2, PT, R25, 0x7ffffcd2, PT ;  /* 0x7ffffcd21900780c */ /* 0x000fe20003f46070 */
[----:B------:R-:W-:Y:S02]  /*41b30*/  VIADD R25, R9, 0x100000 ;  /* 0x0010000009197836 */ /* 0x000fe40000000000 */
[----:B------:R-:W-:Y:S02]  /*41b40*/  VIADD R113, R11, 0x100000 ;  /* 0x001000000b717836 */ /* 0x000fe40000000000 */
[----:B------:R-:W-:Y:S01]  /*41b50*/  VIADD R153, R153, 0xfffffd07 ;  /* 0xfffffd0799997836 */ /* 0x000fe20000000000 */
[----:B------:R-:W-:Y:S01]  /*41b60*/  IADD3 R152, R12, 0x100000, RZ ;  /* 0x001000000c987810 */ /* 0x000fe20007ffe0ff */
[----:B--2---:R-:W-:Y:S01]  /*41b70*/  IMAD.WIDE R2, R229, 0x4, R180 ;  /* 0x00000004e5027825 */ /* 0x004fe200078e02b4 */
[----:B------:R-:W-:Y:S01]  /*41b80*/  ISETP.GE.U32.AND P3, PT, R24, 0x7ffffcd1, PT ;  /* 0x7ffffcd11800780c */ /* 0x000fe20003f66070 */
[----:B------:R-:W2:Y:S03]  /*41b90*/  LDC R173, c[0x0][0x230] ;  /* 0x00008c00ffad7b82 */ /* 0x000ea60000000800 */
[----:B------:R-:W-:Y:S01]  /*41ba0*/  LDGSTS.E [R22+-0x57ffc], desc[UR8][R2.64], !P0 ;  /* 0xa800400002167fae */ /* 0x000fe2000c121848 */
[----:B------:R-:W-:-:S03]  /*41bb0*/  IADD3 R24, R9, 0x100000, RZ ;  /* 0x0010000009187810 */ /* 0x000fc60007ffe0ff */
[----:B------:R1:W-:Y:S01]  /*41bc0*/  LDGSTS.E [R25+-0x53ffc], desc[UR8][R14.64], !P0 ;  /* 0xac0040000e197fae */ /* 0x0003e2000c121848 */
[----:B------:R-:W-:-:S04]  /*41bd0*/  IMAD.WIDE R6, R229, 0x4, R184 ;  /* 0x00000004e5067825 */ /* 0x000fc800078e02b8 */
[C---:B------:R-:W-:Y:S01]  /*41be0*/  VIADD R158, R12.reuse, 0x100000 ;  /* 0x001000000c9e7836 */ /* 0x040fe20000000000 */
[----:B------:R4:W-:Y:S01]  /*41bf0*/  STL.64 [R1+0x128], R4 ;  /* 0x0001280401007387 */ /* 0x0009e20000100a00 */
[----:B------:R-:W-:Y:S01]  /*41c00*/  IADD3 R164, R12, 0x100000, RZ ;  /* 0x001000000ca47810 */ /* 0x000fe20007ffe0ff */
[----:B------:R-:W2:Y:S01]  /*41c10*/  LDC R172, c[0x0][0x230] ;  /* 0x00008c00ffac7b82 */ /* 0x000ea20000000800 */
[----:B-1----:R-:W-:Y:S01]  /*41c20*/  VIADD R25, R28, 0xfffffd33 ;  /* 0xfffffd331c197836 */ /* 0x002fe20000000000 */
[----:B------:R1:W-:Y:S06]  /*41c30*/  STL.64 [R1+0x120], R2 ;  /* 0x0001200201007387 */ /* 0x0003ec0000100a00 */
[----:B------:R-:W2:Y:S01]  /*41c40*/  LDC R28, c[0x0][0x230] ;  /* 0x00008c00ff1c7b82 */ /* 0x000ea20000000800 */
[----:B------:R-:W-:Y:S01]  /*41c50*/  ISETP.GE.U32.AND P0, PT, R25, 0x7ffffcb4, PT ;  /* 0x7ffffcb41900780c */ /* 0x000fe20003f06070 */
[C---:B----4-:R-:W-:Y:S01]  /*41c60*/  IMAD.WIDE R4, R229.reuse, 0x4, R186 ;  /* 0x00000004e5047825 */ /* 0x050fe200078e02ba */
[----:B------:R-:W-:Y:S04]  /*41c70*/  STL.64 [R1+0x118], R14 ;  /* 0x0001180e01007387 */ /* 0x000fe80000100a00 */
[----:B------:R4:W-:Y:S01]  /*41c80*/  STL.64 [R1+0x110], R6 ;  /* 0x0001100601007387 */ /* 0x0009e20000100a00 */
[----:B------:R-:W2:Y:S01]  /*41c90*/  LDC R182, c[0x0][0x230] ;  /* 0x00008c00ffb67b82 */ /* 0x000ea20000000800 */
[----:B-1----:R-:W-:-:S02]  /*41ca0*/  IMAD.WIDE R2, R229, 0x4, R188 ;  /* 0x00000004e5027825 */ /* 0x002fc400078e02bc */
[----:B------:R4:W-:Y:S02]  /*41cb0*/  LDGSTS.E [R24+-0x57ff8], desc[UR8][R6.64], !P2 ;  /* 0xa800800006187fae */ /* 0x0009e4000d121848 */
[----:B------:R-:W-:Y:S02]  /*41cc0*/  VIADD R25, R27, 0xfffffd31 ;  /* 0xfffffd311b197836 */ /* 0x000fe40000000000 */
[----:B------:R1:W-:Y:S01]  /*41cd0*/  LDGSTS.E [R23+-0x53ff8], desc[UR8][R4.64], !P2 ;  /* 0xac00800004177fae */ /* 0x0003e2000d121848 */
[----:B------:R-:W-:Y:S01]  /*41ce0*/  ISETP.GE.U32.AND P2, PT, R26, 0x7ffffcb3, PT ;  /* 0x7ffffcb31a00780c */ /* 0x000fe20003f46070 */
[----:B------:R-:W2:Y:S02]  /*41cf0*/  LDC R27, c[0x0][0x230] ;  /* 0x00008c00ff1b7b82 */ /* 0x000ea40000000800 */
[----:B------:R1:W-:Y:S01]  /*41d00*/  STL.64 [R1+0x108], R4 ;  /* 0x0001080401007387 */ /* 0x0003e20000100a00 */
[----:B----4-:R-:W-:-:S03]  /*41d10*/  IMAD.WIDE R6, R229, 0x4, R190 ;  /* 0x00000004e5067825 */ /* 0x010fc600078e02be */
[----:B------:R4:W-:Y:S02]  /*41d20*/  LDGSTS.E [R22+-0x57ff4], desc[UR8][R2.64], !P3 ;  /* 0xa800c00002167fae */ /* 0x0009e4000d921848 */
[----:B------:R-:W2:Y:S02]  /*41d30*/  LDC R26, c[0x0][0x230] ;  /* 0x00008c00ff1a7b82 */ /* 0x000ea40000000800 */
[----:B------:R4:W-:Y:S01]  /*41d40*/  STL.64 [R1+0x100], R2 ;  /* 0x0001000201007387 */ /* 0x0009e20000100a00 */
[----:B-1----:R-:W-:-:S03]  /*41d50*/  IMAD.WIDE R4, R229, 0x4, R192 ;  /* 0x00000004e5047825 */ /* 0x002fc600078e02c0 */
[----:B------:R1:W-:Y:S01]  /*41d60*/  LDGSTS.E [R24+-0x53ff4], desc[UR8][R6.64], !P3 ;  /* 0xac00c00006187fae */ /* 0x0003e2000d921848 */
[----:B------:R-:W-:Y:S01]  /*41d70*/  ISETP.GE.U32.AND P3, PT, R25, 0x7ffffcb2, PT ;  /* 0x7ffffcb21900780c */ /* 0x000fe20003f66070 */
[----:B------:R-:W2:Y:S01]  /*41d80*/  LDC R187, c[0x0][0x230] ;  /* 0x00008c00ffbb7b82 */ /* 0x000ea20000000800 */
[----:B------:R-:W-:Y:S01]  /*41d90*/  IADD3 R25, R29, -0x2d0, RZ ;  /* 0xfffffd301d197810 */ /* 0x000fe20007ffe0ff */
[----:B------:R3:W-:Y:S01]  /*41da0*/  LDGSTS.E [R23+-0x50000], desc[UR8][R4.64], !P0 ;  /* 0xb000000004177fae */ /* 0x0007e2000c121848 */
[----:B----4-:R-:W-:-:S03]  /*41db0*/  IMAD.WIDE R2, R229, 0x4, R194 ;  /* 0x00000004e5027825 */ /* 0x010fc600078e02c2 */
[----:B------:R1:W-:Y:S02]  /*41dc0*/  STL.64 [R1+0xf8], R6 ;  /* 0x0000f80601007387 */ /* 0x0003e40000100a00 */
[----:B------:R-:W4:Y:S02]  /*41dd0*/  LDC R29, c[0x0][0x230] ;  /* 0x00008c00ff1d7b82 */ /* 0x000f240000000800 */
[----:B------:R3:W-:Y:S01]  /*41de0*/  LDGSTS.E [R22+-0x4c000], desc[UR8][R2.64], !P0 ;  /* 0xb400000002167fae */ /* 0x0007e2000c121848 */
[----:B------:R-:W-:-:S03]  /*41df0*/  ISETP.GE.U32.AND P0, PT, R25, 0x7ffffcb1, PT ;  /* 0x7ffffcb11900780c */ /* 0x000fc60003f06070 */
[----:B------:R3:W-:Y:S01]  /*41e00*/  STL.64 [R1+0xf0], R4 ;  /* 0x0000f00401007387 */ /* 0x0007e20000100a00 */
[----:B------:R-:W-:Y:S01]  /*41e10*/  IMAD.WIDE R14, R229, 0x4, R218 ;  /* 0x00000004e50e7825 */ /* 0x000fe200078e02da */
[----:B------:R-:W-:Y:S01]  /*41e20*/  IADD3 R159, R159, -0x2fb, RZ ;  /* 0xfffffd059f9f7810 */ /* 0x000fe20007ffe0ff */
[----:B------:R-:W4:Y:S01]  /*41e30*/  LDC R188, c[0x0][0x230] ;  /* 0x00008c00ffbc7b82 */ /* 0x000f220000000800 */
[----:B------:R2:W-:Y:S01]  /*41e40*/  STL.64 [R1+0xe8], R2 ;  /* 0x0000e80201007387 */ /* 0x0005e20000100a00 */
[----:B-1----:R-:W-:-:S04]  /*41e50*/  IMAD.WIDE R6, R229, 0x4, R196 ;  /* 0x00000004e5067825 */ /* 0x002fc800078e02c4 */
[----:B---3--:R-:W-:Y:S01]  /*41e60*/  IMAD.WIDE R4, R229, 0x4, R198 ;  /* 0x00000004e5047825 */ /* 0x008fe200078e02c6 */
[----:B------:R-:W-:Y:S03]  /*41e70*/  STL.64 [R1+0xe0], R6 ;  /* 0x0000e00601007387 */ /* 0x000fe60000100a00 */
[----:B------:R-:W-:Y:S01]  /*41e80*/  VIADD R165, R165, 0xfffffd63 ;  /* 0xfffffd63a5a57836 */ /* 0x000fe20000000000 */
[----:B------:R-:W-:Y:S01]  /*41e90*/  LDGSTS.E [R24+-0x4fffc], desc[UR8][R6.64], !P2 ;  /* 0xb000400006187fae */ /* 0x000fe2000d121848 */
[----:B--2---:R-:W-:Y:S01]  /*41ea0*/  IMAD.WIDE R2, R229, 0x4, R200 ;  /* 0x00000004e5027825 */ /* 0x004fe200078e02c8 */
[----:B------:R-:W-:Y:S01]  /*41eb0*/  IADD3 R172, R172, -0x2a0, RZ ;  /* 0xfffffd60acac7810 */ /* 0x000fe20007ffe0ff */
[----:B------:R-:W1:Y:S01]  /*41ec0*/  LDC R196, c[0x0][0x230] ;  /* 0x00008c00ffc47b82 */ /* 0x000e620000000800 */
[----:B------:R2:W-:Y:S04]  /*41ed0*/  STL.64 [R1+0xd8], R4 ;  /* 0x0000d80401007387 */ /* 0x0005e80000100a00 */
[----:B------:R2:W-:Y:S01]  /*41ee0*/  LDGSTS.E [R23+-0x4bffc], desc[UR8][R4.64], !P2 ;  /* 0xb400400004177fae */ /* 0x0005e2000d121848 */
[----:B------:R-:W-:-:S02]  /*41ef0*/  VIADD R25, R28, 0xfffffd13 ;  /* 0xfffffd131c197836 */ /* 0x000fc40000000000 */
[----:B------:R-:W3:Y:S01]  /*41f00*/  LDC R28, c[0x0][0x230] ;  /* 0x00008c00ff1c7b82 */ /* 0x000ee20000000800 */
[----:B------:R2:W-:Y:S04]  /*41f10*/  STL.64 [R1+0xd0], R2 ;  /* 0x0000d00201007387 */ /* 0x0005e80000100a00 */
[----:B------:R2:W-:Y:S01]  /*41f20*/  LDGSTS.E [R22+-0x4fff8], desc[UR8][R2.64], !P3 ;  /* 0xb000800002167fae */ /* 0x0005e2000d921848 */
[----:B------:R-:W-:Y:S01]  /*41f30*/  VIADD R173, R173, 0xfffffd61 ;  /* 0xfffffd61adad7836 */ /* 0x000fe20000000000 */
[----:B------:R-:W-:Y:S01]  /*41f40*/  IADD3 R186, R13, 0x100000, RZ ;  /* 0x001000000dba7810 */ /* 0x000fe20007ffe0ff */
[----:B------:R-:W-:Y:S01]  /*41f50*/  VIADD R187, R187, 0xfffffd41 ;  /* 0xfffffd41bbbb7836 */ /* 0x000fe20000000000 */
[----:B----4-:R-:W-:Y:S01]  /*41f60*/  IADD3 R188, R188, -0x2be, RZ ;  /* 0xfffffd42bcbc7810 */ /* 0x010fe20007ffe0ff */
[C---:B--2---:R-:W-:Y:S01]  /*41f70*/  IMAD.WIDE R4, R229.reuse, 0x4, R202 ;  /* 0x00000004e5047825 */ /* 0x044fe200078e02ca */
[----:B------:R-:W2:Y:S03]  /*41f80*/  LDC R197, c[0x0][0x230] ;  /* 0x00008c00ffc57b82 */ /* 0x000ea60000000800 */
[C---:B------:R-:W-:Y:S01]  /*41f90*/  IMAD.WIDE R2, R229.reuse, 0x4, R204 ;  /* 0x00000004e5027825 */ /* 0x040fe200078e02cc */
[----:B------:R4:W-:Y:S04]  /*41fa0*/  STL.64 [R1+0xc8], R4 ;  /* 0x0000c80401007387 */ /* 0x0009e80000100a00 */
[----:B------:R-:W2:Y:S01]  /*41fb0*/  LDC R198, c[0x0][0x230] ;  /* 0x00008c00ffc67b82 */ /* 0x000ea20000000800 */
[----:B------:R4:W-:Y:S04]  /*41fc0*/  LDGSTS.E [R23+-0x4bff8], desc[UR8][R4.64], !P3 ;  /* 0xb400800004177fae */ /* 0x0009e8000d921848 */
[----:B------:R1:W-:Y:S04]  /*41fd0*/  STL.64 [R1+0xc0], R2 ;  /* 0x0000c00201007387 */ /* 0x0003e80000100a00 */
[----:B------:R1:W-:Y:S01]  /*41fe0*/  LDGSTS.E [R22+-0x4fff4], desc[UR8][R2.64], !P0 ;  /* 0xb000c00002167fae */ /* 0x0003e2000c121848 */
[----:B----4-:R-:W-:-:S04]  /*41ff0*/  IMAD.WIDE R4, R229, 0x4, R206 ;  /* 0x00000004e5047825 */ /* 0x010fc800078e02ce */
[----:B-1----:R-:W-:Y:S01]  /*42000*/  IMAD.WIDE R2, R229, 0x4, R208 ;  /* 0x00000004e5027825 */ /* 0x002fe200078e02d0 */
[----:B------:R1:W-:Y:S01]  /*42010*/  STL.64 [R1+0xb8], R4 ;  /* 0x0000b80401007387 */ /* 0x0003e20000100a00 */
[----:B------:R-:W-:Y:S01]  /*42020*/  ISETP.GE.U32.AND P2, PT, R25, 0x7ffffc94, PT ;  /* 0x7ffffc941900780c */ /* 0x000fe20003f46070 */
[----:B------:R-:W4:Y:S02]  /*42030*/  LDC R208, c[0x0][0x230] ;  /* 0x00008c00ffd07b82 */ /* 0x000f240000000800 */
[----:B------:R3:W-:Y:S04]  /*42040*/  STL.64 [R1+0xb0], R2 ;  /* 0x0000b00201007387 */ /* 0x0007e80000100a00 */
[----:B------:R-:W2:Y:S04]  /*42050*/  LDL.LU.64 R96, [R1+0x228] ;  /* 0x0002280001607983 */ /* 0x000ea80000300a00 */
[----:B------:R-:W4:Y:S04]  /*42060*/  LDL.LU.64 R82, [R1+0x248] ;  /* 0x0002480001527983 */ /* 0x000f280000300a00 */
[----:B------:R-:W4:Y:S04]  /*42070*/  LDL.LU.64 R76, [R1+0x268] ;  /* 0x00026800014c7983 */ /* 0x000f280000300a00 */
[----:B------:R-:W4:Y:S04]  /*42080*/  LDL.LU.64 R80, [R1+0x288] ;  /* 0x0002880001507983 */ /* 0x000f280000300a00 */
[----:B------:R-:W4:Y:S01]  /*42090*/  LDL.LU.64 R122, [R1+0x2a8] ;  /* 0x0002a800017a7983 */ /* 0x000f220000300a00 */
[----:B------:R-:W-:Y:S01]  /*420a0*/  VIADD R25, R9, 0x100000 ;  /* 0x0010000009197836 */ /* 0x000fe20000000000 */
[----:B------:R-:W-:-:S02]  /*420b0*/  IADD3 R24, R30, -0x2ee, RZ ;  /* 0xfffffd121e187810 */ /* 0x000fc40007ffe0ff */
[----:B------:R-:W3:Y:S01]  /*420c0*/  LDC R30, c[0x0][0x230] ;  /* 0x00008c00ff1e7b82 */ /* 0x000ee20000000800 */
[----:B------:R-:W4:Y:S01]  /*420d0*/  LDL.LU.64 R84, [R1+0x2c8] ;  /* 0x0002c80001547983 */ /* 0x000f220000300a00 */
[----:B------:R-:W-:-:S03]  /*420e0*/  ISETP.GE.U32.AND P3, PT, R24, 0x7ffffc93, PT ;  /* 0x7ffffc931800780c */ /* 0x000fc60003f66070 */
[----:B------:R1:W-:Y:S01]  /*420f0*/  LDGSTS.E [R25+-0x4bff4], desc[UR8][R4.64], !P0 ;  /* 0xb400c00004197fae */ /* 0x0003e2000c121848 */
[----:B------:R-:W-:-:S05]  /*42100*/  IADD3 R24, R9, 0x100000, RZ ;  /* 0x0010000009187810 */ /* 0x000fca0007ffe0ff */
[----:B------:R3:W-:Y:S04]  /*42110*/  LDGSTS.E [R24+-0x48000], desc[UR8][R2.64], !P2 ;  /* 0xb800000002187fae */ /* 0x0007e8000d121848 */
[----:B------:R-:W-:Y:S01]  /*42120*/  LDGSTS.E [R23+-0x44000], desc[UR8][R20.64], !P2 ;  /* 0xbc00000014177fae */ /* 0x000fe2000d121848 */
[----:B-1----:R-:W-:Y:S02]  /*42130*/  VIADD R25, R27, 0xfffffd11 ;  /* 0xfffffd111b197836 */ /* 0x002fe40000000000 */
[----:B------:R-:W1:Y:S01]  /*42140*/  LDC R27, c[0x0][0x230] ;  /* 0x00008c00ff1b7b82 */ /* 0x000e620000000800 */
[----:B------:R-:W-:Y:S01]  /*42150*/  IMAD.WIDE R4, R229, 0x4, R214 ;  /* 0x00000004e5047825 */ /* 0x000fe200078e02d6 */
[----:B------:R2:W-:Y:S01]  /*42160*/  STL.64 [R1+0x19e8], R20 ;  /* 0x0019e81401007387 */ /* 0x0005e20000100a00 */
[----:B------:R-:W-:-:S02]  /*42170*/  ISETP.GE.U32.AND P0, PT, R25, 0x7ffffc92, PT ;  /* 0x7ffffc921900780c */ /* 0x000fc40003f06070 */
[----:B------:R-:W-:Y:S01]  /*42180*/  IADD3 R25, R26, -0x2f0, RZ ;  /* 0xfffffd101a197810 */ /* 0x000fe20007ffe0ff */
[----:B------:R-:W-:Y:S01]  /*42190*/  STL.64 [R1+0x19f0], R18 ;  /* 0x0019f01201007387 */ /* 0x000fe20000100a00 */
[----:B------:R-:W-:Y:S01]  /*421a0*/  IMAD.WIDE R6, R229, 0x4, R220 ;  /* 0x00000004e5067825 */ /* 0x000fe200078e02dc */
[----:B------:R-:W4:Y:S01]  /*421b0*/  LDC R26, c[0x0][0x230] ;  /* 0x00008c00ff1a7b82 */ /* 0x000f220000000800 */
[----:B------:R-:W-:Y:S01]  /*421c0*/  ISETP.GE.U32.AND P2, PT, R25, 0x7ffffc91, PT ;  /* 0x7ffffc911900780c */ /* 0x000fe20003f46070 */
[----:B------:R4:W-:Y:S01]  /*421d0*/  STL.64 [R1+0x19f8], R4 ;  /* 0x0019f80401007387 */ /* 0x0009e20000100a00 */
[----:B------:R-:W-:Y:S02]  /*421e0*/  VIADD R25, R29, 0xfffffd6f ;  /* 0xfffffd6f1d197836 */ /* 0x000fe40000000000 */
[----:B---3--:R-:W-:Y:S01]  /*421f0*/  IMAD.WIDE R2, R229, 0x4, R222 ;  /* 0x00000004e5027825 */ /* 0x008fe200078e02de */
[----:B------:R-:W-:Y:S01]  /*42200*/  LDGSTS.E [R22+-0x47ffc], desc[UR8][R18.64], !P3 ;  /* 0xb800400012167fae */ /* 0x000fe2000d921848 */
[----:B------:R-:W-:Y:S01]  /*42210*/  IADD3 R215, R13, 0x100000, RZ ;  /* 0x001000000dd77810 */ /* 0x000fe20007ffe0ff */
[----:B------:R-:W3:Y:S02]  /*42220*/  LDC R221, c[0x0][0x230] ;  /* 0x00008c00ffdd7b82 */ /* 0x000ee40000000800 */
[----:B------:R-:W-:Y:S04]  /*42230*/  STL.64 [R1+0x1a00], R16 ;  /* 0x001a001001007387 */ /* 0x000fe80000100a00 */
[----:B------:R-:W-:Y:S04]  /*42240*/  LDGSTS.E [R24+-0x43ffc], desc[UR8][R4.64], !P3 ;  /* 0xbc00400004187fae */ /* 0x000fe8000d921848 */
[----:B------:R-:W-:Y:S04]  /*42250*/  STL.64 [R1+0x1a08], R14 ;  /* 0x001a080e01007387 */ /* 0x000fe80000100a00 */
[----:B------:R-:W-:Y:S04]  /*42260*/  LDGSTS.E [R23+-0x47ff8], desc[UR8][R16.64], !P0 ;  /* 0xb800800010177fae */ /* 0x000fe8000c121848 */
[----:B------:R-:W-:Y:S04]  /*42270*/  STL.64 [R1+0x1698], R8 ;  /* 0x0016980801007387 */ /* 0x000fe80000100a00 */
[----:B------:R1:W-:Y:S01]  /*42280*/  LDGSTS.E [R22+-0x43ff8], desc[UR8][R14.64], !P0 ;  /* 0xbc0080000e167fae */ /* 0x0003e2000c121848 */
[----:B------:R-:W-:-:S03]  /*42290*/  ISETP.GE.U32.AND P0, PT, R25, 0x7ffffcf0, PT ;  /* 0x7ffffcf01900780c */ /* 0x000fc60003f06070 */
[----:B------:R-:W-:Y:S01]  /*422a0*/  STL.64 [R1+0x1a10], R6 ;  /* 0x001a100601007387 */ /* 0x000fe20000100a00 */
[----:B------:R-:W-:-:S03]  /*422b0*/  IADD3 R25, R30, -0x292, RZ ;  /* 0xfffffd6e1e197810 */ /* 0x000fc60007ffe0ff */
[----:B------:R-:W-:Y:S04]  /*422c0*/  STL.64 [R1+0x70], R32 ;  /* 0x0000702001007387 */ /* 0x000fe80000100a00 */
[----:B------:R3:W-:Y:S04]  /*422d0*/  STL.64 [R1+0x1a18], R2 ;  /* 0x001a180201007387 */ /* 0x0007e80000100a00 */
[----:B------:R-:W3:Y:S04]  /*422e0*/  LDL.LU.64 R74, [R1+0x2e8] ;  /* 0x0002e800014a7983 */ /* 0x000ee80000300a00 */
[----:B------:R1:W-:Y:S04]  /*422f0*/  LDGSTS.E [R24+-0x47ff4], desc[UR8][R6.64], !P2 ;  /* 0xb800c00006187fae */ /* 0x0003e8000d121848 */
[----:B------:R1:W-:Y:S01]  /*42300*/  LDGSTS.E [R23+-0x43ff4], desc[UR8][R2.64], !P2 ;  /* 0xbc00c00002177fae */ /* 0x0003e2000d121848 */
[----:B------:R-:W-:Y:S01]  /*42310*/  ISETP.GE.U32.AND P2, PT, R25, 0x7ffffcef, PT ;  /* 0x7ffffcef1900780c */ /* 0x000fe20003f46070 */
[----:B-1----:R-:W-:-:S02]  /*42320*/  VIADD R22, R10, 0x100000 ;  /* 0x001000000a167836 */ /* 0x002fc40000000000 */
[----:B------:R-:W3:Y:S01]  /*42330*/  LDL.LU.64 R78, [R1+0x308] ;  /* 0x00030800014e7983 */ /* 0x000ee20000300a00 */
[----:B------:R-:W-:-:S03]  /*42340*/  IADD3 R24, R27, -0x293, RZ ;  /* 0xfffffd6d1b187810 */ /* 0x000fc60007ffe0ff */
[----:B------:R-:W-:Y:S01]  /*42350*/  LDGSTS.E [R22+-0x60000], desc[UR8][R32.64], !P0 ;  /* 0xa000000020167fae */ /* 0x000fe2000c121848 */
[----:B------:R-:W-:Y:S01]  /*42360*/  VIADD R23, R10, 0x100000 ;  /* 0x001000000a177836 */ /* 0x000fe20000000000 */
[----:B------:R-:W-:Y:S01]  /*42370*/  ISETP.GE.U32.AND P3, PT, R24, 0x7ffffcee, PT ;  /* 0x7ffffcee1800780c */ /* 0x000fe20003f66070 */
[C---:B--2---:R-:W-:Y:S01]  /*42380*/  IMAD.WIDE R20, R229.reuse, 0x4, R96 ;  /* 0x00000004e5147825 */ /* 0x044fe200078e0260 */
[----:B------:R-:W-:Y:S01]  /*42390*/  IADD3 R24, R10, 0x100000, RZ ;  /* 0x001000000a187810 */ /* 0x000fe20007ffe0ff */
[----:B------:R-:W1:Y:S02]  /*423a0*/  LDC R27, c[0x0][0x230] ;  /* 0x00008c00ff1b7b82 */ /* 0x000e640000000800 */
[C---:B----4-:R-:W-:Y:S02]  /*423b0*/  IMAD.WIDE R4, R229.reuse, 0x4, R82 ;  /* 0x00000004e5047825 */ /* 0x050fe400078e0252 */
[----:B------:R-:W-:Y:S02]  /*423c0*/  LDGSTS.E [R24+-0x5c000], desc[UR8][R20.64], !P0 ;  /* 0xa400000014187fae */ /* 0x000fe4000c121848 */
[----:B---3--:R-:W-:-:S02]  /*423d0*/  IMAD.WIDE R2, R229, 0x4, R76 ;  /* 0x00000004e5027825 */ /* 0x008fc400078e024c */
[----:B------:R2:W-:Y:S02]  /*423e0*/  STL.64 [R1+0x60], R4 ;  /* 0x0000600401007387 */ /* 0x0005e40000100a00 */
[C---:B------:R-:W-:Y:S02]  /*423f0*/  IMAD.WIDE R6, R229.reuse, 0x4, R80 ;  /* 0x00000004e5067825 */ /* 0x040fe400078e0250 */
[----:B------:R-:W-:Y:S04]  /*42400*/  STL.64 [R1+0x1a40], R20 ;  /* 0x001a401401007387 */ /* 0x000fe80000100a00 */
[----:B------:R2:W-:Y:S04]  /*42410*/  LDGSTS.E [R23+-0x5fffc], desc[UR8][R4.64], !P2 ;  /* 0xa000400004177fae */ /* 0x0005e8000d121848 */
[----:B------:R3:W-:Y:S04]  /*42420*/  STL.64 [R1+0x58], R2 ;  /* 0x0000580201007387 */ /* 0x0007e80000100a00 */
[----:B------:R-:W4:Y:S01]  /*42430*/  LDL.LU.64 R82, [R1+0x328] ;  /* 0x0003280001527983 */ /* 0x000f220000300a00 */
[----:B--2---:R-:W-:-:S03]  /*42440*/  IMAD.WIDE R4, R229, 0x4, R122 ;  /* 0x00000004e5047825 */ /* 0x004fc600078e027a */
[----:B------:R-:W-:Y:S04]  /*42450*/  STL.64 [R1+0x50], R6 ;  /* 0x0000500601007387 */ /* 0x000fe80000100a00 */
[----:B------:R-:W2:Y:S04]  /*42460*/  LDL.LU.64 R76, [R1+0x348] ;  /* 0x00034800014c7983 */ /* 0x000ea80000300a00 */
[----:B------:R-:W4:Y:S04]  /*42470*/  LDL.LU.64 R80, [R1+0x368] ;  /* 0x0003680001507983 */ /* 0x000f280000300a00 */
[----:B------:R-:W-:Y:S04]  /*42480*/  STL.64 [R1+0x48], R4 ;  /* 0x0000480401007387 */ /* 0x000fe80000100a00 */
[----:B------:R-:W4:Y:S01]  /*42490*/  LDL.LU.64 R122, [R1+0x448] ;  /* 0x00044800017a7983 */ /* 0x000f220000300a00 */
[----:B------:R-:W-:-:S02]  /*424a0*/  VIADD R25, R28, 0xfffffd6c ;  /* 0xfffffd6c1c197836 */ /* 0x000fc40000000000 */
[----:B------:R-:W1:Y:S01]  /*424b0*/  LDC R28, c[0x0][0x230] ;  /* 0x00008c00ff1c7b82 */ /* 0x000e620000000800 */
[----:B------:R3:W-:Y:S02]  /*424c0*/  LDGSTS.E [R22+-0x5bffc], desc[UR8][R2.64], !P2 ;  /* 0xa400400002167fae */ /* 0x0007e4000d121848 */
[----:B------:R-:W-:Y:S02]  /*424d0*/  ISETP.GE.U32.AND P0, PT, R25, 0x7ffffced, PT ;  /* 0x7ffffced1900780c */ /* 0x000fe40003f06070 */
[----:B------:R-:W-:Y:S04]  /*424e0*/  LDGSTS.E [R24+-0x5fff8], desc[UR8][R6.64], !P3 ;  /* 0xa000800006187fae */ /* 0x000fe8000d921848 */
[----:B------:R-:W-:Y:S01]  /*424f0*/  LDGSTS.E [R23+-0x5bff8], desc[UR8][R4.64], !P3 ;  /* 0xa400800004177fae */ /* 0x000fe2000d921848 */
[----:B---3--:R-:W-:-:S05]  /*42500*/  IMAD.WIDE R2, R229, 0x4, R84 ;  /* 0x00000004e5027825 */ /* 0x008fca00078e0254 */
[----:B------:R3:W-:Y:S04]  /*42510*/  STL.64 [R1+0x40], R2 ;  /* 0x0000400201007387 */ /* 0x0007e80000100a00 */
[----:B------:R3:W-:Y:S01]  /*42520*/  LDGSTS.E [R22+-0x5fff4], desc[UR8][R2.64], !P0 ;  /* 0xa000c00002167fae */ /* 0x0007e2000c121848 */
[----:B------:R-:W-:Y:S01]  /*42530*/  IADD3 R25, R26, -0x2b1, RZ ;  /* 0xfffffd4f1a197810 */ /* 0x000fe20007ffe0ff */
[----:B-1----:R-:W-:-:S03]  /*42540*/  VIADD R26, R28, 0xfffffd4d ;  /* 0xfffffd4d1c1a7836 */ /* 0x002fc60000000000 */
[----:B------:R-:W-:Y:S01]  /*42550*/  ISETP.GE.U32.AND P2, PT, R25, 0x7ffffcd0, PT ;  /* 0x7ffffcd01900780c */ /* 0x000fe20003f46070 */
[----:B------:R-:W-:Y:S02]  /*42560*/  VIADD R25, R10, 0x100000 ;  /* 0x001000000a197836 */ /* 0x000fe40000000000 */
[----:B---3--:R-:W-:-:S05]  /*42570*/  IMAD.WIDE R2, R229, 0x4, R74 ;  /* 0x00000004e5027825 */ /* 0x008fca00078e024a */
[----:B------:R1:W-:Y:S04]  /*42580*/  STL.64 [R1+0x38], R2 ;  /* 0x0000380201007387 */ /* 0x0003e80000100a00 */
[----:B------:R-:W3:Y:S01]  /*42590*/  LDL.LU.64 R84, [R1+0x468] ;  /* 0x0004680001547983 */ /* 0x000ee20000300a00 */
[----:B------:R-:W-:-:S03]  /*425a0*/  IMAD.WIDE R22, R229, 0x4, R78 ;  /* 0x00000004e5167825 */ /* 0x000fc600078e024e */
[----:B------:R-:W3:Y:S04]  /*425b0*/  LDL.LU.64 R74, [R1+0x488] ;  /* 0x00048800014a7983 */ /* 0x000ee80000300a00 */
[----:B------:R-:W3:Y:S01]  /*425c0*/  LDL.LU.64 R78, [R1+0x4a8] ;  /* 0x0004a800014e7983 */ /* 0x000ee20000300a00 */
[----:B------:R-:W-:Y:S02]  /*425d0*/  IADD3 R27, R27, -0x2b2, RZ ;  /* 0xfffffd4e1b1b7810 */ /* 0x000fe40007ffe0ff */
[----:B------:R-:W-:Y:S01]  /*425e0*/  ISETP.GE.U32.AND P3, PT, R26, 0x7ffffcce, PT ;  /* 0x7ffffcce1a00780c */ /* 0x000fe20003f66070 */
[----:B------:R-:W-:Y:S01]  /*425f0*/  LDGSTS.E [R25+-0x5bff4], desc[UR8][R2.64], !P0 ;  /* 0xa400c00002197fae */ /* 0x000fe2000c121848 */
[----:B------:R-:W-:-:S03]  /*42600*/  ISETP.GE.U32.AND P0, PT, R27, 0x7ffffccf, PT ;  /* 0x7ffffccf1b00780c */ /* 0x000fc60003f06070 */
[----:B------:R1:W-:Y:S04]  /*42610*/  STL.64 [R1+0x1a20], R22 ;  /* 0x001a201601007387 */ /* 0x0003e80000100a00 */
[----:B------:R1:W-:Y:S01]  /*42620*/  LDGSTS.E [R24+-0x58000], desc[UR8][R22.64], !P2 ;  /* 0xa800000016187fae */ /* 0x0003e2000d121848 */
[----:B--2---:R-:W-:-:S03]  /*42630*/  IMAD.WIDE R26, R229, 0x4, R76 ;  /* 0x00000004e51a7825 */ /* 0x004fc600078e024c */
[----:B------:R-:W2:Y:S01]  /*42640*/  LDL.LU.64 R76, [R1+0x4c8] ;  /* 0x0004c800014c7983 */ /* 0x000ea20000300a00 */
[----:B----4-:R-:W-:-:S03]  /*42650*/  IMAD.WIDE R28, R229, 0x4, R80 ;  /* 0x00000004e51c7825 */ /* 0x010fc600078e0250 */
[----:B------:R-:W4:Y:S01]  /*42660*/  LDL.LU.64 R80, [R1+0x4e8] ;  /* 0x0004e80001507983 */ /* 0x000f220000300a00 */
[----:B------:R-:W-:-:S03]  /*42670*/  IMAD.WIDE R30, R229, 0x4, R122 ;  /* 0x00000004e51e7825 */ /* 0x000fc600078e027a */
[----:B------:R-:W4:Y:S01]  /*42680*/  LDL.LU.64 R122, [R1+0x500] ;  /* 0x00050000017a7983 */ /* 0x000f220000300a00 */
[----:B-1----:R-:W-:Y:S01]  /*42690*/  IMAD.WIDE R24, R229, 0x4, R82 ;  /* 0x00000004e5187825 */ /* 0x002fe200078e0252 */
[----:B------:R-:W-:-:S04]  /*426a0*/  IADD3 R33, R10, 0x100000, RZ ;  /* 0x001000000a217810 */ /* 0x000fc80007ffe0ff */
[----:B------:R1:W-:Y:S04]  /*426b0*/  LDGSTS.E [R35+-0x54000], desc[UR8][R24.64], !P2 ;  /* 0xac00000018237fae */ /* 0x0003e8000d121848 */
[----:B------:R-:W-:Y:S04]  /*426c0*/  STL.64 [R1+0x1a28], R24 ;  /* 0x001a281801007387 */ /* 0x000fe80000100a00 */
[----:B------:R3:W-:Y:S01]  /*426d0*/  LDGSTS.E [R34+-0x57ffc], desc[UR8][R26.64], !P0 ;  /* 0xa80040001a227fae */ /* 0x0007e2000c121848 */
[----:B-1----:R-:W-:-:S03]  /*426e0*/  IADD3 R35, R36, -0x2b4, RZ ;  /* 0xfffffd4c24237810 */ /* 0x002fc60007ffe0ff */
[----:B------:R-:W-:Y:S01]  /*426f0*/  STL.64 [R1+0x1a30], R26 ;  /* 0x001a301a01007387 */ /* 0x000fe20000100a00 */
[----:B------:R-:W-:-:S03]  /*42700*/  VIADD R32, R10, 0x100000 ;  /* 0x001000000a207836 */ /* 0x000fc60000000000 */
[----:B------:R-:W-:Y:S01]  /*42710*/  LDGSTS.E [R33+-0x53ffc], desc[UR8][R28.64], !P0 ;  /* 0xac0040001c217fae */ /* 0x000fe2000c121848 */
[----:B------:R-:W-:-:S03]  /*42720*/  ISETP.GE.U32.AND P0, PT, R35, 0x7ffffccd, PT ;  /* 0x7ffffccd2300780c */ /* 0x000fc60003f06070 */
[----:B------:R-:W-:Y:S04]  /*42730*/  STL.64 [R1+0x1a38], R28 ;  /* 0x001a381c01007387 */ /* 0x000fe80000100a00 */
[----:B------:R-:W-:Y:S04]  /*42740*/  STL.64 [R1+0x1a48], R30 ;  /* 0x001a481e01007387 */ /* 0x000fe80000100a00 */
[----:B------:R1:W-:Y:S01]  /*42750*/  LDGSTS.E [R32+-0x57ff8], desc[UR8][R30.64], !P3 ;  /* 0xa80080001e207fae */ /* 0x0003e2000d921848 */
[----:B------:R-:W-:Y:S01]  /*42760*/  ISETP.GE.U32.AND P2, PT, R42, 0x7ffffcb0, PT ;  /* 0x7ffffcb02a00780c */ /* 0x000fe20003f46070 */
[----:B---3--:R-:W-:-:S02]  /*42770*/  IMAD.WIDE R34, R229, 0x4, R74 ;  /* 0x00000004e5227825 */ /* 0x008fc400078e024a */
[----:B------:R-:W3:Y:S02]  /*42780*/  LDL.LU.64 R74, [R1+0x508] ;  /* 0x00050800014a7983 */ /* 0x000ee40000300a00 */
[C---:B------:R-:W-:Y:S02]  /*42790*/  IMAD.WIDE R36, R229.reuse, 0x4, R78 ;  /* 0x00000004e5247825 */ /* 0x040fe400078e024e */
[----:B------:R-:W3:Y:S02]  /*427a0*/  LDL.LU.64 R78, [R1+0x510] ;  /* 0x00051000014e7983 */ /* 0x000ee40000300a00 */
[----:B-1----:R-:W-:-:S05]  /*427b0*/  IMAD.WIDE R32, R229, 0x4, R84 ;  /* 0x00000004e5207825 */ /* 0x002fca00078e0254 */
[----:B------:R-:W-:Y:S01]  /*427c0*/  LDGSTS.E [R40+-0x53ff8], desc[UR8][R32.64], !P3 ;  /* 0xac00800020287fae */ /* 0x000fe2000d921848 */
[----:B------:R-:W-:-:S03]  /*427d0*/  ISETP.GE.U32.AND P3, PT, R41, 0x7ffffcaf, PT ;  /* 0x7ffffcaf2900780c */ /* 0x000fc60003f66070 */
[----:B------:R-:W-:Y:S04]  /*427e0*/  STL.64 [R1+0x1a50], R32 ;  /* 0x001a502001007387 */ /* 0x000fe80000100a00 */
[----:B------:R-:W-:Y:S04]  /*427f0*/  LDGSTS.E [R39+-0x57ff4], desc[UR8][R34.64], !P0 ;  /* 0xa800c00022277fae */ /* 0x000fe8000c121848 */
[----:B------:R-:W-:Y:S04]  /*42800*/  STL.64 [R1+0x1a58], R34 ;  /* 0x001a582201007387 */ /* 0x000fe80000100a00 */
[----:B------:R2:W-:Y:S04]  /*42810*/  LDGSTS.E [R38+-0x53ff4], desc[UR8][R36.64], !P0 ;  /* 0xac00c00024267fae */ /* 0x0005e8000c121848 */
[----:B------:R-:W-:Y:S04]  /*42820*/  STL.64 [R1+0x1a60], R36 ;  /* 0x001a602401007387 */ /* 0x000fe80000100a00 */
[----:B------:R-:W3:Y:S01]  /*42830*/  LDL.LU.64 R82, [R1+0x518] ;  /* 0x0005180001527983 */ /* 0x000ee20000300a00 */
[----:B--2---:R-:W-:-:S03]  /*42840*/  IMAD.WIDE R38, R229, 0x4, R76 ;  /* 0x00000004e5267825 */ /* 0x004fc600078e024c */
[----:B------:R-:W2:Y:S01]  /*42850*/  LDL.LU.64 R76, [R1+0x520] ;  /* 0x00052000014c7983 */ /* 0x000ea20000300a00 */
[----:B----4-:R-:W-:-:S03]  /*42860*/  IMAD.WIDE R40, R229, 0x4, R80 ;  /* 0x00000004e5287825 */ /* 0x010fc600078e0250 */
[----:B------:R-:W4:Y:S01]  /*42870*/  LDL.LU.64 R80, [R1+0x528] ;  /* 0x0005280001507983 */ /* 0x000f220000300a00 */
[----:B------:R-:W-:-:S03]  /*42880*/  IMAD.WIDE R42, R229, 0x4, R122 ;  /* 0x00000004e52a7825 */ /* 0x000fc600078e027a */
[----:B------:R-:W-:Y:S04]  /*42890*/  LDGSTS.E [R46+-0x50000], desc[UR8][R38.64], !P2 ;  /* 0xb0000000262e7fae */ /* 0x000fe8000d121848 */
[----:B------:R-:W4:Y:S01]  /*428a0*/  LDL.LU.64 R122, [R1+0x530] ;  /* 0x00053000017a7983 */ /* 0x000f220000300a00 */
[----:B------:R-:W-:-:S03]  /*428b0*/  ISETP.GE.U32.AND P0, PT, R47, 0x7ffffcae, PT ;  /* 0x7ffffcae2f00780c */ /* 0x000fc60003f06070 */
[----:B------:R-:W-:Y:S04]  /*428c0*/  STL.64 [R1+0x1a68], R38 ;  /* 0x001a682601007387 */ /* 0x000fe80000100a00 */
[----:B------:R-:W-:Y:S04]  /*428d0*/  LDGSTS.E [R45+-0x4c000], desc[UR8][R40.64], !P2 ;  /* 0xb4000000282d7fae */ /* 0x000fe8000d121848 */
[----:B------:R1:W-:Y:S04]  /*428e0*/  STL.64 [R1+0x1a70], R40 ;  /* 0x001a702801007387 */ /* 0x0003e80000100a00 */
[----:B------:R3:W-:Y:S04]  /*428f0*/  LDGSTS.E [R44+-0x4fffc], desc[UR8][R42.64], !P3 ;  /* 0xb00040002a2c7fae */ /* 0x0007e8000d921848 */
[----:B------:R-:W-:Y:S04]  /*42900*/  STL.64 [R1+0x1a78], R42 ;  /* 0x001a782a01007387 */ /* 0x000fe80000100a00 */
[----:B------:R-:W4:Y:S01]  /*42910*/  LDL.LU.64 R84, [R1+0x538] ;  /* 0x0005380001547983 */ /* 0x000f220000300a00 */
[----:B------:R-:W-:Y:S01]  /*42920*/  ISETP.GE.U32.AND P2, PT, R51, 0x7ffffcad, PT ;  /* 0x7ffffcad3300780c */ /* 0x000fe20003f46070 */
[----:B---3--:R-:W-:-:S02]  /*42930*/  IMAD.WIDE R44, R229, 0x4, R74 ;  /* 0x00000004e52c7825 */ /* 0x008fc400078e024a */
[----:B------:R-:W3:Y:S02]  /*42940*/  LDL.LU.64 R74, [R1+0x540] ;  /* 0x00054000014a7983 */ /* 0x000ee40000300a00 */
[----:B------:R-:W-:Y:S02]  /*42950*/  IMAD.WIDE R46, R229, 0x4, R78 ;  /* 0x00000004e52e7825 */ /* 0x000fe400078e024e */
[----:B------:R-:W3:Y:S04]  /*42960*/  LDL.LU.64 R78, [R1+0x548] ;  /* 0x00054800014e7983 */ /* 0x000ee80000300a00 */
[----:B------:R-:W-:Y:S01]  /*42970*/  LDGSTS.E [R49+-0x4bffc], desc[UR8][R44.64], !P3 ;  /* 0xb40040002c317fae */ /* 0x000fe2000d921848 */
[----:B------:R-:W-:-:S03]  /*42980*/  ISETP.GE.U32.AND P3, PT, R50, 0x7ffffc90, PT ;  /* 0x7ffffc903200780c */ /* 0x000fc60003f66070 */
[----:B------:R-:W-:Y:S04]  /*42990*/  STL.64 [R1+0x1a80], R44 ;  /* 0x001a802c01007387 */ /* 0x000fe80000100a00 */
[----:B------:R-:W-:Y:S04]  /*429a0*/  STL.64 [R1+0x1a88], R46 ;  /* 0x001a882e01007387 */ /* 0x000fe80000100a00 */
[----:B------:R1:W-:Y:S01]  /*429b0*/  LDGSTS.E [R48+-0x4fff8], desc[UR8][R46.64], !P0 ;  /* 0xb00080002e307fae */ /* 0x0003e2000c121848 */
[----:B--2---:R-:W-:-:S03]  /*429c0*/  IMAD.WIDE R50, R229, 0x4, R76 ;  /* 0x00000004e5327825 */ /* 0x004fc600078e024c */
[----:B------:R-:W2:Y:S01]  /*429d0*/  LDL.LU.64 R76, [R1+0x550] ;  /* 0x00055000014c7983 */ /* 0x000ea20000300a00 */
[----:B----4-:R-:W-:-:S03]  /*429e0*/  IMAD.WIDE R52, R229, 0x4, R80 ;  /* 0x00000004e5347825 */ /* 0x010fc600078e0250 */
[----:B------:R-:W4:Y:S01]  /*429f0*/  LDL.LU.64 R80, [R1+0x558] ;  /* 0x0005580001507983 */ /* 0x000f220000300a00 */
[----:B------:R-:W-:-:S03]  /*42a00*/  IMAD.WIDE R54, R229, 0x4, R122 ;  /* 0x00000004e5367825 */ /* 0x000fc600078e027a */
[----:B------:R-:W2:Y:S01]  /*42a10*/  LDL.LU.64 R122, [R1+0x568] ;  /* 0x00056800017a7983 */ /* 0x000ea20000300a00 */
[----:B-1----:R-:W-:-:S05]  /*42a20*/  IMAD.WIDE R48, R229, 0x4, R82 ;  /* 0x00000004e5307825 */ /* 0x002fca00078e0252 */
[----:B------:R1:W-:Y:S04]  /*42a30*/  LDGSTS.E [R59+-0x4bff8], desc[UR8][R48.64], !P0 ;  /* 0xb4008000303b7fae */ /* 0x0003e8000c121848 */
[----:B------:R-:W-:Y:S04]  /*42a40*/  STL.64 [R1+0x1a90], R48 ;  /* 0x001a903001007387 */ /* 0x000fe80000100a00 */
[----:B------:R-:W-:Y:S04]  /*42a50*/  LDGSTS.E [R58+-0x4fff4], desc[UR8][R50.64], !P2 ;  /* 0xb000c000323a7fae */ /* 0x000fe8000d121848 */
[----:B------:R-:W-:Y:S01]  /*42a60*/  STL.64 [R1+0x1a98], R50 ;  /* 0x001a983201007387 */ /* 0x000fe20000100a00 */
[----:B-1----:R-:W-:-:S03]  /*42a70*/  IADD3 R59, R60, -0x2f2, RZ ;  /* 0xfffffd0e3c3b7810 */ /* 0x002fc60007ffe0ff */
[----:B------:R-:W-:Y:S04]  /*42a80*/  LDGSTS.E [R57+-0x4bff4], desc[UR8][R52.64], !P2 ;  /* 0xb400c00034397fae */ /* 0x000fe8000d121848 */
[----:B------:R-:W-:Y:S04]  /*42a90*/  STL.64 [R1+0x1aa0], R52 ;  /* 0x001aa03401007387 */ /* 0x000fe80000100a00 */
[----:B------:R1:W-:Y:S04]  /*42aa0*/  LDGSTS.E [R56+-0x48000], desc[UR8][R54.64], !P3 ;  /* 0xb800000036387fae */ /* 0x0003e8000d921848 */
[----:B------:R-:W-:Y:S01]  /*42ab0*/  STL.64 [R1+0x1aa8], R54 ;  /* 0x001aa83601007387 */ /* 0x000fe20000100a00 */
[----:B-1----:R-:W-:-:S03]  /*42ac0*/  IMAD.WIDE R56, R229, 0x4, R84 ;  /* 0x00000004e5387825 */ /* 0x002fc600078e0254 */
[----:B------:R-:W2:Y:S01]  /*42ad0*/  LDL.LU.64 R84, [R1+0x578] ;  /* 0x0005780001547983 */ /* 0x000ea20000300a00 */
[----:B------:R-:W-:Y:S02]  /*42ae0*/  ISETP.GE.U32.AND P0, PT, R59, 0x7ffffc8f, PT ;  /* 0x7ffffc8f3b00780c */ /* 0x000fe40003f06070 */
[----:B------:R-:W-:Y:S01]  /*42af0*/  ISETP.GE.U32.AND P2, PT, R65, 0x7ffffc8e, PT ;  /* 0x7ffffc8e4100780c */ /* 0x000fe20003f46070 */
[----:B------:R-:W-:Y:S01]  /*42b00*/  VIADD R65, R66, 0xfffffd0c ;  /* 0xfffffd0c42417836 */ /* 0x000fe20000000000 */
[----:B------:R4:W-:Y:S01]  /*42b10*/  LDGSTS.E [R64+-0x44000], desc[UR8][R56.64], !P3 ;  /* 0xbc00000038407fae */ /* 0x0009e2000d921848 */
[----:B---3--:R-:W-:-:S03]  /*42b20*/  IMAD.WIDE R60, R229, 0x4, R78 ;  /* 0x00000004e53c7825 */ /* 0x008fc600078e024e */
[----:B------:R-:W3:Y:S04]  /*42b30*/  LDL.LU.64 R78, [R1+0x588] ;  /* 0x00058800014e7983 */ /* 0x000ee80000300a00 */
[----:B------:R-:W3:Y:S01]  /*42b40*/  LDL.LU.64 R96, [R1+0x598] ;  /* 0x0005980001607983 */ /* 0x000ee20000300a00 */
[----:B------:R-:W-:Y:S01]  /*42b50*/  IMAD.WIDE R58, R229, 0x4, R74 ;  /* 0x00000004e53a7825 */ /* 0x000fe200078e024a */
[----:B------:R-:W-:Y:S01]  /*42b60*/  ISETP.GE.U32.AND P3, PT, R65, 0x7ffffc8d, PT ;  /* 0x7ffffc8d4100780c */ /* 0x000fe20003f66070 */
[----:B------:R-:W1:Y:S01]  /*42b70*/  LDC R74, c[0x0][0x230] ;  /* 0x00008c00ff4a7b82 */ /* 0x000e620000000800 */
[----:B------:R-:W-:Y:S04]  /*42b80*/  STL.64 [R1+0x1ab0], R56 ;  /* 0x001ab03801007387 */ /* 0x000fe80000100a00 */
[----:B------:R-:W-:Y:S03]  /*42b90*/  STL.64 [R1+0x1ab8], R58 ;  /* 0x001ab83a01007387 */ /* 0x000fe60000100a00 */
[----:B------:R-:W1:Y:S01]  /*42ba0*/  LDC R75, c[0x0][0x230] ;  /* 0x00008c00ff4b7b82 */ /* 0x000e620000000800 */
[----:B------:R-:W-:Y:S04]  /*42bb0*/  STL.64 [R1+0x1ac0], R60 ;  /* 0x001ac03c01007387 */ /* 0x000fe80000100a00 */
[----:B------:R-:W3:Y:S04]  /*42bc0*/  LDL.LU.64 R82, [R1+0x5a8] ;  /* 0x0005a80001527983 */ /* 0x000ee80000300a00 */
[----:B------:R-:W-:Y:S04]  /*42bd0*/  LDGSTS.E [R63+-0x47ffc], desc[UR8][R58.64], !P0 ;  /* 0xb80040003a3f7fae */ /* 0x000fe8000c121848 */
[----:B------:R2:W-:Y:S01]  /*42be0*/  LDGSTS.E [R62+-0x43ffc], desc[UR8][R60.64], !P0 ;  /* 0xbc0040003c3e7fae */ /* 0x0005e2000c121848 */
[----:B----4-:R-:W-:-:S03]  /*42bf0*/  IMAD.WIDE R64, R229, 0x4, R80 ;  /* 0x00000004e5407825 */ /* 0x010fc600078e0250 */
[----:B------:R-:W4:Y:S01]  /*42c00*/  LDL.LU.64 R80, [R1+0x5b8] ;  /* 0x0005b80001507983 */ /* 0x000f220000300a00 */
[----:B--2---:R-:W-:-:S03]  /*42c10*/  IMAD.WIDE R66, R229, 0x4, R122 ;  /* 0x00000004e5427825 */ /* 0x004fc600078e027a */
[----:B------:R-:W2:Y:S01]  /*42c20*/  LDL.LU.64 R122, [R1+0x5c8] ;  /* 0x0005c800017a7983 */ /* 0x000ea20000300a00 */
[----:B------:R-:W-:-:S04]  /*42c30*/  IMAD.WIDE R62, R229, 0x4, R76 ;  /* 0x00000004e53e7825 */ /* 0x000fc800078e024c */
[C---:B---3--:R-:W-:Y:S01]  /*42c40*/  IMAD.WIDE R18, R229.reuse, 0x4, R78 ;  /* 0x00000004e5127825 */ /* 0x048fe200078e024e */
[----:B------:R-:W-:Y:S03]  /*42c50*/  LDGSTS.E [R70+-0x47ff8], desc[UR8][R62.64], !P2 ;  /* 0xb80080003e467fae */ /* 0x000fe6000d121848 */
[C---:B------:R-:W-:Y:S01]  /*42c60*/  IMAD.WIDE R16, R229.reuse, 0x4, R96 ;  /* 0x00000004e5107825 */ /* 0x040fe200078e0260 */
[----:B------:R-:W-:Y:S03]  /*42c70*/  LDGSTS.E [R69+-0x43ff8], desc[UR8][R64.64], !P2 ;  /* 0xbc00800040457fae */ /* 0x000fe6000d121848 */
[----:B------:R-:W-:Y:S01]  /*42c80*/  IMAD.WIDE R14, R229, 0x4, R82 ;  /* 0x00000004e50e7825 */ /* 0x000fe200078e0252 */
[----:B------:R-:W-:Y:S01]  /*42c90*/  STL.64 [R1+0x1ac8], R62 ;  /* 0x001ac83e01007387 */ /* 0x000fe20000100a00 */
[----:B------:R-:W-:Y:S01]  /*42ca0*/  ISETP.GE.U32.AND P0, PT, R71, 0x7ffffcec, PT ;  /* 0x7ffffcec4700780c */ /* 0x000fe20003f06070 */
[----:B------:R-:W3:Y:S02]  /*42cb0*/  LDC R76, c[0x0][0x230] ;  /* 0x00008c00ff4c7b82 */ /* 0x000ee40000000800 */
[----:B------:R1:W-:Y:S04]  /*42cc0*/  LDGSTS.E [R68+-0x47ff4], desc[UR8][R66.64], !P3 ;  /* 0xb800c00042447fae */ /* 0x0003e8000d921848 */
[----:B------:R-:W-:Y:S04]  /*42cd0*/  STL.64 [R1+0x1ad0], R64 ;  /* 0x001ad04001007387 */ /* 0x000fe80000100a00 */
[----:B------:R-:W-:Y:S01]  /*42ce0*/  STL.64 [R1+0x1ad8], R66 ;  /* 0x001ad84201007387 */ /* 0x000fe20000100a00 */
[----:B-1----:R-:W-:-:S03]  /*42cf0*/  IMAD.WIDE R68, R229, 0x4, R84 ;  /* 0x00000004e5447825 */ /* 0x002fc600078e0254 */
[----:B------:R-:W3:Y:S04]  /*42d00*/  LDL.LU.64 R84, [R1+0x5d8] ;  /* 0x0005d80001547983 */ /* 0x000ee80000300a00 */
[----:B------:R-:W3:Y:S04]  /*42d10*/  LDL.LU.64 R78, [R1+0x5e8] ;  /* 0x0005e800014e7983 */ /* 0x000ee80000300a00 */
[----:B------:R-:W-:Y:S04]  /*42d20*/  STL.64 [R1+0x1ae0], R68 ;  /* 0x001ae04401007387 */ /* 0x000fe80000100a00 */
[----:B------:R-:W-:Y:S04]  /*42d30*/  STL.64 [R1+0x1ae8], R18 ;  /* 0x001ae81201007387 */ /* 0x000fe80000100a00 */
[----:B------:R-:W-:Y:S04]  /*42d40*/  STL.64 [R1+0x1af0], R16 ;  /* 0x001af01001007387 */ /* 0x000fe80000100a00 */
[----:B------:R-:W3:Y:S04]  /*42d50*/  LDL.LU.64 R120, [R1+0x5f8] ;  /* 0x0005f80001787983 */ /* 0x000ee80000300a00 */
[----:B------:R-:W3:Y:S04]  /*42d60*/  LDL.LU.64 R96, [R1+0x608] ;  /* 0x0006080001607983 */ /* 0x000ee80000300a00 */
[----:B------:R-:W3:Y:S01]  /*42d70*/  LDL.LU.64 R82, [R1+0x618] ;  /* 0x0006180001527983 */ /* 0x000ee20000300a00 */
[----:B--2---:R-:W-:-:S03]  /*42d80*/  IMAD.WIDE R6, R229, 0x4, R122 ;  /* 0x00000004e5067825 */ /* 0x004fc600078e027a */
[----:B------:R-:W2:Y:S01]  /*42d90*/  LDL.LU.64 R122, [R1+0x628] ;  /* 0x00062800017a7983 */ /* 0x000ea20000300a00 */
[----:B------:R-:W-:Y:S02]  /*42da0*/  IADD3 R70, R72, -0x296, RZ ;  /* 0xfffffd6a48467810 */ /* 0x000fe40007ffe0ff */
[----:B------:R-:W-:Y:S01]  /*42db0*/  IADD3 R72, R10, 0x100000, RZ ;  /* 0x001000000a487810 */ /* 0x000fe20007ffe0ff */
[C---:B------:R-:W-:Y:S01]  /*42dc0*/  VIADD R71, R11.reuse, 0x100000 ;  /* 0x001000000b477836 */ /* 0x040fe20000000000 */
[----:B------:R-:W-:Y:S01]  /*42dd0*/  ISETP.GE.U32.AND P2, PT, R70, 0x7ffffceb, PT ;  /* 0x7ffffceb4600780c */ /* 0x000fe20003f46070 */
[----:B------:R-:W2:Y:S01]  /*42de0*/  LDL.LU.64 R130, [R1+0x638] ;  /* 0x0006380001827983 */ /* 0x000ea20000300a00 */
[----:B------:R-:W-:-:S03]  /*42df0*/  IADD3 R70, R11, 0x100000, RZ ;  /* 0x001000000b467810 */ /* 0x000fc60007ffe0ff */
[----:B------:R1:W-:Y:S01]  /*42e00*/  LDGSTS.E [R72+-0x43ff4], desc[UR8][R68.64], !P3 ;  /* 0xbc00c00044487fae */ /* 0x0003e2000d921848 */
[----:B------:R-:W-:Y:S01]  /*42e10*/  ISETP.GE.U32.AND P3, PT, R73, 0x7ffffcea, PT ;  /* 0x7ffffcea4900780c */ /* 0x000fe20003f66070 */
[----:B------:R-:W-:Y:S02]  /*42e20*/  VIADD R73, R74, 0xfffffd68 ;  /* 0xfffffd684a497836 */ /* 0x000fe40000000000 */
[----:B------:R-:W-:Y:S04]  /*42e30*/  LDGSTS.E [R71+-0x60000], desc[UR8][R18.64], !P0 ;  /* 0xa000000012477fae */ /* 0x000fe8000c121848 */
[----:B------:R-:W-:Y:S01]  /*42e40*/  LDGSTS.E [R70+-0x5c000], desc[UR8][R16.64], !P0 ;  /* 0xa400000010467fae */ /* 0x000fe2000c121848 */
[----:B------:R-:W-:Y:S01]  /*42e50*/  ISETP.GE.U32.AND P0, PT, R73, 0x7ffffce9, PT ;  /* 0x7ffffce94900780c */ /* 0x000fe20003f06070 */
[----:B----4-:R-:W-:Y:S01]  /*42e60*/  IMAD.WIDE R8, R229, 0x4, R80 ;  /* 0x00000004e5087825 */ /* 0x010fe200078e0250 */
[----:B-1----:R-:W-:Y:S01]  /*42e70*/  IADD3 R72, R11, 0x100000, RZ ;  /* 0x001000000b487810 */ /* 0x002fe20007ffe0ff */
[----:B------:R-:W4:Y:S01]  /*42e80*/  LDL.LU.64 R128, [R1+0x648] ;  /* 0x0006480001807983 */ /* 0x000f220000300a00 */
[----:B------:R-:W1:Y:S03]  /*42e90*/  LDC R80, c[0x0][0x230] ;  /* 0x00008c00ff507b82 */ /* 0x000e660000000800 */
[----:B------:R1:W-:Y:S04]  /*42ea0*/  LDGSTS.E [R72+-0x5fffc], desc[UR8][R14.64], !P2 ;  /* 0xa00040000e487fae */ /* 0x0003e8000d121848 */
[----:B------:R-:W-:Y:S04]  /*42eb0*/  LDGSTS.E [R71+-0x5bffc], desc[UR8][R8.64], !P2 ;  /* 0xa400400008477fae */ /* 0x000fe8000d121848 */
[----:B------:R-:W4:Y:S04]  /*42ec0*/  LDL.LU.64 R118, [R1+0x658] ;  /* 0x0006580001767983 */ /* 0x000f280000300a00 */
[----:B------:R-:W-:Y:S01]  /*42ed0*/  LDGSTS.E [R70+-0x5fff8], desc[UR8][R6.64], !P3 ;  /* 0xa000800006467fae */ /* 0x000fe2000d921848 */
[----:B-1----:R-:W-:Y:S01]  /*42ee0*/  IADD3 R72, R75, -0x2b6, RZ ;  /* 0xfffffd4a4b487810 */ /* 0x002fe20007ffe0ff */
[----:B---3--:R-:W-:-:S02]  /*42ef0*/  IMAD.WIDE R4, R229, 0x4, R84 ;  /* 0x00000004e5047825 */ /* 0x008fc400078e0254 */
[----:B------:R-:W1:Y:S02]  /*42f00*/  LDC R85, c[0x0][0x230] ;  /* 0x00008c00ff557b82 */ /* 0x000e640000000800 */
[C---:B------:R-:W-:Y:S01]  /*42f10*/  IMAD.WIDE R2, R229.reuse, 0x4, R78 ;  /* 0x00000004e5027825 */ /* 0x040fe200078e024e */
[----:B------:R-:W-:Y:S04]  /*42f20*/  LDGSTS.E [R71+-0x5bff8], desc[UR8][R4.64], !P3 ;  /* 0xa400800004477fae */ /* 0x000fe8000d921848 */
[----:B------:R3:W-:Y:S01]  /*42f30*/  LDGSTS.E [R70+-0x5fff4], desc[UR8][R2.64], !P0 ;  /* 0xa000c00002467fae */ /* 0x0007e2000c121848 */
[----:B------:R-:W-:-:S03]  /*42f40*/  IMAD.WIDE R250, R229, 0x4, R120 ;  /* 0x00000004e5fa7825 */ /* 0x000fc600078e0278 */
[----:B------:R-:W4:Y:S01]  /*42f50*/  LDL.LU.64 R120, [R1+0x660] ;  /* 0x0006600001787983 */ /* 0x000f220000300a00 */
[----:B---3--:R-:W-:-:S03]  /*42f60*/  IMAD.WIDE R70, R229, 0x4, R96 ;  /* 0x00000004e5467825 */ /* 0x008fc600078e0260 */
[----:B------:R-:W3:Y:S04]  /*42f70*/  LDL.LU.64 R96, [R1+0x668] ;  /* 0x0006680001607983 */ /* 0x000ee80000300a00 */
[----:B------:R-:W3:Y:S04]  /*42f80*/  LDL.LU.64 R124, [R1+0x670] ;  /* 0x00067000017c7983 */ /* 0x000ee80000300a00 */
[----:B------:R-:W3:Y:S01]  /*42f90*/  LDL.LU.64 R126, [R1+0x678] ;  /* 0x00067800017e7983 */ /* 0x000ee20000300a00 */
[----:B--2---:R-:W-:-:S03]  /*42fa0*/  IMAD.WIDE R74, R229, 0x4, R122 ;  /* 0x00000004e54a7825 */ /* 0x004fc600078e027a */
[----:B------:R-:W2:Y:S01]  /*42fb0*/  LDL.LU.64 R122, [R1+0x680] ;  /* 0x00068000017a7983 */ /* 0x000ea20000300a00 */
[----:B------:R-:W-:Y:S02]  /*42fc0*/  VIADD R73, R76, 0xfffffd4b ;  /* 0xfffffd4b4c497836 */ /* 0x000fe40000000000 */
[----:B------:R-:W-:-:S03]  /*42fd0*/  VIADD R79, R11, 0x100000 ;  /* 0x001000000b4f7836 */ /* 0x000fc60000000000 */
[----:B------:R-:W-:Y:S02]  /*42fe0*/  ISETP.GE.U32.AND P2, PT, R73, 0x7ffffccc, PT ;  /* 0x7ffffccc4900780c */ /* 0x000fe40003f46070 */
[----:B------:R-:W-:Y:S01]  /*42ff0*/  ISETP.GE.U32.AND P3, PT, R72, 0x7ffffccb, PT ;  /* 0x7ffffccb4800780c */ /* 0x000fe20003f66070 */
[----:B------:R1:W-:Y:S01]  /*43000*/  LDGSTS.E [R79+-0x5bff4], desc[UR8][R250.64], !P0 ;  /* 0xa400c000fa4f7fae */ /* 0x0003e2000c121848 */
[C---:B------:R-:W-:Y:S01]  /*43010*/  IADD3 R78, R11.reuse, 0x100000, RZ ;  /* 0x001000000b4e7810 */ /* 0x040fe20007ffe0ff */
[C---:B------:R-:W-:Y:S01]  /*43020*/  VIADD R77, R11.reuse, 0x100000 ;  /* 0x001000000b4d7836 */ /* 0x040fe20000000000 */
[----:B------:R-:W-:Y:S01]  /*43030*/  IADD3 R76, R11, 0x100000, RZ ;  /* 0x001000000b4c7810 */ /* 0x000fe20007ffe0ff */
[----:B------:R-:W-:Y:S01]  /*43040*/  IMAD.WIDE R72, R229, 0x4, R82 ;  /* 0x00000004e5487825 */ /* 0x000fe200078e0252 */
[----:B------:R-:W-:-:S05]  /*43050*/  IADD3 R84, R11, 0x100000, RZ ;  /* 0x001000000b547810 */ /* 0x000fca0007ffe0ff */
[----:B------:R4:W-:Y:S01]  /*43060*/  LDGSTS.E [R78+-0x58000], desc[UR8][R70.64], !P2 ;  /* 0xa8000000464e7fae */ /* 0x0009e2000d121848 */
[----:B-1----:R-:W-:-:S03]  /*43070*/  VIADD R79, R80, 0xfffffd49 ;  /* 0xfffffd49504f7836 */ /* 0x002fc60000000000 */
[----:B------:R-:W-:Y:S02]  /*43080*/  LDGSTS.E [R77+-0x54000], desc[UR8][R72.64], !P2 ;  /* 0xac000000484d7fae */ /* 0x000fe4000d121848 */
[----:B------:R-:W-:Y:S02]  /*43090*/  ISETP.GE.U32.AND P0, PT, R79, 0x7ffffcca, PT ;  /* 0x7ffffcca4f00780c */ /* 0x000fe40003f06070 */
[----:B------:R1:W-:Y:S01]  /*430a0*/  LDGSTS.E [R76+-0x57ffc], desc[UR8][R74.64], !P3 ;  /* 0xa80040004a4c7fae */ /* 0x0003e2000d921848 */
[----:B----4-:R-:W-:-:S03]  /*430b0*/  IMAD.WIDE R78, R229, 0x4, R128 ;  /* 0x00000004e54e7825 */ /* 0x010fc600078e0280 */
[----:B------:R-:W4:Y:S01]  /*430c0*/  LDL.LU.64 R128, [R1+0x688] ;  /* 0x0006880001807983 */ /* 0x000f220000300a00 */
[----:B------:R-:W-:Y:S01]  /*430d0*/  IADD3 R82, R11, 0x100000, RZ ;  /* 0x001000000b527810 */ /* 0x000fe20007ffe0ff */
[----:B------:R-:W-:Y:S01]  /*430e0*/  VIADD R85, R85, 0xfffffd2b ;  /* 0xfffffd2b55557836 */ /* 0x000fe20000000000 */
[----:B------:R-:W-:Y:S01]  /*430f0*/  ISETP.GE.U32.AND P2, PT, R86, 0x7ffffcc9, PT ;  /* 0x7ffffcc95600780c */ /* 0x000fe20003f46070 */
[----:B------:R-:W-:Y:S02]  /*43100*/  VIADD R83, R11, 0x100000 ;  /* 0x001000000b537836 */ /* 0x000fe40000000000 */
[----:B-1----:R-:W-:-:S04]  /*43110*/  IMAD.WIDE R76, R229, 0x4, R130 ;  /* 0x00000004e54c7825 */ /* 0x002fc800078e0282 */
[----:B------:R-:W-:Y:S01]  /*43120*/  IMAD.WIDE R80, R229, 0x4, R118 ;  /* 0x00000004e5507825 */ /* 0x000fe200078e0276 */
[----:B------:R-:W-:Y:S01]  /*43130*/  LDGSTS.E [R84+-0x53ffc], desc[UR8][R76.64], !P3 ;  /* 0xac0040004c547fae */ /* 0x000fe2000d921848 */
[----:B------:R-:W-:-:S03]  /*43140*/  ISETP.GE.U32.AND P3, PT, R85, 0x7ffffcac, PT ;  /* 0x7ffffcac5500780c */ /* 0x000fc60003f66070 */
[----:B------:R-:W-:Y:S04]  /*43150*/  LDGSTS.E [R83+-0x57ff8], desc[UR8][R78.64], !P0 ;  /* 0xa80080004e537fae */ /* 0x000fe8000c121848 */
[----:B------:R1:W-:Y:S04]  /*43160*/  LDGSTS.E [R82+-0x53ff8], desc[UR8][R80.64], !P0 ;  /* 0xac00800050527fae */ /* 0x0003e8000c121848 */
[----:B------:R-:W4:Y:S01]  /*43170*/  LDL.LU.64 R118, [R1+0x690] ;  /* 0x0006900001767983 */ /* 0x000f220000300a00 */
[----:B------:R-:W-:Y:S01]  /*43180*/  ISETP.GE.U32.AND P0, PT, R91, 0x7ffffcab, PT ;  /* 0x7ffffcab5b00780c */ /* 0x000fe20003f06070 */
[----:B-1----:R-:W-:-:S04]  /*43190*/  IMAD.WIDE R82, R229, 0x4, R120 ;  /* 0x00000004e5527825 */ /* 0x002fc800078e0278 */
[C---:B---3--:R-:W-:Y:S01]  /*431a0*/  IMAD.WIDE R84, R229.reuse, 0x4, R96 ;  /* 0x00000004e5547825 */ /* 0x048fe200078e0260 */
[----:B------:R-:W-:Y:S04]  /*431b0*/  LDGSTS.E [R90+-0x57ff4], desc[UR8][R82.64], !P2 ;  /* 0xa800c000525a7fae */ /* 0x000fe8000d121848 */
[----:B------:R-:W3:Y:S04]  /*431c0*/  LDL.LU.64 R96, [R1+0x698] ;  /* 0x0006980001607983 */ /* 0x000ee80000300a00 */
[----:B------:R-:W3:Y:S01]  /*431d0*/  LDL.LU.64 R120, [R1+0x6a0] ;  /* 0x0006a00001787983 */ /* 0x000ee20000300a00 */
[----:B------:R-:W-:-:S03]  /*431e0*/  IMAD.WIDE R86, R229, 0x4, R124 ;  /* 0x00000004e5567825 */ /* 0x000fc600078e027c */
[----:B------:R-:W3:Y:S04]  /*431f0*/  LDL.LU.64 R130, [R1+0x6a8] ;  /* 0x0006a80001827983 */ /* 0x000ee80000300a00 */
[----:B------:R-:W3:Y:S04]  /*43200*/  LDL.LU.64 R124, [R1+0x6b0] ;  /* 0x0006b000017c7983 */ /* 0x000ee80000300a00 */
[----:B------:R-:W-:Y:S04]  /*43210*/  LDGSTS.E [R89+-0x53ff4], desc[UR8][R84.64], !P2 ;  /* 0xac00c00054597fae */ /* 0x000fe8000d121848 */
[----:B------:R1:W-:Y:S02]  /*43220*/  LDGSTS.E [R88+-0x50000], desc[UR8][R86.64], !P3 ;  /* 0xb000000056587fae */ /* 0x0003e4000d921848 */
[----:B-1----:R-:W-:-:S04]  /*43230*/  IMAD.WIDE R88, R229, 0x4, R126 ;  /* 0x00000004e5587825 */ /* 0x002fc800078e027e */
[----:B--2---:R-:W-:Y:S01]  /*43240*/  IMAD.WIDE R90, R229, 0x4, R122 ;  /* 0x00000004e55a7825 */ /* 0x004fe200078e027a */
[----:B------:R-:W-:Y:S04]  /*43250*/  LDGSTS.E [R93+-0x4c000], desc[UR8][R88.64], !P3 ;  /* 0xb4000000585d7fae */ /* 0x000fe8000d921848 */
[----:B------:R-:W2:Y:S04]  /*43260*/  LDL.LU.64 R122, [R1+0x6b8] ;  /* 0x0006b800017a7983 */ /* 0x000ea80000300a00 */
[----:B------:R-:W2:Y:S01]  /*43270*/  LDL.LU.64 R126, [R1+0x6c0] ;  /* 0x0006c000017e7983 */ /* 0x000ea20000300a00 */
[----:B------:R-:W-:-:S03]  /*43280*/  ISETP.GE.U32.AND P2, PT, R95, 0x7ffffcaa, PT ;  /* 0x7ffffcaa5f00780c */ /* 0x000fc60003f46070 */
[----:B------:R4:W-:Y:S01]  /*43290*/  LDGSTS.E [R92+-0x4fffc], desc[UR8][R90.64], !P0 ;  /* 0xb00040005a5c7fae */ /* 0x0009e2000c121848 */
[----:B------:R-:W-:Y:S01]  /*432a0*/  ISETP.GE.U32.AND P3, PT, R94, 0x7ffffca9, PT ;  /* 0x7ffffca95e00780c */ /* 0x000fe20003f66070 */
[----:B----4-:R-:W-:Y:S02]  /*432b0*/  IMAD.WIDE R92, R229, 0x4, R128 ;  /* 0x00000004e55c7825 */ /* 0x010fe400078e0280 */
[----:B------:R-:W4:Y:S04]  /*432c0*/  LDL.LU.64 R128, [R1+0x6c8] ;  /* 0x0006c80001807983 */ /* 0x000f280000300a00 */
[----:B------:R1:W-:Y:S02]  /*432d0*/  LDGSTS.E [R103+-0x4bffc], desc[UR8][R92.64], !P0 ;  /* 0xb40040005c677fae */ /* 0x0003e4000c121848 */
[----:B-1----:R-:W-:-:S02]  /*432e0*/  VIADD R103, R104, 0xfffffd0b ;  /* 0xfffffd0b68677836 */ /* 0x002fc40000000000 */
[----:B------:R-:W-:-:S03]  /*432f0*/  IMAD.WIDE R94, R229, 0x4, R118 ;  /* 0x00000004e55e7825 */ /* 0x000fc600078e0276 */
[----:B------:R-:W-:Y:S01]  /*43300*/  ISETP.GE.U32.AND P0, PT, R103, 0x7ffffc8c, PT ;  /* 0x7ffffc8c6700780c */ /* 0x000fe20003f06070 */
[----:B------:R-:W4:Y:S04]  /*43310*/  LDL.LU.64 R118, [R1+0x6d0] ;  /* 0x0006d00001767983 */ /* 0x000f280000300a00 */
[----:B------:R1:W-:Y:S04]  /*43320*/  LDGSTS.E [R102+-0x4fff8], desc[UR8][R94.64], !P2 ;  /* 0xb00080005e667fae */ /* 0x0003e8000d121848 */
[----:B------:R-:W4:Y:S04]  /*43330*/  LDL.LU.64 R134, [R1+0x6d8] ;  /* 0x0006d80001867983 */ /* 0x000f280000300a00 */
[----:B------:R-:W4:Y:S04]  /*43340*/  LDL.LU.64 R136, [R1+0x6e8] ;  /* 0x0006e80001887983 */ /* 0x000f280000300a00 */
[----:B------:R-:W4:Y:S04]  /*43350*/  LDL.LU.64 R138, [R1+0x6f8] ;  /* 0x0006f800018a7983 */ /* 0x000f280000300a00 */
[----:B------:R-:W4:Y:S01]  /*43360*/  LDL.LU.64 R248, [R1+0x708] ;  /* 0x0007080001f87983 */ /* 0x000f220000300a00 */
[----:B---3--:R-:W-:-:S04]  /*43370*/  IMAD.WIDE R96, R229, 0x4, R96 ;  /* 0x00000004e5607825 */ /* 0x008fc800078e0260 */
[C---:B------:R-:W-:Y:S01]  /*43380*/  IMAD.WIDE R98, R229.reuse, 0x4, R120 ;  /* 0x00000004e5627825 */ /* 0x040fe200078e0278 */
[----:B------:R-:W-:Y:S01]  /*43390*/  LDGSTS.E [R101+-0x4bff8], desc[UR8][R96.64], !P2 ;  /* 0xb400800060657fae */ /* 0x000fe2000d121848 */
[----:B------:R-:W3:Y:S03]  /*433a0*/  LDC R121, c[0x0][0x230] ;  /* 0x00008c00ff797b82 */ /* 0x000ee60000000800 */
[----:B------:R2:W-:Y:S01]  /*433b0*/  LDGSTS.E [R100+-0x4fff4], desc[UR8][R98.64], !P3 ;  /* 0xb000c00062647fae */ /* 0x0005e2000d921848 */
[----:B-1----:R-:W-:-:S04]  /*433c0*/  IMAD.WIDE R102, R229, 0x4, R124 ;  /* 0x00000004e5667825 */ /* 0x002fc800078e027c */
[----:B--2---:R-:W-:Y:S01]  /*433d0*/  IMAD.WIDE R104, R229, 0x4, R122 ;  /* 0x00000004e5687825 */ /* 0x004fe200078e027a */
[----:B------:R-:W-:Y:S01]  /*433e0*/  ISETP.GE.U32.AND P2, PT, R109, 0x7ffffc8b, PT ;  /* 0x7ffffc8b6d00780c */ /* 0x000fe20003f46070 */
[----:B------:R-:W1:Y:S02]  /*433f0*/  LDC R122, c[0x0][0x230] ;  /* 0x00008c00ff7a7b82 */ /* 0x000e640000000800 */
[----:B------:R-:W-:Y:S02]  /*43400*/  IMAD.WIDE R100, R229, 0x4, R130 ;  /* 0x00000004e5647825 */ /* 0x000fe400078e0282 */
[----:B------:R-:W2:Y:S04]  /*43410*/  LDL.LU.64 R130, [R1+0x718] ;  /* 0x0007180001827983 */ /* 0x000ea80000300a00 */
[----:B------:R-:W-:Y:S01]  /*43420*/  LDGSTS.E [R108+-0x4bff4], desc[UR8][R100.64], !P3 ;  /* 0xb400c000646c7fae */ /* 0x000fe2000d921848 */
[----:B------:R-:W2:Y:S03]  /*43430*/  LDC R125, c[0x0][0x230] ;  /* 0x00008c00ff7d7b82 */ /* 0x000ea60000000800 */
[----:B------:R-:W-:Y:S04]  /*43440*/  LDGSTS.E [R107+-0x48000], desc[UR8][R102.64], !P0 ;  /* 0xb8000000666b7fae */ /* 0x000fe8000c121848 */
[----:B------:R3:W-:Y:S01]  /*43450*/  LDGSTS.E [R106+-0x44000], desc[UR8][R104.64], !P0 ;  /* 0xbc000000686a7fae */ /* 0x0007e2000c121848 */
[----:B------:R-:W2:Y:S01]  /*43460*/  LDC R123, c[0x0][0x230] ;  /* 0x00008c00ff7b7b82 */ /* 0x000ea20000000800 */
[----:B---3--:R-:W-:Y:S01]  /*43470*/  IADD3 R121, R121, -0x29a, RZ ;  /* 0xfffffd6679797810 */ /* 0x008fe20007ffe0ff */
[----:B------:R-:W-:-:S06]  /*43480*/  VIADD R120, R11, 0x100000 ;  /* 0x001000000b787836 */ /* 0x000fcc0000000000 */
[----:B------:R-:W3:Y:S01]  /*43490*/  LDC R124, c[0x0][0x230] ;  /* 0x00008c00ff7c7b82 */ /* 0x000ee20000000800 */
[----:B------:R-:W-:Y:S02]  /*434a0*/  IMAD.WIDE R106, R229, 0x4, R126 ;  /* 0x00000004e56a7825 */ /* 0x000fe400078e027e */
[----:B------:R-:W3:Y:S04]  /*434b0*/  LDL.LU.64 R126, [R1+0x728] ;  /* 0x00072800017e7983 */ /* 0x000ee80000300a00 */
[----:B------:R-:W2:Y:S01]  /*434c0*/  LDL.LU.64 R132, [R1+0x738] ;  /* 0x0007380001847983 */ /* 0x000ea20000300a00 */
[----:B------:R-:W-:-:S03]  /*434d0*/  IADD3 R109, R110, -0x2f7, RZ ;  /* 0xfffffd096e6d7810 */ /* 0x000fc60007ffe0ff */
[----:B------:R1:W-:Y:S01]  /*434e0*/  LDGSTS.E [R114+-0x47ffc], desc[UR8][R106.64], !P2 ;  /* 0xb80040006a727fae */ /* 0x0003e2000d121848 */
[----:B------:R-:W-:Y:S01]  /*434f0*/  ISETP.GE.U32.AND P3, PT, R109, 0x7ffffc8a, PT ;  /* 0x7ffffc8a6d00780c */ /* 0x000fe20003f66070 */
[C---:B----4-:R-:W-:Y:S02]  /*43500*/  IMAD.WIDE R108, R229.reuse, 0x4, R128 ;  /* 0x00000004e56c7825 */ /* 0x050fe400078e0280 */
[----:B------:R-:W4:Y:S02]  /*43510*/  LDL.LU.64 R128, [R1+0x748] ;  /* 0x0007480001807983 */ /* 0x000f240000300a00 */
[----:B-1----:R-:W-:Y:S02]  /*43520*/  VIADD R114, R116, 0xfffffd67 ;  /* 0xfffffd6774727836 */ /* 0x002fe40000000000 */
[----:B------:R-:W-:Y:S03]  /*43530*/  STL.64 [R1+0x16a0], R10 ;  /* 0x0016a00a01007387 */ /* 0x000fe60000100a00 */
[----:B------:R-:W-:Y:S01]  /*43540*/  ISETP.GE.U32.AND P0, PT, R114, 0x7ffffce8, PT ;  /* 0x7ffffce87200780c */ /* 0x000fe20003f06070 */
[----:B------:R-:W4:Y:S01]  /*43550*/  LDL.LU.64 R144, [R1+0x758] ;  /* 0x0007580001907983 */ /* 0x000f220000300a00 */
[----:B------:R-:W-:-:S03]  /*43560*/  IMAD.WIDE R110, R229, 0x4, R118 ;  /* 0x00000004e56e7825 */ /* 0x000fc600078e0276 */
[----:B------:R-:W-:Y:S01]  /*43570*/  LDGSTS.E [R113+-0x43ffc], desc[UR8][R108.64], !P2 ;  /* 0xbc0040006c717fae */ /* 0x000fe2000d121848 */
[----:B------:R-:W-:-:S03]  /*43580*/  IMAD.WIDE R114, R229, 0x4, R136 ;  /* 0x00000004e5727825 */ /* 0x000fc600078e0288 */
[----:B------:R1:W-:Y:S04]  /*43590*/  LDGSTS.E [R112+-0x47ff8], desc[UR8][R110.64], !P3 ;  /* 0xb80080006e707fae */ /* 0x0003e8000d921848 */
[----:B------:R-:W4:Y:S01]  /*435a0*/  LDL.LU.64 R136, [R1+0x768] ;  /* 0x0007680001887983 */ /* 0x000f220000300a00 */
[----:B------:R-:W-:-:S03]  /*435b0*/  IMAD.WIDE R116, R229, 0x4, R138 ;  /* 0x00000004e5747825 */ /* 0x000fc600078e028a */
[----:B------:R-:W4:Y:S01]  /*435c0*/  LDL.LU.64 R138, [R1+0x778] ;  /* 0x00077800018a7983 */ /* 0x000f220000300a00 */
[----:B---3--:R-:W-:-:S03]  /*435d0*/  IMAD.WIDE R244, R229, 0x4, R126 ;  /* 0x00000004e5f47825 */ /* 0x008fc600078e027e */
[----:B------:R-:W3:Y:S01]  /*435e0*/  LDL.LU.64 R126, [R1+0x788] ;  /* 0x00078800017e7983 */ /* 0x000ee20000300a00 */
[----:B--2---:R-:W-:-:S03]  /*435f0*/  IMAD.WIDE R242, R229, 0x4, R132 ;  /* 0x00000004e5f27825 */ /* 0x004fc600078e0284 */
[----:B------:R-:W2:Y:S04]  /*43600*/  LDL.LU.64 R148, [R1+0x798] ;  /* 0x0007980001947983 */ /* 0x000ea80000300a00 */
[----:B------:R-:W2:Y:S04]  /*43610*/  LDL.LU.64 R232, [R1+0x7a8] ;  /* 0x0007a80001e87983 */ /* 0x000ea80000300a00 */
[----:B------:R-:W2:Y:S04]  /*43620*/  LDL.LU.64 R132, [R1+0x7b8] ;  /* 0x0007b80001847983 */ /* 0x000ea80000300a00 */
[----:B------:R-:W2:Y:S04]  /*43630*/  LDL.LU.64 R142, [R1+0x7c8] ;  /* 0x0007c800018e7983 */ /* 0x000ea80000300a00 */
[----:B------:R-:W2:Y:S01]  /*43640*/  LDL.LU.64 R140, [R1+0x7d8] ;  /* 0x0007d800018c7983 */ /* 0x000ea20000300a00 */
[----:B-1----:R-:W-:Y:S01]  /*43650*/  IMAD.WIDE R112, R229, 0x4, R134 ;  /* 0x00000004e5707825 */ /* 0x002fe200078e0286 */
[----:B------:R-:W-:Y:S01]  /*43660*/  IADD3 R119, R11, 0x100000, RZ ;  /* 0x001000000b777810 */ /* 0x000fe20007ffe0ff */
[----:B------:R-:W1:Y:S01]  /*43670*/  LDC R135, c[0x0][0x230] ;  /* 0x00008c00ff877b82 */ /* 0x000e620000000800 */
[----:B------:R-:W-:Y:S01]  /*43680*/  ISETP.GE.U32.AND P2, PT, R121, 0x7ffffce7, PT ;  /* 0x7ffffce77900780c */ /* 0x000fe20003f46070 */
[----:B------:R-:W-:Y:S01]  /*43690*/  VIADD R118, R11, 0x100000 ;  /* 0x001000000b767836 */ /* 0x000fe20000000000 */
[----:B------:R-:W-:Y:S01]  /*436a0*/  IADD3 R121, R122, -0x29b, RZ ;  /* 0xfffffd657a797810 */ /* 0x000fe20007ffe0ff */
[----:B------:R4:W-:Y:S01]  /*436b0*/  LDGSTS.E [R120+-0x43ff8], desc[UR8][R112.64], !P3 ;  /* 0xbc00800070787fae */ /* 0x0009e2000d921848 */
[----:B------:R-:W-:-:S03]  /*436c0*/  IMAD.WIDE R248, R229, 0x4, R248 ;  /* 0x00000004e5f87825 */ /* 0x000fc600078e02f8 */
[----:B------:R4:W-:Y:S01]  /*436d0*/  LDGSTS.E [R119+-0x47ff4], desc[UR8][R114.64], !P4 ;  /* 0xb800c00072777fae */ /* 0x0009e2000e121848 */
[----:B------:R-:W-:Y:S01]  /*436e0*/  IMAD.WIDE R246, R229, 0x4, R130 ;  /* 0x00000004e5f67825 */ /* 0x000fe200078e0282 */
[----:B------:R-:W-:Y:S01]  /*436f0*/  ISETP.GE.U32.AND P3, PT, R121, 0x7ffffce6, PT ;  /* 0x7ffffce67900780c */ /* 0x000fe20003f66070 */
[----:B------:R-:W1:Y:S01]  /*43700*/  LDC R130, c[0x0][0x230] ;  /* 0x00008c00ff827b82 */ /* 0x000e620000000800 */
[----:B------:R-:W-:Y:S01]  /*43710*/  IADD3 R121, R125, -0x29c, RZ ;  /* 0xfffffd647d797810 */ /* 0x000fe20007ffe0ff */
[----:B------:R4:W-:Y:S02]  /*43720*/  LDGSTS.E [R118+-0x43ff4], desc[UR8][R116.64], !P4 ;  /* 0xbc00c00074767fae */ /* 0x0009e4000e121848 */
[C---:B----4-:R-:W-:Y:S01]  /*43730*/  VIADD R120, R12.reuse, 0x100000 ;  /* 0x001000000c787836 */ /* 0x050fe20000000000 */
[----:B------:R-:W-:-:S04]  /*43740*/  IADD3 R119, R12, 0x100000, RZ ;  /* 0x001000000c777810 */ /* 0x000fc80007ffe0ff */
[----:B------:R4:W-:Y:S01]  /*43750*/  LDGSTS.E [R120+-0x60000], desc[UR8][R248.64], !P0 ;  /* 0xa0000000f8787fae */ /* 0x0009e2000c121848 */
[----:B------:R-:W-:Y:S02]  /*43760*/  IMAD.WIDE R240, R229, 0x4, R128 ;  /* 0x00000004e5f07825 */ /* 0x000fe400078e0280 */
[----:B------:R-:W1:Y:S01]  /*43770*/  LDC R129, c[0x0][0x230] ;  /* 0x00008c00ff817b82 */ /* 0x000e620000000800 */
[----:B------:R-:W-:Y:S01]  /*43780*/  LDGSTS.E [R119+-0x5c000], desc[UR8][R246.64], !P0 ;  /* 0xa4000000f6777fae */ /* 0x000fe2000c121848 */
[----:B------:R-:W-:Y:S01]  /*43790*/  ISETP.GE.U32.AND P0, PT, R121, 0x7ffffce5, PT ;  /* 0x7ffffce57900780c */ /* 0x000fe20003f06070 */
[----:B------:R-:W-:Y:S02]  /*437a0*/  VIADD R118, R12, 0x100000 ;  /* 0x001000000c767836 */ /* 0x000fe40000000000 */
[----:B------:R-:W-:-:S03]  /*437b0*/  IMAD.WIDE R238, R229, 0x4, R144 ;  /* 0x00000004e5ee7825 */ /* 0x000fc600078e0290 */
[----:B------:R-:W-:Y:S01]  /*437c0*/  LDGSTS.E [R118+-0x5fffc], desc[UR8][R244.64], !P2 ;  /* 0xa0004000f4767fae */ /* 0x000fe2000d121848 */
[----:B----4-:R-:W-:Y:S01]  /*437d0*/  VIADD R120, R123, 0xfffffd47 ;  /* 0xfffffd477b787836 */ /* 0x010fe20000000000 */
[C---:B------:R-:W-:Y:S01]  /*437e0*/  IADD3 R123, R12.reuse, 0x100000, RZ ;  /* 0x001000000c7b7810 */ /* 0x040fe20007ffe0ff */
[C---:B------:R-:W-:Y:S01]  /*437f0*/  IMAD.WIDE R236, R229.reuse, 0x4, R136 ;  /* 0x00000004e5ec7825 */ /* 0x040fe200078e0288 */
[----:B------:R-:W-:Y:S01]  /*43800*/  LDGSTS.E [R119+-0x5bffc], desc[UR8][R242.64], !P2 ;  /* 0xa4004000f2777fae */ /* 0x000fe2000d121848 */
[----:B------:R-:W-:Y:S02]  /*43810*/  IADD3 R121, R12, 0x100000, RZ ;  /* 0x001000000c797810 */ /* 0x000fe40007ffe0ff */
[----:B------:R-:W-:Y:S01]  /*43820*/  ISETP.GE.U32.AND P2, PT, R120, 0x7ffffcc8, PT ;  /* 0x7ffffcc87800780c */ /* 0x000fe20003f46070 */
[----:B------:R-:W4:Y:S01]  /*43830*/  LDL.LU.64 R136, [R1+0x7e8] ;  /* 0x0007e80001887983 */ /* 0x000f220000300a00 */
[C---:B------:R-:W-:Y:S02]  /*43840*/  VIADD R122, R12.reuse, 0x100000 ;  /* 0x001000000c7a7836 */ /* 0x040fe40000000000 */
[----:B------:R-:W-:Y:S01]  /*43850*/  IMAD.WIDE R234, R229, 0x4, R138 ;  /* 0x00000004e5ea7825 */ /* 0x000fe200078e028a */
[----:B------:R-:W-:Y:S01]  /*43860*/  LDGSTS.E [R118+-0x5fff8], desc[UR8][R240.64], !P3 ;  /* 0xa0008000f0767fae */ /* 0x000fe2000d921848 */
[----:B------:R-:W4:Y:S03]  /*43870*/  LDC R139, c[0x0][0x230] ;  /* 0x00008c00ff8b7b82 */ /* 0x000f260000000800 */
[----:B------:R1:W-:Y:S01]  /*43880*/  LDGSTS.E [R123+-0x5bff8], desc[UR8][R238.64], !P3 ;  /* 0xa4008000ee7b7fae */ /* 0x0003e2000d921848 */
[----:B------:R-:W-:-:S03]  /*43890*/  VIADD R120, R12, 0x100000 ;  /* 0x001000000c787836 */ /* 0x000fc60000000000 */
[----:B------:R-:W4:Y:S01]  /*438a0*/  LDL.LU.64 R146, [R1+0x7f8] ;  /* 0x0007f80001927983 */ /* 0x000f220000300a00 */
[----:B------:R-:W-:Y:S01]  /*438b0*/  VIADD R128, R12, 0x100000 ;  /* 0x001000000c807836 */ /* 0x000fe20000000000 */
[----:B-1----:R-:W-:Y:S01]  /*438c0*/  IADD3 R129, R129, -0x2bc, RZ ;  /* 0xfffffd4481817810 */ /* 0x002fe20007ffe0ff */
[----:B------:R-:W-:Y:S01]  /*438d0*/  VIADD R130, R130, 0xfffffd45 ;  /* 0xfffffd4582827836 */ /* 0x000fe20000000000 */
[----:B------:R2:W-:Y:S01]  /*438e0*/  LDGSTS.E [R122+-0x5fff4], desc[UR8][R236.64], !P0 ;  /* 0xa000c000ec7a7fae */ /* 0x0005e2000c121848 */
[----:B------:R-:W1:Y:S01]  /*438f0*/  LDC R138, c[0x0][0x230] ;  /* 0x00008c00ff8a7b82 */ /* 0x000e620000000800 */
[----:B------:R-:W-:Y:S02]  /*43900*/  IADD3 R123, R124, -0x2ba, RZ ;  /* 0xfffffd467c7b7810 */ /* 0x000fe40007ffe0ff */
[----:B------:R-:W-:Y:S02]  /*43910*/  LDGSTS.E [R121+-0x5bff4], desc[UR8][R234.64], !P0 ;  /* 0xa400c000ea797fae */ /* 0x000fe4000c121848 */
[----:B------:R-:W-:-:S02]  /*43920*/  ISETP.GE.U32.AND P0, PT, R123, 0x7ffffcc7, PT ;  /* 0x7ffffcc77b00780c */ /* 0x000fc40003f06070 */
[----:B------:R-:W4:Y:S04]  /*43930*/  LDL.LU.64 R144, [R1+0x808] ;  /* 0x0008080001907983 */ /* 0x000f280000300a00 */
[----:B------:R-:W4:Y:S01]  /*43940*/  LDL.LU.64 R150, [R1+0x818] ;  /* 0x0008180001967983 */ /* 0x000f220000300a00 */
[----:B---3--:R-:W-:Y:S01]  /*43950*/  IMAD.WIDE R118, R229, 0x4, R126 ;  /* 0x00000004e5767825 */ /* 0x008fe200078e027e */
[----:B------:R-:W-:-:S04]  /*43960*/  IADD3 R127, R12, 0x100000, RZ ;  /* 0x001000000c7f7810 */ /* 0x000fc80007ffe0ff */
[----:B------:R3:W-:Y:S01]  /*43970*/  LDGSTS.E [R120+-0x58000], desc[UR8][R118.64], !P2 ;  /* 0xa800000076787fae */ /* 0x0007e2000d121848 */
[----:B------:R-:W-:Y:S02]  /*43980*/  VIADD R126, R12, 0x100000 ;  /* 0x001000000c7e7836 */ /* 0x000fe40000000000 */
[C---:B--2---:R-:W-:Y:S02]  /*43990*/  IMAD.WIDE R122, R229.reuse, 0x4, R232 ;  /* 0x00000004e57a7825 */ /* 0x044fe400078e02e8 */
[----:B------:R-:W2:Y:S02]  /*439a0*/  LDL.LU.64 R232, [R1+0x828] ;  /* 0x0008280001e87983 */ /* 0x000ea40000300a00 */
[----:B------:R-:W-:-:S04]  /*439b0*/  IMAD.WIDE R124, R229, 0x4, R132 ;  /* 0x00000004e57c7825 */ /* 0x000fc800078e0284 */
[----:B---3--:R-:W-:Y:S01]  /*439c0*/  IMAD.WIDE R120, R229, 0x4, R148 ;  /* 0x00000004e5787825 */ /* 0x008fe200078e0294 */
[----:B------:R-:W-:Y:S01]  /*439d0*/  ISETP.GE.U32.AND P3, PT, R130, 0x7ffffcc6, PT ;  /* 0x7ffffcc68200780c */ /* 0x000fe20003f66070 */
[----:B------:R-:W3:Y:S03]  /*439e0*/  LDC R148, c[0x0][0x230] ;  /* 0x00008c00ff947b82 */ /* 0x000ee60000000800 */
[----:B------:R1:W-:Y:S01]  /*439f0*/  LDGSTS.E [R128+-0x54000], desc[UR8][R120.64], !P2 ;  /* 0xac00000078807fae */ /* 0x0003e2000d121848 */
[----:B------:R-:W-:-:S03]  /*43a00*/  ISETP.GE.U32.AND P2, PT, R129, 0x7ffffcc5, PT ;  /* 0x7ffffcc58100780c */ /* 0x000fc60003f46070 */
[----:B------:R-:W-:Y:S04]  /*43a10*/  LDGSTS.E [R127+-0x57ffc], desc[UR8][R122.64], !P0 ;  /* 0xa80040007a7f7fae */ /* 0x000fe8000c121848 */
[----:B------:R1:W-:Y:S02]  /*43a20*/  LDGSTS.E [R126+-0x53ffc], desc[UR8][R124.64], !P0 ;  /* 0xac0040007c7e7fae */ /* 0x0003e4000c121848 */
[C---:B-1----:R-:W-:Y:S02]  /*43a30*/  IMAD.WIDE R128, R229.reuse, 0x4, R140 ;  /* 0x00000004e5807825 */ /* 0x042fe400078e028c */
[----:B------:R-:W2:Y:S02]  /*43a40*/  LDL.LU.64 R140, [R1+0x838] ;  /* 0x00083800018c7983 */ /* 0x000ea40000300a00 */
[----:B------:R-:W-:-:S02]  /*43a50*/  IMAD.WIDE R126, R229, 0x4, R142 ;  /* 0x00000004e57e7825 */ /* 0x000fc400078e028e */
[----:B------:R-:W2:Y:S04]  /*43a60*/  LDL.LU.64 R142, [R1+0x848] ;  /* 0x00084800018e7983 */ /* 0x000ea80000300a00 */
[----:B------:R-:W2:Y:S04]  /*43a70*/  LDL.LU.64 R168, [R1+0x858] ;  /* 0x0008580001a87983 */ /* 0x000ea80000300a00 */
[----:B------:R-:W2:Y:S04]  /*43a80*/  LDL.LU.64 R166, [R1+0x868] ;  /* 0x0008680001a67983 */ /* 0x000ea80000300a00 */
[----:B------:R-:W2:Y:S01]  /*43a90*/  LDL.LU.64 R226, [R1+0x878] ;  /* 0x0008780001e27983 */ /* 0x000ea20000300a00 */
[----:B------:R-:W-:Y:S01]  /*43aa0*/  IADD3 R135, R135, -0x2d9, RZ ;  /* 0xfffffd2787877810 */ /* 0x000fe20007ffe0ff */
[C---:B------:R-:W-:Y:S01]  /*43ab0*/  VIADD R134, R12.reuse, 0x100000 ;  /* 0x001000000c867836 */ /* 0x040fe20000000000 */
[C---:B------:R-:W-:Y:S01]  /*43ac0*/  IADD3 R133, R12.reuse, 0x100000, RZ ;  /* 0x001000000c857810 */ /* 0x040fe20007ffe0ff */
[----:B------:R-:W-:Y:S01]  /*43ad0*/  VIADD R132, R12, 0x100000 ;  /* 0x001000000c847836 */ /* 0x000fe20000000000 */
[----:B------:R-:W-:Y:S01]  /*43ae0*/  ISETP.GE.U32.AND P0, PT, R135, 0x7ffffca8, PT ;  /* 0x7ffffca88700780c */ /* 0x000fe20003f06070 */
[----:B------:R-:W2:Y:S01]  /*43af0*/  LDL.LU.64 R156, [R1+0x888] ;  /* 0x00088800019c7983 */ /* 0x000ea20000300a00 */
[----:B----4-:R-:W-:-:S03]  /*43b00*/  IMAD.WIDE R130, R229, 0x4, R136 ;  /* 0x00000004e5827825 */ /* 0x010fc600078e0288 */
[----:B------:R-:W-:Y:S01]  /*43b10*/  LDGSTS.E [R134+-0x57ff8], desc[UR8][R126.64], !P3 ;  /* 0xa80080007e867fae */ /* 0x000fe2000d921848 */
[----:B------:R-:W-:-:S03]  /*43b20*/  IADD3 R137, R12, 0x100000, RZ ;  /* 0x001000000c897810 */ /* 0x000fc60007ffe0ff */
[----:B------:R-:W-:Y:S01]  /*43b30*/  LDGSTS.E [R133+-0x53ff8], desc[UR8][R128.64], !P3 ;  /* 0xac00800080857fae */ /* 0x000fe2000d921848 */
[----:B------:R-:W-:-:S03]  /*43b40*/  IADD3 R139, R139, -0x2da, RZ ;  /* 0xfffffd268b8b7810 */ /* 0x000fc60007ffe0ff */
[----:B------:R1:W-:Y:S01]  /*43b50*/  LDGSTS.E [R132+-0x57ff4], desc[UR8][R130.64], !P2 ;  /* 0xa800c00082847fae */ /* 0x0003e2000d121848 */
[----:B------:R-:W-:Y:S02]  /*43b60*/  VIADD R136, R12, 0x100000 ;  /* 0x001000000c887836 */ /* 0x000fe40000000000 */
[----:B------:R-:W-:Y:S01]  /*43b70*/  VIADD R138, R138, 0xfffffd25 ;  /* 0xfffffd258a8a7836 */ /* 0x000fe20000000000 */
[----:B------:R-:W4:Y:S01]  /*43b80*/  LDL.LU.64 R162, [R1+0x898] ;  /* 0x0008980001a27983 */ /* 0x000f220000300a00 */
[----:B-1----:R-:W-:-:S04]  /*43b90*/  IMAD.WIDE R132, R229, 0x4, R146 ;  /* 0x00000004e5847825 */ /* 0x002fc800078e0292 */
[----:B------:R-:W-:Y:S01]  /*43ba0*/  IMAD.WIDE R134, R229, 0x4, R144 ;  /* 0x00000004e5867825 */ /* 0x000fe200078e0290 */
[----:B------:R-:W-:Y:S01]  /*43bb0*/  LDGSTS.E [R137+-0x53ff4], desc[UR8][R132.64], !P2 ;  /* 0xac00c00084897fae */ /* 0x000fe2000d121848 */
[----:B------:R-:W-:Y:S02]  /*43bc0*/  ISETP.GE.U32.AND P2, PT, R139, 0x7ffffca7, PT ;  /* 0x7ffffca78b00780c */ /* 0x000fe40003f46070 */
[----:B------:R-:W-:Y:S01]  /*43bd0*/  IADD3 R147, R12, 0x100000, RZ ;  /* 0x001000000c937810 */ /* 0x000fe20007ffe0ff */
[----:B------:R1:W-:Y:S01]  /*43be0*/  LDGSTS.E [R136+-0x50000], desc[UR8][R134.64], !P0 ;  /* 0xb000000086887fae */ /* 0x0003e2000c121848 */
[----:B------:R-:W-:Y:S01]  /*43bf0*/  ISETP.GE.U32.AND P3, PT, R138, 0x7ffffca6, PT ;  /* 0x7ffffca68a00780c */ /* 0x000fe20003f66070 */
[----:B------:R-:W-:Y:S02]  /*43c00*/  VIADD R146, R12, 0x100000 ;  /* 0x001000000c927836 */ /* 0x000fe40000000000 */
[----:B-1----:R-:W-:-:S05]  /*43c10*/  IMAD.WIDE R136, R229, 0x4, R150 ;  /* 0x00000004e5887825 */ /* 0x002fca00078e0296 */
[----:B------:R3:W-:Y:S02]  /*43c20*/  LDGSTS.E [R147+-0x4c000], desc[UR8][R136.64], !P0 ;  /* 0xb400000088937fae */ /* 0x0007e4000c121848 */
[----:B---3--:R-:W-:-:S04]  /*43c30*/  IADD3 R147, R148, -0x2dc, RZ ;  /* 0xfffffd2494937810 */ /* 0x008fc80007ffe0ff */
[----:B------:R-:W-:Y:S01]  /*43c40*/  ISETP.GE.U32.AND P0, PT, R147, 0x7ffffca5, PT ;  /* 0x7ffffca59300780c */ /* 0x000fe20003f06070 */
[C---:B--2---:R-:W-:Y:S02]  /*43c50*/  IMAD.WIDE R138, R229.reuse, 0x4, R232 ;  /* 0x00000004e58a7825 */ /* 0x044fe400078e02e8 */
[----:B------:R-:W2:Y:S04]  /*43c60*/  LDL.LU.64 R232, [R1+0x8a8] ;  /* 0x0008a80001e87983 */ /* 0x000ea80000300a00 */
[----:B------:R1:W-:Y:S04]  /*43c70*/  LDGSTS.E [R146+-0x4fffc], desc[UR8][R138.64], !P2 ;  /* 0xb00040008a927fae */ /* 0x0003e8000d121848 */
[----:B------:R-:W3:Y:S04]  /*43c80*/  LDL.LU.64 R176, [R1+0x8b8] ;  /* 0x0008b80001b07983 */ /* 0x000ee80000300a00 */
[----:B------:R-:W3:Y:S01]  /*43c90*/  LDL.LU.64 R174, [R1+0x8c8] ;  /* 0x0008c80001ae7983 */ /* 0x000ee20000300a00 */
[----:B-1----:R-:W-:-:S03]  /*43ca0*/  IMAD.WIDE R146, R229, 0x4, R166 ;  /* 0x00000004e5927825 */ /* 0x002fc600078e02a6 */
[----:B------:R-:W3:Y:S01]  /*43cb0*/  LDL.LU.64 R166, [R1+0x8d8] ;  /* 0x0008d80001a67983 */ /* 0x000ee20000300a00 */
[----:B------:R-:W-:-:S03]  /*43cc0*/  IMAD.WIDE R148, R229, 0x4, R226 ;  /* 0x00000004e5947825 */ /* 0x000fc600078e02e2 */
[----:B------:R-:W3:Y:S01]  /*43cd0*/  LDL.LU.64 R226, [R1+0x8e8] ;  /* 0x0008e80001e27983 */ /* 0x000ee20000300a00 */
[----:B------:R-:W-:Y:S01]  /*43ce0*/  IADD3 R145, R12, 0x100000, RZ ;  /* 0x001000000c917810 */ /* 0x000fe20007ffe0ff */
[----:B------:R-:W-:-:S04]  /*43cf0*/  IMAD.WIDE R140, R229, 0x4, R140 ;  /* 0x00000004e58c7825 */ /* 0x000fc800078e028c */
[C---:B------:R-:W-:Y:S01]  /*43d00*/  VIADD R144, R12.reuse, 0x100000 ;  /* 0x001000000c907836 */ /* 0x040fe20000000000 */
[----:B------:R-:W-:Y:S01]  /*43d10*/  LDGSTS.E [R145+-0x4bffc], desc[UR8][R140.64], !P2 ;  /* 0xb40040008c917fae */ /* 0x000fe2000d121848 */
[----:B------:R-:W-:Y:S01]  /*43d20*/  IMAD.WIDE R142, R229, 0x4, R142 ;  /* 0x00000004e58e7825 */ /* 0x000fe200078e028e */
[----:B------:R-:W-:Y:S02]  /*43d30*/  ISETP.GE.U32.AND P2, PT, R153, 0x7ffffc88, PT ;  /* 0x7ffffc889900780c */ /* 0x000fe40003f46070 */
[C---:B------:R-:W-:Y:S01]  /*43d40*/  IADD3 R150, R12.reuse, 0x100000, RZ ;  /* 0x001000000c967810 */ /* 0x040fe20007ffe0ff */
[----:B------:R-:W-:Y:S01]  /*43d50*/  VIADD R151, R12, 0x100000 ;  /* 0x001000000c977836 */ /* 0x000fe20000000000 */
[----:B------:R1:W-:Y:S01]  /*43d60*/  LDGSTS.E [R144+-0x4fff8], desc[UR8][R142.64], !P3 ;  /* 0xb00080008e907fae */ /* 0x0003e2000d921848 */
[----:B------:R-:W-:-:S03]  /*43d70*/  VIADD R153, R154, 0xfffffd06 ;  /* 0xfffffd069a997836 */ /* 0x000fc60000000000 */
[----:B------:R-:W3:Y:S01]  /*43d80*/  LDL.LU.64 R170, [R1+0x8f8] ;  /* 0x0008f80001aa7983 */ /* 0x000ee20000300a00 */
[----:B-1----:R-:W-:Y:S02]  /*43d90*/  IMAD.WIDE R144, R229, 0x4, R168 ;  /* 0x00000004e5907825 */ /* 0x002fe400078e02a8 */
[----:B------:R-:W1:Y:S03]  /*43da0*/  LDC R169, c[0x0][0x230] ;  /* 0x00008c00ffa97b82 */ /* 0x000e660000000800 */
[----:B------:R4:W-:Y:S04]  /*43db0*/  LDGSTS.E [R152+-0x4bff8], desc[UR8][R144.64], !P3 ;  /* 0xb400800090987fae */ /* 0x0009e8000d921848 */
[----:B------:R-:W-:Y:S04]  /*43dc0*/  LDGSTS.E [R151+-0x4fff4], desc[UR8][R146.64], !P0 ;  /* 0xb000c00092977fae */ /* 0x000fe8000c121848 */
[----:B------:R4:W-:Y:S01]  /*43dd0*/  LDGSTS.E [R150+-0x4bff4], desc[UR8][R148.64], !P0 ;  /* 0xb400c00094967fae */ /* 0x0009e2000c121848 */
[----:B------:R-:W-:Y:S01]  /*43de0*/  ISETP.GE.U32.AND P0, PT, R153, 0x7ffffc87, PT ;  /* 0x7ffffc879900780c */ /* 0x000fe20003f06070 */
[----:B----4-:R-:W-:-:S04]  /*43df0*/  IMAD.WIDE R152, R229, 0x4, R162 ;  /* 0x00000004e5987825 */ /* 0x010fc800078e02a2 */
[----:B------:R-:W-:Y:S01]  /*43e00*/  IMAD.WIDE R150, R229, 0x4, R156 ;  /* 0x00000004e5967825 */ /* 0x000fe200078e029c */
[----:B------:R-:W-:-:S04]  /*43e10*/  IADD3 R157, R12, 0x100000, RZ ;  /* 0x001000000c9d7810 */ /* 0x000fc80007ffe0ff */
[----:B------:R4:W-:Y:S01]  /*43e20*/  LDGSTS.E [R158+-0x48000], desc[UR8][R150.64], !P2 ;  /* 0xb8000000969e7fae */ /* 0x0009e2000d121848 */
[----:B------:R-:W-:-:S03]  /*43e30*/  VIADD R156, R12, 0x100000 ;  /* 0x001000000c9c7836 */ /* 0x000fc60000000000 */
[----:B------:R-:W-:Y:S01]  /*43e40*/  LDGSTS.E [R157+-0x44000], desc[UR8][R152.64], !P2 ;  /* 0xbc000000989d7fae */ /* 0x000fe2000d121848 */
[----:B------:R-:W-:Y:S01]  /*43e50*/  ISETP.GE.U32.AND P2, PT, R159, 0x7ffffc86, PT ;  /* 0x7ffffc869f00780c */ /* 0x000fe20003f46070 */
[----:B------:R-:W-:Y:S01]  /*43e60*/  VIADD R163, R12, 0x100000 ;  /* 0x001000000ca37836 */ /* 0x000fe20000000000 */
[----:B----4-:R-:W-:Y:S02]  /*43e70*/  IADD3 R158, R160, -0x2fc, RZ ;  /* 0xfffffd04a09e7810 */ /* 0x010fe40007ffe0ff */
[----:B------:R-:W-:Y:S02]  /*43e80*/  IADD3 R162, R12, 0x100000, RZ ;  /* 0x001000000ca27810 */ /* 0x000fe40007ffe0ff */
[----:B------:R-:W-:Y:S01]  /*43e90*/  ISETP.GE.U32.AND P3, PT, R158, 0x7ffffc85, PT ;  /* 0x7ffffc859e00780c */ /* 0x000fe20003f66070 */
[C---:B--2---:R-:W-:Y:S02]  /*43ea0*/  IMAD.WIDE R154, R229.reuse, 0x4, R232 ;  /* 0x00000004e59a7825 */ /* 0x044fe400078e02e8 */
[----:B------:R-:W2:Y:S04]  /*43eb0*/  LDL.LU.64 R232, [R1+0x908] ;  /* 0x0009080001e87983 */ /* 0x000ea80000300a00 */
[----:B------:R4:W-:Y:S04]  /*43ec0*/  LDGSTS.E [R156+-0x47ffc], desc[UR8][R154.64], !P0 ;  /* 0xb80040009a9c7fae */ /* 0x0009e8000c121848 */
[----:B------:R-:W2:Y:S01]  /*43ed0*/  LDL.LU.64 R180, [R1+0x918] ;  /* 0x0009180001b47983 */ /* 0x000ea20000300a00 */
[----:B---3--:R-:W-:-:S03]  /*43ee0*/  IMAD.WIDE R158, R229, 0x4, R174 ;  /* 0x00000004e59e7825 */ /* 0x008fc600078e02ae */
[----:B------:R-:W3:Y:S01]  /*43ef0*/  LDL.LU.64 R178, [R1+0x928] ;  /* 0x0009280001b27983 */ /* 0x000ee20000300a00 */
[----:B----4-:R-:W-:-:S03]  /*43f00*/  IMAD.WIDE R156, R229, 0x4, R176 ;  /* 0x00000004e59c7825 */ /* 0x010fc600078e02b0 */
[----:B------:R-:W4:Y:S04]  /*43f10*/  LDL.LU.64 R184, [R1+0x938] ;  /* 0x0009380001b87983 */ /* 0x000f280000300a00 */
[----:B------:R-:W-:Y:S04]  /*43f20*/  LDGSTS.E [R164+-0x43ffc], desc[UR8][R156.64], !P0 ;  /* 0xbc0040009ca47fae */ /* 0x000fe8000c121848 */
[----:B------:R-:W-:Y:S04]  /*43f30*/  LDGSTS.E [R163+-0x47ff8], desc[UR8][R158.64], !P2 ;  /* 0xb80080009ea37fae */ /* 0x000fe8000d121848 */
[----:B------:R-:W3:Y:S04]  /*43f40*/  LDL.LU.64 R176, [R1+0x948] ;  /* 0x0009480001b07983 */ /* 0x000ee80000300a00 */
[----:B------:R-:W4:Y:S01]  /*43f50*/  LDL.LU.64 R174, [R1+0x958] ;  /* 0x0009580001ae7983 */ /* 0x000f220000300a00 */
[----:B------:R-:W-:-:S05]  /*43f60*/  IMAD.WIDE R160, R229, 0x4, R166 ;  /* 0x00000004e5a07825 */ /* 0x000fca00078e02a6 */
[----:B------:R1:W-:Y:S02]  /*43f70*/  LDGSTS.E [R162+-0x43ff8], desc[UR8][R160.64], !P2 ;  /* 0xbc008000a0a27fae */ /* 0x0003e4000d121848 */
[----:B-1----:R-:W-:Y:S02]  /*43f80*/  IMAD.WIDE R162, R229, 0x4, R226 ;  /* 0x00000004e5a27825 */ /* 0x002fe400078e02e2 */
[----:B------:R-:W4:Y:S04]  /*43f90*/  LDL.LU.64 R226, [R1+0x968] ;  /* 0x0009680001e27983 */ /* 0x000f280000300a00 */
[----:B------:R-:W4:Y:S01]  /*43fa0*/  LDL.LU.64 R200, [R1+0x978] ;  /* 0x0009780001c87983 */ /* 0x000f220000300a00 */
[----:B------:R-:W-:Y:S01]  /*43fb0*/  ISETP.GE.U32.AND P0, PT, R165, 0x7ffffce4, PT ;  /* 0x7ffffce4a500780c */ /* 0x000fe20003f06070 */
[C---:B------:R-:W-:Y:S01]  /*43fc0*/  VIADD R167, R12.reuse, 0x100000 ;  /* 0x001000000ca77836 */ /* 0x040fe20000000000 */
[----:B------:R-:W-:Y:S01]  /*43fd0*/  IADD3 R168, R12, 0x100000, RZ ;  /* 0x001000000ca87810 */ /* 0x000fe20007ffe0ff */
[----:B------:R-:W-:Y:S01]  /*43fe0*/  IMAD.WIDE R164, R229, 0x4, R170 ;  /* 0x00000004e5a47825 */ /* 0x000fe200078e02aa */
[C---:B------:R-:W-:Y:S01]  /*43ff0*/  IADD3 R166, R13.reuse, 0x100000, RZ ;  /* 0x001000000da67810 */ /* 0x040fe20007ffe0ff */
[----:B------:R-:W4:Y:S01]  /*44000*/  LDL.LU.64 R194, [R1+0x988] ;  /* 0x0009880001c27983 */ /* 0x000f220000300a00 */
[----:B------:R-:W-:-:S03]  /*44010*/  IADD3 R171, R13, 0x100000, RZ ;  /* 0x001000000dab7810 */ /* 0x000fc60007ffe0ff */
[----:B------:R-:W-:Y:S01]  /*44020*/  LDGSTS.E [R168+-0x47ff4], desc[UR8][R162.64], !P3 ;  /* 0xb800c000a2a87fae */ /* 0x000fe2000d921848 */
[----:B------:R-:W-:-:S03]  /*44030*/  VIADD R169, R169, 0xfffffd62 ;  /* 0xfffffd62a9a97836 */ /* 0x000fc60000000000 */
[----:B------:R-:W-:Y:S04]  /*44040*/  LDGSTS.E [R167+-0x43ff4], desc[UR8][R164.64], !P3 ;  /* 0xbc00c000a4a77fae */ /* 0x000fe8000d921848 */
[----:B------:R-:W4:Y:S01]  /*44050*/  LDL.LU.64 R192, [R1+0x998] ;  /* 0x0009980001c07983 */ /* 0x000f220000300a00 */
[----:B------:R-:W-:-:S03]  /*44060*/  ISETP.GE.U32.AND P2, PT, R169, 0x7ffffce3, PT ;  /* 0x7ffffce3a900780c */ /* 0x000fc60003f46070 */
[----:B------:R-:W4:Y:S01]  /*44070*/  LDL.LU.64 R206, [R1+0x9a8] ;  /* 0x0009a80001ce7983 */ /* 0x000f220000300a00 */
[----:B------:R-:W-:-:S03]  /*44080*/  ISETP.GE.U32.AND P3, PT, R172, 0x7ffffce1, PT ;  /* 0x7ffffce1ac00780c */ /* 0x000fc60003f66070 */
[----:B------:R-:W4:Y:S04]  /*44090*/  LDL.LU.64 R204, [R1+0x9b8] ;  /* 0x0009b80001cc7983 */ /* 0x000f280000300a00 */
[----:B------:R-:W4:Y:S01]  /*440a0*/  LDL.LU.64 R190, [R1+0x9c8] ;  /* 0x0009c80001be7983 */ /* 0x000f220000300a00 */
[----:B------:R-:W-:Y:S02]  /*440b0*/  VIADD R170, R13, 0x100000 ;  /* 0x001000000daa7836 */ /* 0x000fe40000000000 */
[----:B--2---:R-:W-:-:S05]  /*440c0*/  IMAD.WIDE R232, R229, 0x4, R232 ;  /* 0x00000004e5e87825 */ /* 0x004fca00078e02e8 */
[----:B------:R1:W-:Y:S02]  /*440d0*/  LDGSTS.E [R166+-0x60000], desc[UR8][R232.64], !P0 ;  /* 0xa0000000e8a67fae */ /* 0x0003e4000c121848 */
[----:B-1----:R-:W-:-:S05]  /*440e0*/  IMAD.WIDE R166, R229, 0x4, R180 ;  /* 0x00000004e5a67825 */ /* 0x002fca00078e02b4 */
[----:B------:R-:W-:Y:S01]  /*440f0*/  LDGSTS.E [R171+-0x5c000], desc[UR8][R166.64], !P0 ;  /* 0xa4000000a6ab7fae */ /* 0x000fe2000c121848 */
[----:B------:R-:W-:Y:S01]  /*44100*/  ISETP.GE.U32.AND P0, PT, R173, 0x7ffffce2, PT ;  /* 0x7ffffce2ad00780c */ /* 0x000fe20003f06070 */
[----:B---3--:R-:W-:-:S04]  /*44110*/  IMAD.WIDE R172, R229, 0x4, R176 ;  /* 0x00000004e5ac7825 */ /* 0x008fc800078e02b0 */
[----:B------:R-:W-:Y:S01]  /*44120*/  IMAD.WIDE R168, R229, 0x4, R178 ;  /* 0x00000004e5a87825 */ /* 0x000fe200078e02b2 */
[----:B------:R-:W-:-:S03]  /*44130*/  IADD3 R180, R13, 0x100000, RZ ;  /* 0x001000000db47810 */ /* 0x000fc60007ffe0ff */
[C---:B------:R-:W-:Y:S01]  /*44140*/  VIADD R181, R13.reuse, 0x100000 ;  /* 0x001000000db57836 */ /* 0x040fe20000000000 */
[----:B------:R1:W-:Y:S01]  /*44150*/  LDGSTS.E [R170+-0x5fffc], desc[UR8][R168.64], !P2 ;  /* 0xa0004000a8aa7fae */ /* 0x0003e2000d121848 */
[C---:B------:R-:W-:Y:S01]  /*44160*/  VIADD R179, R13.reuse, 0x100000 ;  /* 0x001000000db37836 */ /* 0x040fe20000000000 */
[----:B------:R-:W-:Y:S01]  /*44170*/  IADD3 R178, R13, 0x100000, RZ ;  /* 0x001000000db27810 */ /* 0x000fe20007ffe0ff */
[----:B----4-:R-:W-:-:S04]  /*44180*/  IMAD.WIDE R174, R229, 0x4, R174 ;  /* 0x00000004e5ae7825 */ /* 0x010fc800078e02ae */
[C---:B------:R-:W-:Y:S02]  /*44190*/  IMAD.WIDE R176, R229.reuse, 0x4, R226 ;  /* 0x00000004e5b07825 */ /* 0x040fe400078e02e2 */
[----:B------:R-:W2:Y:S02]  /*441a0*/  LDL.LU.64 R226, [R1+0x9d8] ;  /* 0x0009d80001e27983 */ /* 0x000ea40000300a00 */
[----:B-1----:R-:W-:-:S05]  /*441b0*/  IMAD.WIDE R170, R229, 0x4, R184 ;  /* 0x00000004e5aa7825 */ /* 0x002fca00078e02b8 */
[----:B------:R-:W-:Y:S04]  /*441c0*/  LDGSTS.E [R181+-0x5bffc], desc[UR8][R170.64], !P2 ;  /* 0xa4004000aab57fae */ /* 0x000fe8000d121848 */
[----:B------:R-:W-:Y:S04]  /*441d0*/  LDGSTS.E [R180+-0x5fff8], desc[UR8][R172.64], !P0 ;  /* 0xa0008000acb47fae */ /* 0x000fe8000c121848 */
[----:B------:R-:W-:Y:S04]  /*441e0*/  LDGSTS.E [R179+-0x5bff8], desc[UR8][R174.64], !P0 ;  /* 0xa4008000aeb37fae */ /* 0x000fe8000c121848 */
[----:B------:R1:W-:Y:S02]  /*441f0*/  LDGSTS.E [R178+-0x5fff4], desc[UR8][R176.64], !P3 ;  /* 0xa000c000b0b27fae */ /* 0x0003e4000d921848 */
[----:B-1----:R-:W-:-:S02]  /*44200*/  IMAD.WIDE R178, R229, 0x4, R200 ;  /* 0x00000004e5b27825 */ /* 0x002fc400078e02c8 */
[----:B------:R-:W3:Y:S04]  /*44210*/  LDL.LU.64 R200, [R1+0x9e8] ;  /* 0x0009e80001c87983 */ /* 0x000ee80000300a00 */
[----:B------:R-:W4:Y:S01]  /*44220*/  LDL.LU.64 R210, [R1+0x9f8] ;  /* 0x0009f80001d27983 */ /* 0x000f220000300a00 */
[----:B------:R-:W-:-:S03]  /*44230*/  VIADD R181, R182, 0xfffffd43 ;  /* 0xfffffd43b6b57836 */ /* 0x000fc60000000000 */
[----:B------:R1:W-:Y:S01]  /*44240*/  LDGSTS.E [R186+-0x5bff4], desc[UR8][R178.64], !P3 ;  /* 0xa400c000b2ba7fae */ /* 0x0003e2000d921848 */
[----:B------:R-:W-:Y:S02]  /*44250*/  ISETP.GE.U32.AND P3, PT, R187, 0x7ffffcc2, PT ;  /* 0x7ffffcc2bb00780c */ /* 0x000fe40003f66070 */
[----:B------:R-:W-:Y:S01]  /*44260*/  ISETP.GE.U32.AND P0, PT, R181, 0x7ffffcc4, PT ;  /* 0x7ffffcc4b500780c */ /* 0x000fe20003f06070 */
[----:B------:R-:W3:Y:S01]  /*44270*/  LDL.LU.64 R202, [R1+0xa08] ;  /* 0x000a080001ca7983 */ /* 0x000ee20000300a00 */
[----:B------:R-:W-:Y:S01]  /*44280*/  ISETP.GE.U32.AND P2, PT, R188, 0x7ffffcc3, PT ;  /* 0x7ffffcc3bc00780c */ /* 0x000fe20003f46070 */
[----:B------:R-:W-:-:S04]  /*44290*/  IMAD.WIDE R188, R229, 0x4, R190 ;  /* 0x00000004e5bc7825 */ /* 0x000fc800078e02be */
[----:B-1----:R-:W-:Y:S02]  /*442a0*/  IMAD.WIDE R186, R229, 0x4, R204 ;  /* 0x00000004e5ba7825 */ /* 0x002fe400078e02cc */
[----:B------:R-:W3:Y:S01]  /*442b0*/  LDL.LU.64 R204, [R1+0xa18] ;  /* 0x000a180001cc7983 */ /* 0x000ee20000300a00 */
[C---:B------:R-:W-:Y:S01]  /*442c0*/  IADD3 R184, R13.reuse, 0x100000, RZ ;  /* 0x001000000db87810 */ /* 0x040fe20007ffe0ff */
[----:B------:R-:W-:Y:S02]  /*442d0*/  VIADD R185, R13, 0x100000 ;  /* 0x001000000db97836 */ /* 0x000fe40000000000 */
[----:B------:R-:W3:Y:S01]  /*442e0*/  LDL.LU.64 R212, [R1+0xa28] ;  /* 0x000a280001d47983 */ /* 0x000ee20000300a00 */
[----:B------:R-:W-:-:S04]  /*442f0*/  IMAD.WIDE R180, R229, 0x4, R194 ;  /* 0x00000004e5b47825 */ /* 0x000fc800078e02c2 */
[----:B------:R-:W-:Y:S01]  /*44300*/  IMAD.WIDE R182, R229, 0x4, R192 ;  /* 0x00000004e5b67825 */ /* 0x000fe200078e02c0 */
[----:B------:R-:W-:Y:S03]  /*44310*/  LDGSTS.E [R185+-0x58000], desc[UR8][R180.64], !P0 ;  /* 0xa8000000b4b97fae */ /* 0x000fe6000c121848 */
[C---:B------:R-:W-:Y:S01]  /*44320*/  VIADD R195, R13.reuse, 0x100000 ;  /* 0x001000000dc37836 */ /* 0x040fe20000000000 */
[----:B------:R1:W-:Y:S01]  /*44330*/  LDGSTS.E [R184+-0x54000], desc[UR8][R182.64], !P0 ;  /* 0xac000000b6b87fae */ /* 0x0003e2000c121848 */
[----:B------:R-:W-:Y:S01]  /*44340*/  IADD3 R194, R13, 0x100000, RZ ;  /* 0x001000000dc27810 */ /* 0x000fe20007ffe0ff */
[----:B-1----:R-:W-:-:S04]  /*44350*/  IMAD.WIDE R184, R229, 0x4, R206 ;  /* 0x00000004e5b87825 */ /* 0x002fc800078e02ce */
[----:B--2---:R-:W-:Y:S01]  /*44360*/  IMAD.WIDE R190, R229, 0x4, R226 ;  /* 0x00000004e5be7825 */ /* 0x004fe200078e02e2 */
[----:B------:R1:W-:Y:S01]  /*44370*/  LDGSTS.E [R195+-0x57ffc], desc[UR8][R184.64], !P2 ;  /* 0xa8004000b8c37fae */ /* 0x0003e2000d121848 */
[C---:B------:R-:W-:Y:S01]  /*44380*/  IADD3 R192, R13.reuse, 0x100000, RZ ;  /* 0x001000000dc07810 */ /* 0x040fe20007ffe0ff */
[----:B------:R-:W2:Y:S02]  /*44390*/  LDC R206, c[0x0][0x230] ;  /* 0x00008c00ffce7b82 */ /* 0x000ea40000000800 */
[----:B------:R-:W2:Y:S04]  /*443a0*/  LDL.LU.64 R226, [R1+0xa38] ;  /* 0x000a380001e27983 */ /* 0x000ea80000300a00 */
[----:B------:R-:W2:Y:S01]  /*443b0*/  LDL.LU.64 R22, [R1+0xa48] ;  /* 0x000a480001167983 */ /* 0x000ea20000300a00 */
[----:B------:R-:W-:Y:S01]  /*443c0*/  VIADD R193, R13, 0x100000 ;  /* 0x001000000dc17836 */ /* 0x000fe20000000000 */
[----:B------:R-:W2:Y:S02]  /*443d0*/  LDC R207, c[0x0][0x230] ;  /* 0x00008c00ffcf7b82 */ /* 0x000ea40000000800 */
[----:B------:R-:W2:Y:S04]  /*443e0*/  LDL.LU.64 R224, [R1+0xa58] ;  /* 0x000a580001e07983 */ /* 0x000ea80000300a00 */
[----:B------:R-:W2:Y:S01]  /*443f0*/  LDL.LU.64 R222, [R1+0xa68] ;  /* 0x000a680001de7983 */ /* 0x000ea20000300a00 */
[----:B-1----:R-:W-:-:S03]  /*44400*/  VIADD R195, R196, 0xfffffd40 ;  /* 0xfffffd40c4c37836 */ /* 0x002fc60000000000 */
[----:B------:R4:W-:Y:S02]  /*44410*/  LDGSTS.E [R194+-0x53ffc], desc[UR8][R186.64], !P2 ;  /* 0xac004000bac27fae */ /* 0x0009e4000d121848 */
[----:B------:R-:W-:Y:S02]  /*44420*/  ISETP.GE.U32.AND P0, PT, R195, 0x7ffffcc1, PT ;  /* 0x7ffffcc1c300780c */ /* 0x000fe40003f06070 */
[----:B------:R1:W-:Y:S04]  /*44430*/  LDGSTS.E [R193+-0x57ff8], desc[UR8][R188.64], !P3 ;  /* 0xa8008000bcc17fae */ /* 0x0003e8000d921848 */
[----:B------:R1:W-:Y:S01]  /*44440*/  LDGSTS.E [R192+-0x53ff8], desc[UR8][R190.64], !P3 ;  /* 0xac008000bec07fae */ /* 0x0003e2000d921848 */
[----:B----4-:R-:W-:-:S03]  /*44450*/  IMAD.WIDE R194, R229, 0x4, R210 ;  /* 0x00000004e5c27825 */ /* 0x010fc600078e02d2 */
[----:B------:R-:W4:Y:S04]  /*44460*/  LDL.LU.64 R210, [R1+0xa78] ;  /* 0x000a780001d27983 */ /* 0x000f280000300a00 */
[----:B------:R-:W4:Y:S04]  /*44470*/  LDL.LU.64 R218, [R1+0xa88] ;  /* 0x000a880001da7983 */ /* 0x000f280000300a00 */
[----:B------:R-:W4:Y:S01]  /*44480*/  LDL.LU.64 R20, [R1+0xa98] ;  /* 0x000a980001147983 */ /* 0x000f220000300a00 */
[----:B-1----:R-:W-:Y:S01]  /*44490*/  IADD3 R193, R197, -0x2dd, RZ ;  /* 0xfffffd23c5c17810 */ /* 0x002fe20007ffe0ff */
[----:B------:R-:W-:-:S03]  /*444a0*/  VIADD R192, R198, 0xfffffd22 ;  /* 0xfffffd22c6c07836 */ /* 0x000fc60000000000 */
[----:B------:R-:W-:Y:S02]  /*444b0*/  ISETP.GE.U32.AND P2, PT, R193, 0x7ffffca4, PT ;  /* 0x7ffffca4c100780c */ /* 0x000fe40003f46070 */
[----:B------:R-:W-:Y:S01]  /*444c0*/  ISETP.GE.U32.AND P3, PT, R192, 0x7ffffca3, PT ;  /* 0x7ffffca3c000780c */ /* 0x000fe20003f66070 */
[----:B---3--:R-:W-:Y:S01]  /*444d0*/  IMAD.WIDE R192, R229, 0x4, R200 ;  /* 0x00000004e5c07825 */ /* 0x008fe200078e02c8 */
[C---:B------:R-:W-:Y:S02]  /*444e0*/  IADD3 R198, R13.reuse, 0x100000, RZ ;  /* 0x001000000dc67810 */ /* 0x040fe40007ffe0ff */
[C---:B------:R-:W-:Y:S01]  /*444f0*/  IADD3 R200, R13.reuse, 0x100000, RZ ;  /* 0x001000000dc87810 */ /* 0x040fe20007ffe0ff */
[----:B------:R-:W-:Y:S02]  /*44500*/  VIADD R201, R13, 0x100000 ;  /* 0x001000000dc97836 */ /* 0x000fe40000000000 */
[----:B------:R-:W-:Y:S01]  /*44510*/  IMAD.WIDE R196, R229, 0x4, R202 ;  /* 0x00000004e5c47825 */ /* 0x000fe200078e02ca */
[----:B------:R1:W-:Y:S03]  /*44520*/  LDGSTS.E [R198+-0x57ff4], desc[UR8][R192.64], !P0 ;  /* 0xa800c000c0c67fae */ /* 0x0003e6000c121848 */
[----:B------:R-:W-:Y:S01]  /*44530*/  VIADD R202, R13, 0x100000 ;  /* 0x001000000dca7836 */ /* 0x000fe20000000000 */
[----:B------:R-:W-:Y:S04]  /*44540*/  LDGSTS.E [R201+-0x53ff4], desc[UR8][R194.64], !P0 ;  /* 0xac00c000c2c97fae */ /* 0x000fe8000c121848 */
[----:B------:R3:W-:Y:S01]  /*44550*/  LDGSTS.E [R200+-0x50000], desc[UR8][R196.64], !P2 ;  /* 0xb0000000c4c87fae */ /* 0x0007e2000d121848 */
[----:B-1----:R-:W-:Y:S01]  /*44560*/  IMAD.WIDE R198, R229, 0x4, R204 ;  /* 0x00000004e5c67825 */ /* 0x002fe200078e02cc */
[----:B------:R-:W-:-:S03]  /*44570*/  IADD3 R205, R13, 0x100000, RZ ;  /* 0x001000000dcd7810 */ /* 0x000fc60007ffe0ff */
[----:B------:R-:W-:Y:S01]  /*44580*/  VIADD R204, R13, 0x100000 ;  /* 0x001000000dcc7836 */ /* 0x000fe20000000000 */
[----:B------:R-:W-:Y:S01]  /*44590*/  LDGSTS.E [R202+-0x4c000], desc[UR8][R198.64], !P2 ;  /* 0xb4000000c6ca7fae */ /* 0x000fe2000d121848 */
[----:B---3--:R-:W-:Y:S01]  /*445a0*/  IMAD.WIDE R200, R229, 0x4, R212 ;  /* 0x00000004e5c87825 */ /* 0x008fe200078e02d4 */
[----:B--2---:R-:W-:-:S04]  /*445b0*/  IADD3 R206, R206, -0x2df, RZ ;  /* 0xfffffd21cece7810 */ /* 0x004fc80007ffe0ff */
[----:B------:R1:W-:Y:S01]  /*445c0*/  LDGSTS.E [R205+-0x4fffc], desc[UR8][R200.64], !P3 ;  /* 0xb0004000c8cd7fae */ /* 0x0003e2000d921848 */
[----:B------:R-:W-:Y:S01]  /*445d0*/  ISETP.GE.U32.AND P0, PT, R206, 0x7ffffca2, PT ;  /* 0x7ffffca2ce00780c */ /* 0x000fe20003f06070 */
[----:B-1----:R-:W-:-:S05]  /*445e0*/  VIADD R205, R208, 0xfffffd20 ;  /* 0xfffffd20d0cd7836 */ /* 0x002fca0000000000 */
[----:B------:R-:W-:Y:S01]  /*445f0*/  ISETP.GE.U32.AND P2, PT, R205, 0x7ffffca1, PT ;  /* 0x7ffffca1cd00780c */ /* 0x000fe20003f46070 */
[----:B------:R-:W-:Y:S02]  /*44600*/  VIADD R214, R13, 0x100000 ;  /* 0x001000000dd67836 */ /* 0x000fe40000000000 */
[C---:B------:R-:W-:Y:S02]  /*44610*/  IMAD.WIDE R202, R229.reuse, 0x4, R226 ;  /* 0x00000004e5ca7825 */ /* 0x040fe400078e02e2 */
[----:B------:R-:W2:Y:S04]  /*44620*/  LDL.LU.64 R226, [R1+0xaa8] ;  /* 0x000aa80001e27983 */ /* 0x000ea80000300a00 */
[----:B------:R1:W-:Y:S04]  /*44630*/  LDGSTS.E [R204+-0x4bffc], desc[UR8][R202.64], !P3 ;  /* 0xb4004000cacc7fae */ /* 0x0003e8000d921848 */
[----:B------:R-:W3:Y:S01]  /*44640*/  LDL.LU.64 R40, [R1+0xab8] ;  /* 0x000ab80001287983 */ /* 0x000ee20000300a00 */
[----:B------:R-:W-:-:S03]  /*44650*/  IMAD.WIDE R208, R229, 0x4, R222 ;  /* 0x00000004e5d07825 */ /* 0x000fc600078e02de */
[----:B------:R-:W3:Y:S01]  /*44660*/  LDL.LU.64 R38, [R1+0xac8] ;  /* 0x000ac80001267983 */ /* 0x000ee20000300a00 */
[----:B-1----:R-:W-:Y:S01]  /*44670*/  IADD3 R204, R207, -0x2fd, RZ ;  /* 0xfffffd03cfcc7810 */ /* 0x002fe20007ffe0ff */
[----:B------:R-:W-:Y:S02]  /*44680*/  IMAD.WIDE R206, R229, 0x4, R224 ;  /* 0x00000004e5ce7825 */ /* 0x000fe400078e02e0 */
[----:B------:R-:W3:Y:S01]  /*44690*/  LDL.LU.64 R222, [R1+0xad8] ;  /* 0x000ad80001de7983 */ /* 0x000ee20000300a00 */
[----:B------:R-:W-:-:S03]  /*446a0*/  ISETP.GE.U32.AND P3, PT, R204, 0x7ffffc84, PT ;  /* 0x7ffffc84cc00780c */ /* 0x000fc60003f66070 */
[----:B------:R-:W3:Y:S01]  /*446b0*/  LDL.LU.64 R224, [R1+0xae8] ;  /* 0x000ae80001e07983 */ /* 0x000ee20000300a00 */
[----:B------:R-:W-:-:S03]  /*446c0*/  IMAD.WIDE R204, R229, 0x4, R22 ;  /* 0x00000004e5cc7825 */ /* 0x000fc600078e0216 */
[----:B------:R-:W3:Y:S04]  /*446d0*/  LDL.LU.64 R36, [R1+0xaf8] ;  /* 0x000af80001247983 */ /* 0x000ee80000300a00 */
[----:B------:R-:W3:Y:S04]  /*446e0*/  LDL.LU.64 R24, [R1+0x4f8] ;  /* 0x0004f80001187983 */ /* 0x000ee80000300a00 */
[----:B------:R-:W3:Y:S04]  /*446f0*/  LDL.LU.64 R22, [R1+0x4f0] ;  /* 0x0004f00001167983 */ /* 0x000ee80000300a00 */
[----:B------:R-:W3:Y:S04]  /*44700*/  LDL.LU.64 R34, [R1+0x4e0] ;  /* 0x0004e00001227983 */ /* 0x000ee80000300a00 */
[----:B------:R-:W3:Y:S04]  /*44710*/  LDL.LU.64 R32, [R1+0x4d8] ;  /* 0x0004d80001207983 */ /* 0x000ee80000300a00 */
[----:B------:R-:W3:Y:S04]  /*44720*/  LDL.LU.64 R30, [R1+0x4d0] ;  /* 0x0004d000011e7983 */ /* 0x000ee80000300a00 */
[----:B------:R-:W3:Y:S04]  /*44730*/  LDL.LU.64 R28, [R1+0x4c0] ;  /* 0x0004c000011c7983 */ /* 0x000ee80000300a00 */
[----:B------:R-:W-:Y:S04]  /*44740*/  LDGSTS.E [R215+-0x4fff8], desc[UR8][R204.64], !P0 ;  /* 0xb0008000ccd77fae */ /* 0x000fe8000c121848 */
[----:B------:R4:W-:Y:S04]  /*44750*/  LDGSTS.E [R214+-0x4bff8], desc[UR8][R206.64], !P0 ;  /* 0xb4008000ced67fae */ /* 0x0009e8000c121848 */
[----:B------:R-:W3:Y:S01]  /*44760*/  LDL.LU.64 R26, [R1+0x4b8] ;  /* 0x0004b800011a7983 */ /* 0x000ee20000300a00 */
[----:B----4-:R-:W-:-:S03]  /*44770*/  IMAD.WIDE R214, R229, 0x4, R20 ;  /* 0x00000004e5d67825 */ /* 0x010fc600078e0214 */
[----:B------:R-:W4:Y:S01]  /*44780*/  LDL.LU.64 R20, [R1+0x4b0] ;  /* 0x0004b00001147983 */ /* 0x000f220000300a00 */
[C---:B------:R-:W-:Y:S01]  /*44790*/  IADD3 R213, R13.reuse, 0x100000, RZ ;  /* 0x001000000dd57810 */ /* 0x040fe20007ffe0ff */
[----:B------:R-:W-:Y:S02]  /*447a0*/  VIADD R216, R216, 0xfffffd02 ;  /* 0xfffffd02d8d87836 */ /* 0x000fe40000000000 */
[----:B------:R-:W-:Y:S02]  /*447b0*/  VIADD R212, R13, 0x100000 ;  /* 0x001000000dd47836 */ /* 0x000fe40000000000 */
[----:B------:R-:W-:Y:S01]  /*447c0*/  IMAD.WIDE R210, R229, 0x4, R210 ;  /* 0x00000004e5d27825 */ /* 0x000fe200078e02d2 */
[----:B------:R-:W-:Y:S01]  /*447d0*/  LDGSTS.E [R213+-0x4fff4], desc[UR8][R208.64], !P2 ;  /* 0xb000c000d0d57fae */ /* 0x000fe2000d121848 */
[----:B------:R-:W-:-:S03]  /*447e0*/  ISETP.GE.U32.AND P0, PT, R216, 0x7ffffc83, PT ;  /* 0x7ffffc83d800780c */ /* 0x000fc60003f06070 */
[----:B------:R1:W-:Y:S01]  /*447f0*/  LDGSTS.E [R212+-0x4bff4], desc[UR8][R210.64], !P2 ;  /* 0xb400c000d2d47fae */ /* 0x0003e2000d121848 */
[C---:B------:R-:W-:Y:S01]  /*44800*/  VIADD R220, R13.reuse, 0x100000 ;  /* 0x001000000ddc7836 */ /* 0x040fe20000000000 */
[C---:B------:R-:W-:Y:S01]  /*44810*/  IADD3 R228, R13.reuse, 0x100000, RZ ;  /* 0x001000000de47810 */ /* 0x040fe20007ffe0ff */
[----:B------:R-:W-:Y:S01]  /*44820*/  VIADD R230, R13, 0x100000 ;  /* 0x001000000de67836 */ /* 0x000fe20000000000 */
[----:B------:R3:W-:Y:S01]  /*44830*/  STL.64 [R1+0x16a8], R12 ;  /* 0x0016a80c01007387 */ /* 0x0007e20000100a00 */
[----:B-1----:R-:W-:Y:S01]  /*44840*/  IMAD.WIDE R212, R229, 0x4, R218 ;  /* 0x00000004e5d47825 */ /* 0x002fe200078e02da */
[----:B------:R-:W-:-:S03]  /*44850*/  IADD3 R219, R13, 0x100000, RZ ;  /* 0x001000000ddb7810 */ /* 0x000fc60007ffe0ff */
[----:B------:R-:W-:Y:S01]  /*44860*/  VIADD R218, R13, 0x100000 ;  /* 0x001000000dda7836 */ /* 0x000fe20000000000 */
[----:B------:R-:W-:Y:S01]  /*44870*/  IADD3 R221, R221, -0x2ff, RZ ;  /* 0xfffffd01dddd7810 */ /* 0x000fe20007ffe0ff */
[----:B------:R3:W-:Y:S03]  /*44880*/  LDGSTS.E [R220+-0x48000], desc[UR8][R212.64], !P3 ;  /* 0xb8000000d4dc7fae */ /* 0x0007e6000d921848 */
[----:B------:R-:W-:Y:S01]  /*44890*/  ISETP.GE.U32.AND P2, PT, R221, 0x7ffffc82, PT ;  /* 0x7ffffc82dd00780c */ /* 0x000fe20003f46070 */
[----:B------:R-:W-:Y:S01]  /*448a0*/  LDGSTS.E [R219+-0x44000], desc[UR8][R214.64], !P3 ;  /* 0xbc000000d6db7fae */ /* 0x000fe2000d921848 */
[----:B------:R-:W-:-:S04]  /*448b0*/  IADD3 R252, R252, -0x300, RZ ;  /* 0xfffffd00fcfc7810 */ /* 0x000fc80007ffe0ff */
[----:B------:R-:W-:Y:S01]  /*448c0*/  ISETP.GE.U32.AND P3, PT, R252, 0x7ffffc81, PT ;  /* 0x7ffffc81fc00780c */ /* 0x000fe20003f66070 */
[----:B--2---:R-:W-:Y:S01]  /*448d0*/  IMAD.WIDE R216, R229, 0x4, R226 ;  /* 0x00000004e5d87825 */ /* 0x004fe200078e02e2 */
[----:B------:R-:W-:-:S03]  /*448e0*/  IADD3 R226, R13, 0x100000, RZ ;  /* 0x001000000de27810 */ /* 0x000fc60007ffe0ff */
[----:B------:R-:W-:Y:S01]  /*448f0*/  VIADD R227, R13, 0x100000 ;  /* 0x001000000de37836 */ /* 0x000fe20000000000 */
[----:B------:R1:W-:Y:S01]  /*44900*/  LDGSTS.E [R218+-0x47ffc], desc[UR8][R216.64], !P0 ;  /* 0xb8004000d8da7fae */ /* 0x0003e2000c121848 */
[C---:B---3--:R-:W-:Y:S02]  /*44910*/  IMAD.WIDE R220, R229.reuse, 0x4, R38 ;  /* 0x00000004e5dc7825 */ /* 0x048fe400078e0226 */
[----:B------:R-:W2:Y:S02]  /*44920*/  S2R R39, SR_TID.X ;  /* 0x0000000000277919 */ /* 0x000ea40000002100 */
[C---:B------:R-:W-:Y:S02]  /*44930*/  IMAD.WIDE R12, R229.reuse, 0x4, R24 ;  /* 0x00000004e50c7825 */ /* 0x040fe400078e0218 */
[----:B------:R-:W3:Y:S02]  /*44940*/  LDL.LU.64 R24, [R1+0x3c8] ;  /* 0x0003c80001187983 */ /* 0x000ee40000300a00 */
[----:B------:R-:W-:-:S02]  /*44950*/  IMAD.WIDE R10, R229, 0x4, R22 ;  /* 0x00000004e50a7825 */ /* 0x000fc400078e0216 */
[----:B------:R1:W-:Y:S02]  /*44960*/  STL.64 [R1+0x600], R12 ;  /* 0x0006000c01007387 */ /* 0x0003e40000100a00 */
[C---:B------:R-:W-:Y:S02]  /*44970*/  IMAD.WIDE R16, R229.reuse, 0x4, R34 ;  /* 0x00000004e5107825 */ /* 0x040fe400078e0222 */
[----:B------:R-:W3:Y:S04]  /*44980*/  LDL.LU.64 R22, [R1+0x3c0] ;  /* 0x0003c00001167983 */ /* 0x000ee80000300a00 */
[----:B------:R2:W-:Y:S01]  /*44990*/  STL.64 [R1+0x608], R10 ;  /* 0x0006080a01007387 */ /* 0x0005e20000100a00 */
[----:B-1----:R-:W-:-:S03]  /*449a0*/  IMAD.WIDE R12, R229, 0x4, R32 ;  /* 0x00000004e50c7825 */ /* 0x002fc600078e0220 */
[----:B------:R1:W-:Y:S04]  /*449b0*/  STL.64 [R1+0x610], R16 ;  /* 0x0006101001007387 */ /* 0x0003e80000100a00 */
[----:B------:R1:W-:Y:S01]  /*449c0*/  STL.64 [R1+0x618], R12 ;  /* 0x0006180c01007387 */ /* 0x0003e20000100a00 */
[----:B--2---:R-:W-:-:S04]  /*449d0*/  IMAD.WIDE R10, R229, 0x4, R30 ;  /* 0x00000004e50a7825 */ /* 0x004fc800078e021e */
[C---:B-1----:R-:W-:Y:S01]  /*449e0*/  IMAD.WIDE R16, R229.reuse, 0x4, R28 ;  /* 0x00000004e5107825 */ /* 0x042fe200078e021c */
[----:B------:R4:W-:Y:S03]  /*449f0*/  STL.64 [R1+0x620], R10 ;  /* 0x0006200a01007387 */ /* 0x0009e60000100a00 */
[C---:B------:R-:W-:Y:S01]  /*44a00*/  IMAD.WIDE R12, R229.reuse, 0x4, R26 ;  /* 0x00000004e50c7825 */ /* 0x040fe200078e021a */
[----:B------:R1:W-:Y:S03]  /*44a10*/  STL.64 [R1+0x628], R16 ;  /* 0x0006281001007387 */ /* 0x0003e60000100a00 */
[C---:B----4-:R-:W-:Y:S01]  /*44a20*/  IMAD.WIDE R10, R229.reuse, 0x4, R20 ;  /* 0x00000004e50a7825 */ /* 0x050fe200078e0214 */
[----:B-1----:R-:W2:Y:S04]  /*44a30*/  LDL.LU.64 R16, [R1+0x3b8] ;  /* 0x0003b80001107983 */ /* 0x002ea80000300a00 */
[----:B------:R1:W-:Y:S04]  /*44a40*/  STL.64 [R1+0x630], R12 ;  /* 0x0006300c01007387 */ /* 0x0003e80000100a00 */
[----:B------:R-:W4:Y:S04]  /*44a50*/  LDL.LU.64 R18, [R1+0x3b0] ;  /* 0x0003b00001127983 */ /* 0x000f280000300a00 */
[----:B------:R3:W-:Y:S04]  /*44a60*/  STL.64 [R1+0x638], R10 ;  /* 0x0006380a01007387 */ /* 0x0007e80000100a00 */
        /* <DEDUP_REMOVED lines=9> */
[----:B------:R-:W4:Y:S01]  /*44b00*/  LDL.LU.64 R50, [R1+0x258] ;  /* 0x0002580001327983 */ /* 0x000f220000300a00 */
[----:B------:R-:W-:-:S03]  /*44b10*/  IMAD.WIDE R218, R229, 0x4, R40 ;  /* 0x00000004e5da7825 */ /* 0x000fc600078e0228 */
[----:B------:R-:W4:Y:S01]  /*44b20*/  LDL.LU.64 R48, [R1+0x250] ;  /* 0x0002500001307983 */ /* 0x000f220000300a00 */
[----:B------:R-:W-:Y:S01]  /*44b30*/  IMAD.WIDE R222, R229, 0x4, R222 ;  /* 0x00000004e5de7825 */ /* 0x000fe200078e02de */
[----:B------:R-:W-:Y:S02]  /*44b40*/  LOP3.LUT R39, R39, 0x7f, RZ, 0xc0, !PT ;  /* 0x0000007f27277812 */ /* 0x000fe400078ec0ff */
[----:B------:R-:W4:Y:S01]  /*44b50*/  LDL.LU.64 R46, [R1+0x240] ;  /* 0x00024000012e7983 */ /* 0x000f220000300a00 */
[----:B------:R-:W-:-:S03]  /*44b60*/  IMAD.WIDE R224, R229, 0x4, R224 ;  /* 0x00000004e5e07825 */ /* 0x000fc600078e02e0 */
[----:B------:R-:W4:Y:S04]  /*44b70*/  LDL.LU.64 R44, [R1+0x170] ;  /* 0x00017000012c7983 */ /* 0x000f280000300a00 */
[----:B------:R-:W4:Y:S04]  /*44b80*/  LDL.LU.64 R42, [R1+0x168] ;  /* 0x00016800012a7983 */ /* 0x000f280000300a00 */
[----:B------:R-:W-:Y:S01]  /*44b90*/  LDGSTS.E [R230+-0x43ffc], desc[UR8][R218.64], !P0 ;  /* 0xbc004000dae67fae */ /* 0x000fe2000c121848 */
[----:B------:R-:W-:-:S03]  /*44ba0*/  ISETP.GE.AND P0, PT, R39, R252, PT ;  /* 0x000000fc2700720c */ /* 0x000fc60003f06270 */
[----:B------:R-:W-:Y:S04]  /*44bb0*/  LDGSTS.E [R228+-0x47ff8], desc[UR8][R220.64], !P2 ;  /* 0xb8008000dce47fae */ /* 0x000fe8000d121848 */
[----:B------:R-:W4:Y:S04]  /*44bc0*/  LDL.LU.64 R40, [R1+0x160] ;  /* 0x0001600001287983 */ /* 0x000f280000300a00 */
[----:B------:R-:W-:Y:S04]  /*44bd0*/  LDGSTS.E [R227+-0x43ff8], desc[UR8][R222.64], !P2 ;  /* 0xbc008000dee37fae */ /* 0x000fe8000d121848 */
[----:B------:R1:W-:Y:S04]  /*44be0*/  LDGSTS.E [R226+-0x47ff4], desc[UR8][R224.64], !P3 ;  /* 0xb800c000e0e27fae */ /* 0x0003e8000d921848 */
[----:B------:R-:W4:Y:S01]  /*44bf0*/  LDL.LU.64 R38, [R1+0x158] ;  /* 0x0001580001267983 */ /* 0x000f220000300a00 */
[----:B-1----:R-:W-:-:S03]  /*44c00*/  IMAD.WIDE R226, R229, 0x4, R36 ;  /* 0x00000004e5e27825 */ /* 0x002fc600078e0224 */
[----:B------:R-:W4:Y:S04]  /*44c10*/  LDL.LU.64 R36, [R1+0x150] ;  /* 0x0001500001247983 */ /* 0x000f280000300a00 */
[----:B------:R-:W4:Y:S04]  /*44c20*/  LDL.LU.64 R34, [R1+0x148] ;  /* 0x0001480001227983 */ /* 0x000f280000300a00 */
[----:B------:R-:W4:Y:S04]  /*44c30*/  LDL.LU.64 R32, [R1+0x140] ;  /* 0x0001400001207983 */ /* 0x000f280000300a00 */
[----:B------:R-:W4:Y:S04]  /*44c40*/  LDL.LU.64 R30, [R1+0x138] ;  /* 0x00013800011e7983 */ /* 0x000f280000300a00 */
[----:B------:R-:W4:Y:S04]  /*44c50*/  LDL.LU.64 R20, [R1+0x70] ;  /* 0x0000700001147983 */ /* 0x000f280000300a00 */
[----:B------:R-:W4:Y:S01]  /*44c60*/  LDL.LU.64 R12, [R1+0x60] ;  /* 0x00006000010c7983 */ /* 0x000f220000300a00 */
[----:B------:R-:W-:-:S03]  /*44c70*/  IMAD.WIDE R8, R229, 0x4, R8 ;  /* 0x00000004e5087825 */ /* 0x000fc600078e0208 */
[----:B------:R-:W-:Y:S01]  /*44c80*/  LDGSTS.E [R228+-0x43ff4], desc[UR8][R226.64], !P3 ;  /* 0xbc00c000e2e47fae */ /* 0x000fe2000d921848 */
[----:B------:R-:W-:-:S03]  /*44c90*/  IMAD.WIDE R6, R229, 0x4, R6 ;  /* 0x00000004e5067825 */ /* 0x000fc600078e0206 */
[----:B------:R-:W0:Y:S01]  /*44ca0*/  LDGDEPBAR ;  /* 0x00000000000079af */ /* 0x000e220000000000 */
[----:B---3--:R-:W-:-:S05]  /*44cb0*/  IMAD.WIDE R10, R229, 0x4, R24 ;  /* 0x00000004e50a7825 */ /* 0x008fca00078e0218 */
[----:B------:R1:W-:Y:S01]  /*44cc0*/  STL.64 [R1+0x640], R10 ;  /* 0x0006400a01007387 */ /* 0x0003e20000100a00 */
[----:B------:R-:W-:-:S03]  /*44cd0*/  IMAD.WIDE R22, R229, 0x4, R22 ;  /* 0x00000004e5167825 */ /* 0x000fc600078e0216 */
[----:B-1----:R-:W3:Y:S04]  /*44ce0*/  LDL.LU.64 R10, [R1+0x58] ;  /* 0x00005800010a7983 */ /* 0x002ee80000300a00 */
[----:B------:R1:W-:Y:S04]  /*44cf0*/  STL.64 [R1+0x648], R22 ;  /* 0x0006481601007387 */ /* 0x0003e80000100a00 */
[----:B------:R-:W3:Y:S04]  /*44d00*/  LDL.LU.64 R28, [R1+0x50] ;  /* 0x00005000011c7983 */ /* 0x000ee80000300a00 */
[----:B------:R-:W3:Y:S04]  /*44d10*/  LDL.LU.64 R26, [R1+0x48] ;  /* 0x00004800011a7983 */ /* 0x000ee80000300a00 */
[----:B------:R-:W3:Y:S04]  /*44d20*/  LDL.LU.64 R24, [R1+0x40] ;  /* 0x0000400001187983 */ /* 0x000ee80000300a00 */
[----:B-1----:R-:W3:Y:S01]  /*44d30*/  LDL.LU.64 R22, [R1+0x38] ;  /* 0x0000380001167983 */ /* 0x002ee20000300a00 */
[----:B--2---:R-:W-:-:S05]  /*44d40*/  IMAD.WIDE R16, R229, 0x4, R16 ;  /* 0x00000004e5107825 */ /* 0x004fca00078e0210 */
[----:B------:R1:W-:Y:S01]  /*44d50*/  STL.64 [R1+0x650], R16 ;  /* 0x0006501001007387 */ /* 0x0003e20000100a00 */
[----:B----4-:R-:W-:-:S04]  /*44d60*/  IMAD.WIDE R18, R229, 0x4, R18 ;  /* 0x00000004e5127825 */ /* 0x010fc800078e0212 */
[C---:B------:R-:W-:Y:S01]  /*44d70*/  IMAD.WIDE R68, R229.reuse, 0x4, R68 ;  /* 0x00000004e5447825 */ /* 0x040fe200078e0244 */
[----:B-1----:R-:W2:Y:S03]  /*44d80*/  LDL.LU.64 R16, [R1+0x1af0] ;  /* 0x001af00001107983 */ /* 0x002ea60000300a00 */
[C---:B------:R-:W-:Y:S01]  /*44d90*/  IMAD.WIDE R66, R229.reuse, 0x4, R66 ;  /* 0x00000004e5427825 */ /* 0x040fe200078e0242 */
[----:B------:R1:W-:Y:S03]  /*44da0*/  STL.64 [R1+0x658], R18 ;  /* 0x0006581201007387 */ /* 0x0003e60000100a00 */
[----:B------:R-:W-:-:S04]  /*44db0*/  IMAD.WIDE R64, R229, 0x4, R64 ;  /* 0x00000004e5407825 */ /* 0x000fc800078e0240 */
[C---:B------:R-:W-:Y:S01]  /*44dc0*/  IMAD.WIDE R62, R229.reuse, 0x4, R62 ;  /* 0x00000004e53e7825 */ /* 0x040fe200078e023e */
[----:B-1----:R-:W4:Y:S03]  /*44dd0*/  LDL.LU.64 R18, [R1+0x1ae8] ;  /* 0x001ae80001127983 */ /* 0x002f260000300a00 */
[C---:B------:R-:W-:Y:S01]  /*44de0*/  IMAD.WIDE R60, R229.reuse, 0x4, R60 ;  /* 0x00000004e53c7825 */ /* 0x040fe200078e023c */
[----:B------:R1:W-:Y:S03]  /*44df0*/  STL.64 [R1+0x660], R68 ;  /* 0x0006604401007387 */ /* 0x0003e60000100a00 */
[----:B------:R-:W-:-:S04]  /*44e00*/  IMAD.WIDE R58, R229, 0x4, R58 ;  /* 0x00000004e53a7825 */ /* 0x000fc800078e023a */
[C---:B------:R-:W-:Y:S01]  /*44e10*/  IMAD.WIDE R56, R229.reuse, 0x4, R56 ;  /* 0x00000004e5387825 */ /* 0x040fe200078e0238 */
[----:B-1----:R-:W2:Y:S04]  /*44e20*/  LDL.LU.64 R68, [R1+0x1ae0] ;  /* 0x001ae00001447983 */ /* 0x002ea80000300a00 */
[----:B------:R1:W-:Y:S01]  /*44e30*/  STL.64 [R1+0x668], R66 ;  /* 0x0006684201007387 */ /* 0x0003e20000100a00 */
[----:B------:R-:W-:-:S03]  /*44e40*/  IMAD.WIDE R54, R229, 0x4, R54 ;  /* 0x00000004e5367825 */ /* 0x000fc600078e0236 */
        /* <DEDUP_REMOVED lines=40> */
[----:B------:R1:W-:Y:S04]  /*450d0*/  STL.64 [R1+0x6d8], R38 ;  /* 0x0006d82601007387 */ /* 0x0003e80000100a00 */
        /* <DEDUP_REMOVED lines=10> */
[----:B-1----:R-:W2:Y:S01]  /*45180*/  LDL.LU.64 R20, [R1+0x1a40] ;  /* 0x001a400001147983 */ /* 0x002ea20000300a00 */
[----:B------:R-:W-:-:S04]  /*45190*/  IMAD.WIDE R12, R229, 0x4, R12 ;  /* 0x00000004e50c7825 */ /* 0x000fc800078e020c */
[----:B---3--:R-:W-:-:S04]  /*451a0*/  IMAD.WIDE R26, R229, 0x4, R26 ;  /* 0x00000004e51a7825 */ /* 0x008fc800078e021a */
[----:B----4-:R-:W-:-:S04]  /*451b0*/  IMAD.WIDE R18, R229, 0x4, R18 ;  /* 0x00000004e5127825 */ /* 0x010fc800078e0212 */
[----:B------:R-:W-:-:S04]  /*451c0*/  IMAD.WIDE R4, R229, 0x4, R4 ;  /* 0x00000004e5047825 */ /* 0x000fc800078e0204 */
[----:B------:R-:W-:-:S04]  /*451d0*/  IMAD.WIDE R2, R229, 0x4, R2 ;  /* 0x00000004e5027825 */ /* 0x000fc800078e0202 */
[----:B--2---:R-:W-:-:S05]  /*451e0*/  IMAD.WIDE R20, R229, 0x4, R20 ;  /* 0x00000004e5147825 */ /* 0x004fca00078e0214 */
[----:B------:R1:W-:Y:S04]  /*451f0*/  STL.64 [R1+0x708], R20 ;  /* 0x0007081401007387 */ /* 0x0003e80000100a00 */
[----:B-1----:R-:W2:Y:S04]  /*45200*/  LDL.LU.64 R20, [R1+0x4a0] ;  /* 0x0004a00001147983 */ /* 0x002ea80000300a00 */
[----:B------:R1:W-:Y:S02]  /*45210*/  STL.64 [R1+0x710], R12 ;  /* 0x0007100c01007387 */ /* 0x0003e40000100a00 */
[----:B-1----:R-:W-:-:S04]  /*45220*/  IMAD.WIDE R12, R229, 0x4, R10 ;  /* 0x00000004e50c7825 */ /* 0x002fc800078e020a */
[C---:B------:R-:W-:Y:S01]  /*45230*/  IMAD.WIDE R10, R229.reuse, 0x4, R28 ;  /* 0x00000004e50a7825 */ /* 0x040fe200078e021c */
[----:B------:R1:W-:Y:S04]  /*45240*/  STL.64 [R1+0x718], R12 ;  /* 0x0007180c01007387 */ /* 0x0003e80000100a00 */
[----:B------:R3:W-:Y:S04]  /*45250*/  STL.64 [R1+0x720], R10 ;  /* 0x0007200a01007387 */ /* 0x0007e80000100a00 */
[----:B------:R-:W-:Y:S01]  /*45260*/  STL.64 [R1+0x728], R26 ;  /* 0x0007281a01007387 */ /* 0x000fe20000100a00 */
[----:B-1----:R-:W-:-:S04]  /*45270*/  IMAD.WIDE R12, R229, 0x4, R24 ;  /* 0x00000004e50c7825 */ /* 0x002fc800078e0218 */
[C---:B---3--:R-:W-:Y:S01]  /*45280*/  IMAD.WIDE R10, R229.reuse, 0x4, R22 ;  /* 0x00000004e50a7825 */ /* 0x048fe200078e0216 */
[----:B------:R1:W-:Y:S04]  /*45290*/  STL.64 [R1+0x730], R12 ;  /* 0x0007300c01007387 */ /* 0x0003e80000100a00 */
[----:B------:R3:W-:Y:S04]  /*452a0*/  STL.64 [R1+0x738], R10 ;  /* 0x0007380a01007387 */ /* 0x0007e80000100a00 */
[----:B------:R-:W-:Y:S01]  /*452b0*/  STL.64 [R1+0x740], R18 ;  /* 0x0007401201007387 */ /* 0x000fe20000100a00 */
[----:B-1----:R-:W-:-:S04]  /*452c0*/  IMAD.WIDE R12, R229, 0x4, R16 ;  /* 0x00000004e50c7825 */ /* 0x002fc800078e0210 */
[C---:B---3--:R-:W-:Y:S01]  /*452d0*/  IMAD.WIDE R10, R229.reuse, 0x4, R14 ;  /* 0x00000004e50a7825 */ /* 0x048fe200078e020e */
[----:B------:R-:W-:Y:S04]  /*452e0*/  STL.64 [R1+0x748], R12 ;  /* 0x0007480c01007387 */ /* 0x000fe80000100a00 */
[----:B------:R-:W-:Y:S04]  /*452f0*/  STL.64 [R1+0x750], R10 ;  /* 0x0007500a01007387 */ /* 0x000fe80000100a00 */
[----:B------:R-:W-:Y:S04]  /*45300*/  STL.64 [R1+0x758], R8 ;  /* 0x0007580801007387 */ /* 0x000fe80000100a00 */
[----:B------:R1:W-:Y:S04]  /*45310*/  STL.64 [R1+0x760], R6 ;  /* 0x0007600601007387 */ /* 0x0003e80000100a00 */
[----:B------:R3:W-:Y:S04]  /*45320*/  STL.64 [R1+0x768], R4 ;  /* 0x0007680401007387 */ /* 0x0007e80000100a00 */
[----:B------:R4:W-:Y:S01]  /*45330*/  STL.64 [R1+0x770], R2 ;  /* 0x0007700201007387 */ /* 0x0009e20000100a00 */
[----:B-1----:R-:W-:-:S04]  /*45340*/  IMAD.WIDE R6, R229, 0x4, R250 ;  /* 0x00000004e5067825 */ /* 0x002fc800078e02fa */
[C---:B---3--:R-:W-:Y:S01]  /*45350*/  IMAD.WIDE R4, R229.reuse, 0x4, R248 ;  /* 0x00000004e5047825 */ /* 0x048fe200078e02f8 */
[----:B------:R1:W-:Y:S03]  /*45360*/  STL.64 [R1+0x778], R6 ;  /* 0x0007780601007387 */ /* 0x0003e60000100a00 */
[C---:B----4-:R-:W-:Y:S01]  /*45370*/  IMAD.WIDE R2, R229.reuse, 0x4, R246 ;  /* 0x00000004e5027825 */ /* 0x050fe200078e02f6 */
        /* <DEDUP_REMOVED lines=28> */
[----:B------:R-:W-:Y:S04]  /*45540*/  STL.64 [R1+0x7f0], R6 ;  /* 0x0007f00601007387 */ /* 0x000fe80000100a00 */
[----:B------:R-:W3:Y:S04]  /*45550*/  LDL.LU.64 R28, [R1+0x498] ;  /* 0x00049800011c7983 */ /* 0x000ee80000300a00 */
[----:B------:R-:W-:Y:S04]  /*45560*/  STL.64 [R1+0x7f8], R4 ;  /* 0x0007f80401007387 */ /* 0x000fe80000100a00 */
[----:B------:R-:W4:Y:S01]  /*45570*/  LDL.LU.64 R26, [R1+0x490] ;  /* 0x00049000011a7983 */ /* 0x000f220000300a00 */
[----:B--2---:R-:W-:-:S05]  /*45580*/  IMAD.WIDE R2, R229, 0x4, R20 ;  /* 0x00000004e5027825 */ /* 0x004fca00078e0214 */
[----:B------:R1:W-:Y:S04]  /*45590*/  STL.64 [R1+0x800], R2 ;  /* 0x0008000201007387 */ /* 0x0003e80000100a00 */
[----:B------:R-:W2:Y:S04]  /*455a0*/  LDL.LU.64 R24, [R1+0x480] ;  /* 0x0004800001187983 */ /* 0x000ea80000300a00 */
[----:B------:R-:W2:Y:S04]  /*455b0*/  LDL.LU.64 R22, [R1+0x478] ;  /* 0x0004780001167983 */ /* 0x000ea80000300a00 */
[----:B-1----:R-:W2:Y:S04]  /*455c0*/  LDL.LU.64 R2, [R1+0x470] ;  /* 0x0004700001027983 */ /* 0x002ea80000300a00 */
[----:B------:R-:W2:Y:S04]  /*455d0*/  LDL.LU.64 R6, [R1+0x460] ;  /* 0x0004600001067983 */ /* 0x000ea80000300a00 */
        /* <DEDUP_REMOVED lines=24> */
[----:B------:R-:W2:Y:S01]  /*45760*/  LDL.LU.64 R8, [R1+0xf8] ;  /* 0x0000f80001087983 */ /* 0x000ea20000300a00 */
[----:B---3--:R-:W-:-:S05]  /*45770*/  IMAD.WIDE R28, R229, 0x4, R28 ;  /* 0x00000004e51c7825 */ /* 0x008fca00078e021c */
[----:B------:R1:W-:Y:S01]  /*45780*/  STL.64 [R1+0x808], R28 ;  /* 0x0008081c01007387 */ /* 0x0003e20000100a00 */
[----:B----4-:R-:W-:-:S03]  /*45790*/  IMAD.WIDE R26, R229, 0x4, R26 ;  /* 0x00000004e51a7825 */ /* 0x010fc600078e021a */
[----:B-1----:R-:W3:Y:S04]  /*457a0*/  LDL.LU.64 R28, [R1+0x1a38] ;  /* 0x001a3800011c7983 */ /* 0x002ee80000300a00 */
[----:B------:R1:W-:Y:S04]  /*457b0*/  STL.64 [R1+0x810], R26 ;  /* 0x0008101a01007387 */ /* 0x0003e80000100a00 */
[----:B-1----:R-:W4:Y:S01]  /*457c0*/  LDL.LU.64 R26, [R1+0x1a30] ;  /* 0x001a3000011a7983 */ /* 0x002f220000300a00 */
[----:B--2---:R-:W-:-:S04]  /*457d0*/  IMAD.WIDE R24, R229, 0x4, R24 ;  /* 0x00000004e5187825 */ /* 0x004fc800078e0218 */
[C---:B------:R-:W-:Y:S01]  /*457e0*/  IMAD.WIDE R22, R229.reuse, 0x4, R22 ;  /* 0x00000004e5167825 */ /* 0x040fe200078e0216 */
[----:B------:R1:W-:Y:S04]  /*457f0*/  STL.64 [R1+0x818], R24 ;  /* 0x0008181801007387 */ /* 0x0003e80000100a00 */
[----:B-1----:R-:W2:Y:S04]  /*45800*/  LDL.LU.64 R24, [R1+0x1a28] ;  /* 0x001a280001187983 */ /* 0x002ea80000300a00 */
[----:B------:R1:W-:Y:S01]  /*45810*/  STL.64 [R1+0x820], R22 ;  /* 0x0008201601007387 */ /* 0x0003e20000100a00 */
[----:B------:R-:W-:-:S03]  /*45820*/  IMAD.WIDE R2, R229, 0x4, R2 ;  /* 0x00000004e5027825 */ /* 0x000fc600078e0202 */
[----:B-1----:R-:W3:Y:S01]  /*45830*/  LDL.LU.64 R22, [R1+0x1a20] ;  /* 0x001a200001167983 */ /* 0x002ee20000300a00 */
[----:B------:R-:W-:-:S03]  /*45840*/  IMAD.WIDE R6, R229, 0x4, R6 ;  /* 0x00000004e5067825 */ /* 0x000fc600078e0206 */
[----:B------:R1:W-:Y:S01]  /*45850*/  STL.64 [R1+0x828], R2 ;  /* 0x0008280201007387 */ /* 0x0003e20000100a00 */
[----:B------:R-:W-:-:S04]  /*45860*/  IMAD.WIDE R14, R229, 0x4, R14 ;  /* 0x00000004e50e7825 */ /* 0x000fc800078e020e */
[----:B------:R-:W-:-:S04]  /*45870*/  IMAD.WIDE R16, R229, 0x4, R16 ;  /* 0x00000004e5107825 */ /* 0x000fc800078e0210 */
[C---:B------:R-:W-:Y:S01]  /*45880*/  IMAD.WIDE R4, R229.reuse, 0x4, R4 ;  /* 0x00000004e5047825 */ /* 0x040fe200078e0204 */
[----:B-1----:R-:W4:Y:S03]  /*45890*/  LDL.LU.64 R2, [R1+0x1a18] ;  /* 0x001a180001027983 */ /* 0x002f260000300a00 */
[C---:B------:R-:W-:Y:S01]  /*458a0*/  IMAD.WIDE R18, R229.reuse, 0x4, R18 ;  /* 0x00000004e5127825 */ /* 0x040fe200078e0212 */
[----:B------:R1:W-:Y:S03]  /*458b0*/  STL.64 [R1+0x830], R6 ;  /* 0x0008300601007387 */ /* 0x0003e60000100a00 */
[----:B------:R-:W-:-:S04]  /*458c0*/  IMAD.WIDE R20, R229, 0x4, R20 ;  /* 0x00000004e5147825 */ /* 0x000fc800078e0214 */
[C---:B------:R-:W-:Y:S01]  /*458d0*/  IMAD.WIDE R178, R229.reuse, 0x4, R178 ;  /* 0x00000004e5b27825 */ /* 0x040fe200078e02b2 */
[----:B-1----:R-:W4:Y:S04]  /*458e0*/  LDL.LU.64 R6, [R1+0x1a10] ;  /* 0x001a100001067983 */ /* 0x002f280000300a00 */
[----:B------:R1:W-:Y:S04]  /*458f0*/  STL.64 [R1+0x838], R14 ;  /* 0x0008380e01007387 */ /* 0x0003e80000100a00 */
        /* <DEDUP_REMOVED lines=9> */
[----:B------:R1:W-:Y:S02]  /*45990*/  STL.64 [R1+0x860], R178 ;  /* 0x000860b201007387 */ /* 0x0003e40000100a00 */
[----:B-1----:R-:W-:-:S04]  /*459a0*/  IMAD.WIDE R178, R229, 0x4, R176 ;  /* 0x00000004e5b27825 */ /* 0x002fc800078e02b0 */
[C---:B------:R-:W-:Y:S01]  /*459b0*/  IMAD.WIDE R176, R229.reuse, 0x4, R174 ;  /* 0x00000004e5b07825 */ /* 0x040fe200078e02ae */
[----:B------:R-:W-:Y:S03]  /*459c0*/  STL.64 [R1+0x868], R178 ;  /* 0x000868b201007387 */ /* 0x000fe60000100a00 */
[C---:B------:R-:W-:Y:S01]  /*459d0*/  IMAD.WIDE R174, R229.reuse, 0x4, R172 ;  /* 0x00000004e5ae7825 */ /* 0x040fe200078e02ac */
[----:B------:R-:W-:Y:S03]  /*459e0*/  STL.64 [R1+0x870], R176 ;  /* 0x000870b001007387 */ /* 0x000fe60000100a00 */
[C---:B------:R-:W-:Y:S01]  /*459f0*/  IMAD.WIDE R172, R229.reuse, 0x4, R170 ;  /* 0x00000004e5ac7825 */ /* 0x040fe200078e02aa */
[----:B------:R-:W-:Y:S03]  /*45a00*/  STL.64 [R1+0x878], R174 ;  /* 0x000878ae01007387 */ /* 0x000fe60000100a00 */
[C---:B------:R-:W-:Y:S01]  /*45a10*/  IMAD.WIDE R170, R229.reuse, 0x4, R168 ;  /* 0x00000004e5aa7825 */ /* 0x040fe200078e02a8 */
[----:B------:R-:W-:Y:S03]  /*45a20*/  STL.64 [R1+0x880], R172 ;  /* 0x000880ac01007387 */ /* 0x000fe60000100a00 */
[C---:B------:R-:W-:Y:S01]  /*45a30*/  IMAD.WIDE R168, R229.reuse, 0x4, R166 ;  /* 0x00000004e5a87825 */ /* 0x040fe200078e02a6 */
[----:B------:R1:W-:Y:S03]  /*45a40*/  STL.64 [R1+0x888], R170 ;  /* 0x000888aa01007387 */ /* 0x0003e60000100a00 */
[C---:B------:R-:W-:Y:S01]  /*45a50*/  IMAD.WIDE R166, R229.reuse, 0x4, R232 ;  /* 0x00000004e5a67825 */ /* 0x040fe200078e02e8 */
[----:B------:R1:W-:Y:S04]  /*45a60*/  STL.64 [R1+0x890], R168 ;  /* 0x000890a801007387 */ /* 0x0003e80000100a00 */
[----:B------:R1:W-:Y:S02]  /*45a70*/  STL.64 [R1+0x898], R166 ;  /* 0x000898a601007387 */ /* 0x0003e40000100a00 */
[----:B-1----:R-:W-:-:S04]  /*45a80*/  IMAD.WIDE R170, R229, 0x4, R234 ;  /* 0x00000004e5aa7825 */ /* 0x002fc800078e02ea */
        /* <DEDUP_REMOVED lines=10> */
[----:B------:R1:W-:Y:S01]  /*45b30*/  STL.64 [R1+0x8c8], R166 ;  /* 0x0008c8a601007387 */ /* 0x0003e20000100a00 */
[----:B------:R-:W-:-:S04]  /*45b40*/  IMAD.WIDE R12, R229, 0x4, R12 ;  /* 0x00000004e50c7825 */ /* 0x000fc800078e020c */
        /* <DEDUP_REMOVED lines=8> */
[----:B------:R-:W-:Y:S04]  /*45bd0*/  STL.64 [R1+0x8e8], R12 ;  /* 0x0008e80c01007387 */ /* 0x000fe80000100a00 */
[----:B------:R-:W-:Y:S04]  /*45be0*/  STL.64 [R1+0x8f0], R10 ;  /* 0x0008f00a01007387 */ /* 0x000fe80000100a00 */
[----:B------:R1:W-:Y:S04]  /*45bf0*/  STL.64 [R1+0x8f8], R8 ;  /* 0x0008f80801007387 */ /* 0x0003e80000100a00 */
[----:B-1----:R-:W4:Y:S01]  /*45c00*/  LDL.LU.64 R8, [R1+0x450] ;  /* 0x0004500001087983 */ /* 0x002f220000300a00 */
[----:B--2---:R-:W-:-:S04]  /*45c10*/  IMAD.WIDE R10, R229, 0x4, R24 ;  /* 0x00000004e50a7825 */ /* 0x004fc800078e0218 */
[----:B---3--:R-:W-:-:S04]  /*45c20*/  IMAD.WIDE R12, R229, 0x4, R22 ;  /* 0x00000004e50c7825 */ /* 0x008fc800078e0216 */
[C---:B----4-:R-:W-:Y:S01]  /*45c30*/  IMAD.WIDE R22, R229.reuse, 0x4, R26 ;  /* 0x00000004e5167825 */ /* 0x050fe200078e021a */
[----:B------:R1:W-:Y:S04]  /*45c40*/  STL.64 [R1+0x900], R12 ;  /* 0x0009000c01007387 */ /* 0x0003e80000100a00 */
[----:B------:R2:W-:Y:S04]  /*45c50*/  STL.64 [R1+0x908], R10 ;  /* 0x0009080a01007387 */ /* 0x0005e80000100a00 */
[----:B------:R3:W-:Y:S01]  /*45c60*/  STL.64 [R1+0x910], R22 ;  /* 0x0009101601007387 */ /* 0x0007e20000100a00 */
[----:B-1----:R-:W-:-:S04]  /*45c70*/  IMAD.WIDE R12, R229, 0x4, R28 ;  /* 0x00000004e50c7825 */ /* 0x002fc800078e021c */
[C---:B--2---:R-:W-:Y:S01]  /*45c80*/  IMAD.WIDE R10, R229.reuse, 0x4, R30 ;  /* 0x00000004e50a7825 */ /* 0x044fe200078e021e */
[----:B------:R1:W-:Y:S03]  /*45c90*/  STL.64 [R1+0x918], R12 ;  /* 0x0009180c01007387 */ /* 0x0003e60000100a00 */
[C---:B---3--:R-:W-:Y:S01]  /*45ca0*/  IMAD.WIDE R22, R229.reuse, 0x4, R32 ;  /* 0x00000004e5167825 */ /* 0x048fe200078e0220 */
        /* <DEDUP_REMOVED lines=52> */
[----:B------:R1:W-:Y:S04]  /*45ff0*/  STL.64 [R1+0x9f0], R12 ;  /* 0x0009f00c01007387 */ /* 0x0003e80000100a00 */
[----:B------:R-:W2:Y:S04]  /*46000*/  LDL.LU.64 R74, [R1+0x440] ;  /* 0x00044000014a7983 */ /* 0x000ea80000300a00 */
[----:B------:R4:W-:Y:S04]  /*46010*/  STL.64 [R1+0x9f8], R10 ;  /* 0x0009f80a01007387 */ /* 0x0009e80000100a00 */
[----:B------:R-:W2:Y:S01]  /*46020*/  LDL.LU.64 R72, [R1+0x438] ;  /* 0x0004380001487983 */ /* 0x000ea20000300a00 */
[----:B------:R-:W-:-:S05]  /*46030*/  IMAD.WIDE R8, R229, 0x4, R8 ;  /* 0x00000004e5087825 */ /* 0x000fca00078e0208 */
[----:B------:R4:W-:Y:S04]  /*46040*/  STL.64 [R1+0xa00], R8 ;  /* 0x000a000801007387 */ /* 0x0009e80000100a00 */
        /* <DEDUP_REMOVED lines=8> */
[----:B---3--:R-:W3:Y:S04]  /*460d0*/  LDL.LU.64 R22, [R1+0x318] ;  /* 0x0003180001167983 */ /* 0x008ee80000300a00 */
[----:B------:R-:W3:Y:S04]  /*460e0*/  LDL.LU.64 R178, [R1+0x310] ;  /* 0x0003100001b27983 */ /* 0x000ee80000300a00 */
        /* <DEDUP_REMOVED lines=16> */
[----:B-1----:R-:W3:Y:S04]  /*461f0*/  LDL.LU.64 R12, [R1+0xc8] ;  /* 0x0000c800010c7983 */ /* 0x002ee80000300a00 */
[----:B----4-:R-:W4:Y:S04]  /*46200*/  LDL.LU.64 R10, [R1+0xc0] ;  /* 0x0000c000010a7983 */ /* 0x010f280000300a00 */
[----:B------:R-:W4:Y:S01]  /*46210*/  LDL.LU.64 R8, [R1+0xb8] ;  /* 0x0000b80001087983 */ /* 0x000f220000300a00 */
[----:B--2---:R-:W-:-:S04]  /*46220*/  IMAD.WIDE R76, R229, 0x4, R74 ;  /* 0x00000004e54c7825 */ /* 0x004fc800078e024a */
[C---:B------:R-:W-:Y:S01]  /*46230*/  IMAD.WIDE R74, R229.reuse, 0x4, R72 ;  /* 0x00000004e54a7825 */ /* 0x040fe200078e0248 */
[----:B------:R-:W-:Y:S04]  /*46240*/  STL.64 [R1+0xa08], R76 ;  /* 0x000a084c01007387 */ /* 0x000fe80000100a00 */
[----:B------:R-:W-:Y:S01]  /*46250*/  STL.64 [R1+0xa10], R74 ;  /* 0x000a104a01007387 */ /* 0x000fe20000100a00 */
[----:B------:R-:W-:-:S04]  /*46260*/  IMAD.WIDE R72, R229, 0x4, R70 ;  /* 0x00000004e5487825 */ /* 0x000fc800078e0246 */
        /* <DEDUP_REMOVED lines=14> */
[C---:B---3--:R-:W-:Y:S01]  /*46350*/  IMAD.WIDE R24, R229.reuse, 0x4, R22 ;  /* 0x00000004e5187825 */ /* 0x048fe200078e0216 */
[----:B------:R1:W-:Y:S03]  /*46360*/  STL.64 [R1+0xa50], R26 ;  /* 0x000a501a01007387 */ /* 0x0003e60000100a00 */
[C---:B------:R-:W-:Y:S01]  /*46370*/  IMAD.WIDE R22, R229.reuse, 0x4, R178 ;  /* 0x00000004e5167825 */ /* 0x040fe200078e02b2 */
        /* <DEDUP_REMOVED lines=34> */
[----:B------:R-:W-:Y:S03]  /*465a0*/  STL.64 [R1+0xae0], R26 ;  /* 0x000ae01a01007387 */ /* 0x000fe60000100a00 */
[C---:B----4-:R-:W-:Y:S01]  /*465b0*/  IMAD.WIDE R22, R229.reuse, 0x4, R10 ;  /* 0x00000004e5167825 */ /* 0x050fe200078e020a */
[----:B------:R-:W-:Y:S03]  /*465c0*/  STL.64 [R1+0xae8], R24 ;  /* 0x000ae81801007387 */ /* 0x000fe60000100a00 */
[C---:B------:R-:W-:Y:S01]  /*465d0*/  IMAD.WIDE R12, R229.reuse, 0x4, R8 ;  /* 0x00000004e50c7825 */ /* 0x040fe200078e0208 */
[----:B------:R-:W-:Y:S03]  /*465e0*/  STL.64 [R1+0xaf0], R22 ;  /* 0x000af01601007387 */ /* 0x000fe60000100a00 */
[C---:B------:R-:W-:Y:S01]  /*465f0*/  IMAD.WIDE R10, R229.reuse, 0x4, R38 ;  /* 0x00000004e50a7825 */ /* 0x040fe200078e0226 */
        /* <DEDUP_REMOVED lines=50> */
[----:B------:R-:W2:Y:S04]  /*46920*/  LDL.LU.64 R30, [R1+0x408] ;  /* 0x00040800011e7983 */ /* 0x000ea80000300a00 */
        /* <DEDUP_REMOVED lines=24> */
[----:B---3--:R-:W3:Y:S04]  /*46ab0*/  LDL.LU.64 R10, [R1+0x178] ;  /* 0x00017800010a7983 */ /* 0x008ee80000300a00 */
[----:B------:R-:W3:Y:S01]  /*46ac0*/  LDL.LU.64 R8, [R1+0xb0] ;  /* 0x0000b00001087983 */ /* 0x000ee20000300a00 */
[----:B------:R-:W-:-:S04]  /*46ad0*/  IMAD.WIDE R36, R229, 0x4, R200 ;  /* 0x00000004e5247825 */ /* 0x000fc800078e02c8 */
[C---:B------:R-:W-:Y:S01]  /*46ae0*/  IMAD.WIDE R34, R229.reuse, 0x4, R202 ;  /* 0x00000004e5227825 */ /* 0x040fe200078e02ca */
[----:B------:R1:W-:Y:S03]  /*46af0*/  STL.64 [R1+0xbd0], R36 ;  /* 0x000bd02401007387 */ /* 0x0003e60000100a00 */
[C---:B------:R-:W-:Y:S01]  /*46b00*/  IMAD.WIDE R32, R229.reuse, 0x4, R204 ;  /* 0x00000004e5207825 */ /* 0x040fe200078e02cc */
[----:B------:R1:W-:Y:S04]  /*46b10*/  STL.64 [R1+0xbd8], R34 ;  /* 0x000bd82201007387 */ /* 0x0003e80000100a00 */
[----:B------:R1:W-:Y:S02]  /*46b20*/  STL.64 [R1+0xbe0], R32 ;  /* 0x000be02001007387 */ /* 0x0003e40000100a00 */
[----:B-1----:R-:W-:-:S04]  /*46b30*/  IMAD.WIDE R36, R229, 0x4, R206 ;  /* 0x00000004e5247825 */ /* 0x002fc800078e02ce */
[C---:B------:R-:W-:Y:S01]  /*46b40*/  IMAD.WIDE R34, R229.reuse, 0x4, R208 ;  /* 0x00000004e5227825 */ /* 0x040fe200078e02d0 */
[----:B------:R-:W-:Y:S03]  /*46b50*/  STL.64 [R1+0xbe8], R36 ;  /* 0x000be82401007387 */ /* 0x000fe60000100a00 */
[C---:B------:R-:W-:Y:S01]  /*46b60*/  IMAD.WIDE R32, R229.reuse, 0x4, R210 ;  /* 0x00000004e5207825 */ /* 0x040fe200078e02d2 */
[----:B------:R-:W-:Y:S04]  /*46b70*/  STL.64 [R1+0xbf0], R34 ;  /* 0x000bf02201007387 */ /* 0x000fe80000100a00 */
[----:B------:R-:W-:Y:S01]  /*46b80*/  STL.64 [R1+0xbf8], R32 ;  /* 0x000bf82001007387 */ /* 0x000fe20000100a00 */
[----:B--2---:R-:W-:-:S04]  /*46b90*/  IMAD.WIDE R30, R229, 0x4, R30 ;  /* 0x00000004e51e7825 */ /* 0x004fc800078e021e */
        /* <DEDUP_REMOVED lines=12> */
[C---:B----4-:R-:W-:Y:S01]  /*46c60*/  IMAD.WIDE R22, R229.reuse, 0x4, R174 ;  /* 0x00000004e5167825 */ /* 0x050fe200078e02ae */
        /* <DEDUP_REMOVED lines=28> */
[----:B------:R-:W-:Y:S03]  /*46e30*/  STL.64 [R1+0x1458], R26 ;  /* 0x0014581a01007387 */ /* 0x000fe60000100a00 */
[C---:B----4-:R-:W-:Y:S01]  /*46e40*/  IMAD.WIDE R22, R229.reuse, 0x4, R12 ;  /* 0x00000004e5167825 */ /* 0x050fe200078e020c */
[----:B------:R-:W-:Y:S03]  /*46e50*/  STL.64 [R1+0x1460], R24 ;  /* 0x0014601801007387 */ /* 0x000fe60000100a00 */
[C---:B---3--:R-:W-:Y:S01]  /*46e60*/  IMAD.WIDE R12, R229.reuse, 0x4, R10 ;  /* 0x00000004e50c7825 */ /* 0x048fe200078e020a */
[----:B------:R-:W-:Y:S03]  /*46e70*/  STL.64 [R1+0x1468], R22 ;  /* 0x0014681601007387 */ /* 0x000fe60000100a00 */
[C---:B------:R-:W-:Y:S01]  /*46e80*/  IMAD.WIDE R8, R229.reuse, 0x4, R8 ;  /* 0x00000004e5087825 */ /* 0x040fe200078e0208 */
[----:B------:R1:W-:Y:S03]  /*46e90*/  STL.64 [R1+0x1470], R12 ;  /* 0x0014700c01007387 */ /* 0x0003e60000100a00 */
[----:B------:R-:W-:-:S02]  /*46ea0*/  IMAD.WIDE R10, R229, 0x4, R20 ;  /* 0x00000004e50a7825 */ /* 0x000fc400078e0214 */
[----:B------:R-:W2:Y:S04]  /*46eb0*/  LDL.LU.64 R20, [R1+0x19e0] ;  /* 0x0019e00001147983 */ /* 0x000ea80000300a00 */
[----:B------:R3:W-:Y:S01]  /*46ec0*/  STL.64 [R1+0x1478], R8 ;  /* 0x0014780801007387 */ /* 0x0007e20000100a00 */
[----:B-1----:R-:W-:-:S04]  /*46ed0*/  IMAD.WIDE R12, R229, 0x4, R14 ;  /* 0x00000004e50c7825 */ /* 0x002fc800078e020e */
[C---:B---3--:R-:W-:Y:S02]  /*46ee0*/  IMAD.WIDE R8, R229.reuse, 0x4, R18 ;  /* 0x00000004e5087825 */ /* 0x048fe400078e0212 */
[----:B------:R-:W3:Y:S04]  /*46ef0*/  LDL.LU.64 R18, [R1+0x19d8] ;  /* 0x0019d80001127983 */ /* 0x000ee80000300a00 */
[----:B------:R1:W-:Y:S02]  /*46f00*/  STL.64 [R1+0x1480], R10 ;  /* 0x0014800a01007387 */ /* 0x0003e40000100a00 */
[C---:B-1----:R-:W-:Y:S02]  /*46f10*/  IMAD.WIDE R10, R229.reuse, 0x4, R4 ;  /* 0x00000004e50a7825 */ /* 0x042fe400078e0204 */
[----:B------:R-:W4:Y:S04]  /*46f20*/  LDL.LU.64 R4, [R1+0x19d0] ;  /* 0x0019d00001047983 */ /* 0x000f280000300a00 */
[----:B------:R1:W-:Y:S02]  /*46f30*/  STL.64 [R1+0x1488], R8 ;  /* 0x0014880801007387 */ /* 0x0003e40000100a00 */
[----:B-1----:R-:W-:-:S02]  /*46f40*/  IMAD.WIDE R8, R229, 0x4, R16 ;  /* 0x00000004e5087825 */ /* 0x002fc400078e0210 */
[----:B------:R-:W2:Y:S04]  /*46f50*/  LDL.LU.64 R16, [R1+0x19c8] ;  /* 0x0019c80001107983 */ /* 0x000ea80000300a00 */
[----:B------:R1:W-:Y:S04]  /*46f60*/  STL.64 [R1+0x1490], R10 ;  /* 0x0014900a01007387 */ /* 0x0003e80000100a00 */
[----:B------:R-:W3:Y:S04]  /*46f70*/  LDL.LU.64 R14, [R1+0x19c0] ;  /* 0x0019c000010e7983 */ /* 0x000ee80000300a00 */
[----:B------:R1:W-:Y:S02]  /*46f80*/  STL.64 [R1+0x1498], R8 ;  /* 0x0014980801007387 */ /* 0x0003e40000100a00 */
[----:B-1----:R-:W-:-:S02]  /*46f90*/  IMAD.WIDE R10, R229, 0x4, R6 ;  /* 0x00000004e50a7825 */ /* 0x002fc400078e0206 */
[----:B------:R-:W-:Y:S02]  /*46fa0*/  STL.64 [R1+0x14a0], R12 ;  /* 0x0014a00c01007387 */ /* 0x000fe40000100a00 */
[----:B------:R-:W-:-:S04]  /*46fb0*/  IMAD.WIDE R6, R229, 0x4, R54 ;  /* 0x00000004e5067825 */ /* 0x000fc800078e0236 */
[C---:B------:R-:W-:Y:S01]  /*46fc0*/  IMAD.WIDE R8, R229.reuse, 0x4, R2 ;  /* 0x00000004e5087825 */ /* 0x040fe200078e0202 */
[----:B------:R-:W-:Y:S03]  /*46fd0*/  STL.64 [R1+0x14a8], R10 ;  /* 0x0014a80a01007387 */ /* 0x000fe60000100a00 */
[C---:B------:R-:W-:Y:S01]  /*46fe0*/  IMAD.WIDE R2, R229.reuse, 0x4, R56 ;  /* 0x00000004e5027825 */ /* 0x040fe200078e0238 */
[----:B------:R1:W-:Y:S04]  /*46ff0*/  STL.64 [R1+0x14b0], R8 ;  /* 0x0014b00801007387 */ /* 0x0003e80000100a00 */
        /* <DEDUP_REMOVED lines=30> */
[----:B------:R-:W4:Y:S04]  /*471e0*/  LDL.LU.64 R242, [R1+0x1430] ;  /* 0x0014300001f27983 */ /* 0x000f280000300a00 */
[----:B------:R1:W-:Y:S04]  /*471f0*/  STL.64 [R1+0x1530], R6 ;  /* 0x0015300601007387 */ /* 0x0003e80000100a00 */
[----:B------:R-:W2:Y:S04]  /*47200*/  LDL.LU.64 R244, [R1+0x13f0] ;  /* 0x0013f00001f47983 */ /* 0x000ea80000300a00 */
[----:B------:R1:W-:Y:S04]  /*47210*/  STL.64 [R1+0x1538], R2 ;  /* 0x0015380201007387 */ /* 0x0003e80000100a00 */
[----:B------:R-:W2:Y:S04]  /*47220*/  LDL.LU.64 R248, [R1+0x13b0] ;  /* 0x0013b00001f87983 */ /* 0x000ea80000300a00 */
[----:B-1----:R-:W2:Y:S04]  /*47230*/  LDL.LU.64 R8, [R1+0x1370] ;  /* 0x0013700001087983 */ /* 0x002ea80000300a00 */
[----:B------:R-:W2:Y:S01]  /*47240*/  LDL.LU.64 R6, [R1+0x1330] ;  /* 0x0013300001067983 */ /* 0x000ea20000300a00 */
[----:B------:R-:W-:-:S04]  /*47250*/  IMAD.WIDE R2, R229, 0x4, R152 ;  /* 0x00000004e5027825 */ /* 0x000fc800078e0298 */
[C---:B------:R-:W-:Y:S01]  /*47260*/  IMAD.WIDE R10, R229.reuse, 0x4, R154 ;  /* 0x00000004e50a7825 */ /* 0x040fe200078e029a */
[----:B------:R1:W-:Y:S03]  /*47270*/  STL.64 [R1+0x1540], R2 ;  /* 0x0015400201007387 */ /* 0x0003e60000100a00 */
[C---:B------:R-:W-:Y:S01]  /*47280*/  IMAD.WIDE R12, R229.reuse, 0x4, R158 ;  /* 0x00000004e50c7825 */ /* 0x040fe200078e029e */
[----:B------:R1:W-:Y:S03]  /*47290*/  STL.64 [R1+0x1548], R10 ;  /* 0x0015480a01007387 */ /* 0x0003e60000100a00 */
[----:B-1----:R-:W-:-:S04]  /*472a0*/  IMAD.WIDE R2, R229, 0x4, R156 ;  /* 0x00000004e5027825 */ /* 0x002fc800078e029c */
        /* <DEDUP_REMOVED lines=21> */
[----:B------:R-:W2:Y:S01]  /*47400*/  LDL.LU.64 R246, [R1+0x12f0] ;  /* 0x0012f00001f67983 */ /* 0x000ea20000300a00 */
[----:B-1----:R-:W-:-:S03]  /*47410*/  IMAD.WIDE R2, R229, 0x4, R226 ;  /* 0x00000004e5027825 */ /* 0x002fc600078e02e2 */
[----:B------:R1:W-:Y:S04]  /*47420*/  STL.64 [R1+0x15a8], R10 ;  /* 0x0015a80a01007387 */ /* 0x0003e80000100a00 */
[----:B------:R-:W2:Y:S04]  /*47430*/  LDL.LU.64 R12, [R1+0x12b0] ;  /* 0x0012b000010c7983 */ /* 0x000ea80000300a00 */
[----:B------:R1:W-:Y:S04]  /*47440*/  STL.64 [R1+0x15b0], R2 ;  /* 0x0015b00201007387 */ /* 0x0003e80000100a00 */
[----:B-1----:R-:W2:Y:S04]  /*47450*/  LDL.LU.64 R10, [R1+0x1270] ;  /* 0x00127000010a7983 */ /* 0x002ea80000300a00 */
[----:B------:R-:W2:Y:S04]  /*47460*/  LDL.LU.64 R2, [R1+0x1230] ;  /* 0x0012300001027983 */ /* 0x000ea80000300a00 */
[----:B------:R-:W2:Y:S01]  /*47470*/  LDL.LU.64 R250, [R1+0x11f0] ;  /* 0x0011f00001fa7983 */ /* 0x000ea20000300a00 */
[C---:B---3--:R-:W-:Y:S01]  /*47480*/  VIADD R26, R14.reuse, 0x200000 ;  /* 0x002000000e1a7836 */ /* 0x048fe20000000000 */
[C---:B------:R-:W-:Y:S01]  /*47490*/  IADD3 R25, R14.reuse, 0x200000, RZ ;  /* 0x002000000e197810 */ /* 0x040fe20007ffe0ff */
[C---:B------:R-:W-:Y:S01]  /*474a0*/  VIADD R24, R14.reuse, 0x200000 ;  /* 0x002000000e187836 */ /* 0x040fe20000000000 */
[C---:B------:R-:W-:Y:S01]  /*474b0*/  IADD3 R23, R14.reuse, 0x200000, RZ ;  /* 0x002000000e177810 */ /* 0x040fe20007ffe0ff */
[----:B------:R-:W-:-:S02]  /*474c0*/  VIADD R22, R14, 0x200000 ;  /* 0x002000000e167836 */ /* 0x000fc40000000000 */
[----:B----4-:R-:W-:-:S04]  /*474d0*/  IMAD.WIDE R32, R231, 0x4, R242 ;  /* 0x00000004e7207825 */ /* 0x010fc800078e02f2 */
[C---:B--2---:R-:W-:Y:S01]  /*474e0*/  IMAD.WIDE R30, R231.reuse, 0x4, R244 ;  /* 0x00000004e71e7825 */ /* 0x044fe200078e02f4 */
[----:B------:R-:W-:Y:S03]  /*474f0*/  STL.64 [R1+0x468], R32 ;  /* 0x0004682001007387 */ /* 0x000fe60000100a00 */
[C---:B------:R-:W-:Y:S01]  /*47500*/  IMAD.WIDE R28, R231.reuse, 0x4, R248 ;  /* 0x00000004e71c7825 */ /* 0x040fe200078e02f8 */
[----:B------:R-:W-:Y:S03]  /*47510*/  STL.64 [R1+0x428], R30 ;  /* 0x0004281e01007387 */ /* 0x000fe60000100a00 */
[C---:B------:R-:W-:Y:S01]  /*47520*/  IMAD.WIDE R8, R231.reuse, 0x4, R8 ;  /* 0x00000004e7087825 */ /* 0x040fe200078e0208 */
[----:B------:R-:W-:Y:S03]  /*47530*/  STL.64 [R1+0x3e8], R28 ;  /* 0x0003e81c01007387 */ /* 0x000fe60000100a00 */
[C---:B------:R-:W-:Y:S01]  /*47540*/  IMAD.WIDE R6, R231.reuse, 0x4, R6 ;  /* 0x00000004e7067825 */ /* 0x040fe200078e0206 */
[----:B------:R1:W-:Y:S04]  /*47550*/  STL.64 [R1+0x3a8], R8 ;  /* 0x0003a80801007387 */ /* 0x0003e80000100a00 */
[----:B------:R-:W-:Y:S04]  /*47560*/  LDGSTS.E [R26+-0x60000], desc[UR8][R32.64], P1 ;  /* 0xa0000000201a7fae */ /* 0x000fe80008921848 */
[----:B------:R2:W-:Y:S04]  /*47570*/  STL.64 [R1+0x368], R6 ;  /* 0x0003680601007387 */ /* 0x0005e80000100a00 */
[----:B------:R3:W-:Y:S04]  /*47580*/  LDGSTS.E [R25+-0x5fc00], desc[UR8][R30.64], P1 ;  /* 0xa04000001e197fae */ /* 0x0007e80008921848 */
[----:B------:R-:W4:Y:S04]  /*47590*/  LDL.LU.64 R242, [R1+0x11b0] ;  /* 0x0011b00001f27983 */ /* 0x000f280000300a00 */
[----:B------:R3:W-:Y:S04]  /*475a0*/  LDGSTS.E [R24+-0x5f800], desc[UR8][R28.64], P1 ;  /* 0xa08000001c187fae */ /* 0x0007e80008921848 */
[----:B------:R-:W4:Y:S04]  /*475b0*/  LDL.LU.64 R244, [R1+0x1170] ;  /* 0x0011700001f47983 */ /* 0x000f280000300a00 */
[----:B------:R-:W-:Y:S04]  /*475c0*/  LDGSTS.E [R23+-0x5f400], desc[UR8][R8.64], P1 ;  /* 0xa0c0000008177fae */ /* 0x000fe80008921848 */
[----:B------:R-:W4:Y:S04]  /*475d0*/  LDL.LU.64 R248, [R1+0x1130] ;  /* 0x0011300001f87983 */ /* 0x000f280000300a00 */
[----:B------:R-:W-:Y:S04]  /*475e0*/  LDGSTS.E [R22+-0x5f000], desc[UR8][R6.64], P1 ;  /* 0xa100000006167fae */ /* 0x000fe80008921848 */
[----:B-1----:R-:W4:Y:S04]  /*475f0*/  LDL.LU.64 R8, [R1+0x10f0] ;  /* 0x0010f00001087983 */ /* 0x002f280000300a00 */
[----:B--2---:R-:W2:Y:S01]  /*47600*/  LDL.LU.64 R6, [R1+0x10b0] ;  /* 0x0010b00001067983 */ /* 0x004ea20000300a00 */
[----:B---3--:R-:W-:-:S05]  /*47610*/  IMAD.WIDE R30, R231, 0x4, R246 ;  /* 0x00000004e71e7825 */ /* 0x008fca00078e02f6 */
[----:B------:R-:W-:Y:S01]  /*47620*/  STL.64 [R1+0x328], R30 ;  /* 0x0003281e01007387 */ /* 0x000fe20000100a00 */
[----:B------:R-:W-:-:S03]  /*47630*/  IMAD.WIDE R12, R231, 0x4, R12 ;  /* 0x00000004e70c7825 */ /* 0x000fc600078e020c */
[----:B------:R1:W-:Y:S01]  /*47640*/  LDGSTS.E [R26+-0x5ec00], desc[UR8][R30.64], P1 ;  /* 0xa14000001e1a7fae */ /* 0x0003e20008921848 */
[----:B------:R-:W-:-:S03]  /*47650*/  IMAD.WIDE R10, R231, 0x4, R10 ;  /* 0x00000004e70a7825 */ /* 0x000fc600078e020a */
[----:B------:R-:W-:Y:S01]  /*47660*/  STL.64 [R1+0x2e8], R12 ;  /* 0x0002e80c01007387 */ /* 0x000fe20000100a00 */
[----:B------:R-:W-:-:S03]  /*47670*/  IMAD.WIDE R2, R231, 0x4, R2 ;  /* 0x00000004e7027825 */ /* 0x000fc600078e0202 */
[----:B------:R3:W-:Y:S01]  /*47680*/  STL.64 [R1+0x2a8], R10 ;  /* 0x0002a80a01007387 */ /* 0x0007e20000100a00 */
[----:B------:R-:W-:-:S03]  /*47690*/  IMAD.WIDE R28, R231, 0x4, R250 ;  /* 0x00000004e71c7825 */ /* 0x000fc600078e02fa */
[----:B------:R-:W-:Y:S04]  /*476a0*/  LDGSTS.E [R25+-0x5e800], desc[UR8][R12.64], P1 ;  /* 0xa18000000c197fae */ /* 0x000fe80008921848 */
[----:B------:R1:W-:Y:S04]  /*476b0*/  STL.64 [R1+0x268], R2 ;  /* 0x0002680201007387 */ /* 0x0003e80000100a00 */
[----:B------:R-:W-:Y:S04]  /*476c0*/  LDGSTS.E [R24+-0x5e400], desc[UR8][R10.64], P1 ;  /* 0xa1c000000a187fae */ /* 0x000fe80008921848 */
[----:B------:R4:W-:Y:S04]  /*476d0*/  STL.64 [R1+0x228], R28 ;  /* 0x0002281c01007387 */ /* 0x0009e80000100a00 */
[----:B------:R-:W-:Y:S04]  /*476e0*/  LDGSTS.E [R23+-0x5e000], desc[UR8][R2.64], P1 ;  /* 0xa200000002177fae */ /* 0x000fe80008921848 */
[----:B---3--:R-:W3:Y:S04]  /*476f0*/  LDL.LU.64 R10, [R1+0x1070] ;  /* 0x00107000010a7983 */ /* 0x008ee80000300a00 */
[----:B------:R4:W-:Y:S04]  /*47700*/  LDGSTS.E [R22+-0x5dc00], desc[UR8][R28.64], P1 ;  /* 0xa24000001c167fae */ /* 0x0009e80008921848 */
[----:B-1----:R-:W3:Y:S04]  /*47710*/  LDL.LU.64 R2, [R1+0x1030] ;  /* 0x0010300001027983 */ /* 0x002ee80000300a00 */
[----:B------:R-:W3:Y:S04]  /*47720*/  LDL.LU.64 R12, [R1+0xff0] ;  /* 0x000ff000010c7983 */ /* 0x000ee80000300a00 */
[----:B------:R-:W3:Y:S04]  /*47730*/  LDL.LU.64 R246, [R1+0xfb0] ;  /* 0x000fb00001f67983 */ /* 0x000ee80000300a00 */
[----:B------:R-:W3:Y:S01]  /*47740*/  LDL.LU.64 R250, [R1+0xf70] ;  /* 0x000f700001fa7983 */ /* 0x000ee20000300a00 */
[----:B----4-:R-:W-:-:S04]  /*47750*/  IMAD.WIDE R32, R231, 0x4, R242 ;  /* 0x00000004e7207825 */ /* 0x010fc800078e02f2 */
[C---:B------:R-:W-:Y:S01]  /*47760*/  IMAD.WIDE R30, R231.reuse, 0x4, R244 ;  /* 0x00000004e71e7825 */ /* 0x040fe200078e02f4 */
[----:B------:R-:W-:Y:S03]  /*47770*/  STL.64 [R1+0x1e8], R32 ;  /* 0x0001e82001007387 */ /* 0x000fe60000100a00 */
[C---:B------:R-:W-:Y:S01]  /*47780*/  IMAD.WIDE R28, R231.reuse, 0x4, R248 ;  /* 0x00000004e71c7825 */ /* 0x040fe200078e02f8 */
[----:B------:R-:W-:Y:S03]  /*47790*/  STL.64 [R1+0x1a8], R30 ;  /* 0x0001a81e01007387 */ /* 0x000fe60000100a00 */
[C---:B------:R-:W-:Y:S01]  /*477a0*/  IMAD.WIDE R8, R231.reuse, 0x4, R8 ;  /* 0x00000004e7087825 */ /* 0x040fe200078e0208 */
[----:B------:R-:W-:Y:S03]  /*477b0*/  STL.64 [R1+0x168], R28 ;  /* 0x0001681c01007387 */ /* 0x000fe60000100a00 */
[----:B--2---:R-:W-:Y:S01]  /*477c0*/  IMAD.WIDE R6, R231, 0x4, R6 ;  /* 0x00000004e7067825 */ /* 0x004fe200078e0206 */
[----:B------:R1:W-:Y:S04]  /*477d0*/  STL.64 [R1+0x128], R8 ;  /* 0x0001280801007387 */ /* 0x0003e80000100a00 */
[----:B------:R-:W-:Y:S04]  /*477e0*/  LDGSTS.E [R26+-0x5d800], desc[UR8][R32.64], P1 ;  /* 0xa2800000201a7fae */ /* 0x000fe80008921848 */
[----:B------:R2:W-:Y:S04]  /*477f0*/  STL.64 [R1+0xe8], R6 ;  /* 0x0000e80601007387 */ /* 0x0005e80000100a00 */
[----:B------:R-:W-:Y:S04]  /*47800*/  LDGSTS.E [R25+-0x5d400], desc[UR8][R30.64], P1 ;  /* 0xa2c000001e197fae */ /* 0x000fe80008921848 */
[----:B------:R-:W4:Y:S04]  /*47810*/  LDL.LU.64 R242, [R1+0xf30] ;  /* 0x000f300001f27983 */ /* 0x000f280000300a00 */
[----:B------:R2:W-:Y:S04]  /*47820*/  LDGSTS.E [R24+-0x5d000], desc[UR8][R28.64], P1 ;  /* 0xa30000001c187fae */ /* 0x0005e80008921848 */
[----:B------:R-:W4:Y:S04]  /*47830*/  LDL.LU.64 R244, [R1+0xef0] ;  /* 0x000ef00001f47983 */ /* 0x000f280000300a00 */
[----:B------:R-:W-:Y:S04]  /*47840*/  LDGSTS.E [R23+-0x5cc00], desc[UR8][R8.64], P1 ;  /* 0xa340000008177fae */ /* 0x000fe80008921848 */
[----:B------:R-:W4:Y:S04]  /*47850*/  LDL.LU.64 R248, [R1+0xeb0] ;  /* 0x000eb00001f87983 */ /* 0x000f280000300a00 */
[----:B------:R3:W-:Y:S04]  /*47860*/  LDGSTS.E [R22+-0x5c800], desc[UR8][R6.64], P1 ;  /* 0xa380000006167fae */ /* 0x0007e80008921848 */
[----:B-1----:R-:W4:Y:S04]  /*47870*/  LDL.LU.64 R8, [R1+0xe70] ;  /* 0x000e700001087983 */ /* 0x002f280000300a00 */
[----:B--2---:R-:W2:Y:S01]  /*47880*/  LDL.LU.64 R6, [R1+0xe30] ;  /* 0x000e300001067983 */ /* 0x004ea20000300a00 */
[C---:B------:R-:W-:Y:S01]  /*47890*/  IADD3 R28, R14.reuse, 0x200000, RZ ;  /* 0x002000000e1c7810 */ /* 0x040fe20007ffe0ff */
[----:B------:R-:W-:-:S02]  /*478a0*/  VIADD R27, R14, 0x200000 ;  /* 0x002000000e1b7836 */ /* 0x000fc40000000000 */
[----:B---3--:R-:W-:-:S04]  /*478b0*/  IMAD.WIDE R10, R231, 0x4, R10 ;  /* 0x00000004e70a7825 */ /* 0x008fc800078e020a */
[C---:B------:R-:W-:Y:S01]  /*478c0*/  IMAD.WIDE R2, R231.reuse, 0x4, R2 ;  /* 0x00000004e7027825 */ /* 0x040fe200078e0202 */
[----:B------:R1:W-:Y:S04]  /*478d0*/  STL.64 [R1+0xa8], R10 ;  /* 0x0000a80a01007387 */ /* 0x0003e80000100a00 */
[----:B------:R3:W-:Y:S04]  /*478e0*/  STL.64 [R1+0x68], R2 ;  /* 0x0000680201007387 */ /* 0x0007e80000100a00 */
[----:B------:R-:W2:Y:S01]  /*478f0*/  LDL.LU.64 R238, [R1+0xdf0] ;  /* 0x000df00001ee7983 */ /* 0x000ea20000300a00 */
[----:B------:R-:W-:-:S03]  /*47900*/  IMAD.WIDE R22, R231, 0x4, R250 ;  /* 0x00000004e7167825 */ /* 0x000fc600078e02fa */
[----:B------:R-:W2:Y:S04]  /*47910*/  LDL.LU.64 R240, [R1+0xdb0] ;  /* 0x000db00001f07983 */ /* 0x000ea80000300a00 */
[----:B------:R-:W-:Y:S04]  /*47920*/  LDGSTS.E [R28+-0x5c400], desc[UR8][R10.64], P1 ;  /* 0xa3c000000a1c7fae */ /* 0x000fe80008921848 */
[----:B------:R-:W2:Y:S04]  /*47930*/  LDL.LU.64 R250, [R1+0xd70] ;  /* 0x000d700001fa7983 */ /* 0x000ea80000300a00 */
[----:B------:R-:W-:Y:S04]  /*47940*/  LDGSTS.E [R27+-0x5c000], desc[UR8][R2.64], P1 ;  /* 0xa4000000021b7fae */ /* 0x000fe80008921848 */
[----:B-1----:R-:W2:Y:S04]  /*47950*/  LDL.LU.64 R10, [R1+0xd30] ;  /* 0x000d3000010a7983 */ /* 0x002ea80000300a00 */
[----:B---3--:R-:W3:Y:S01]  /*47960*/  LDL.LU.64 R2, [R1+0xcf0] ;  /* 0x000cf00001027983 */ /* 0x008ee20000300a00 */
[----:B------:R-:W-:-:S04]  /*47970*/  IMAD.WIDE R12, R231, 0x4, R12 ;  /* 0x00000004e70c7825 */ /* 0x000fc800078e020c */
[C---:B------:R-:W-:Y:S01]  /*47980*/  IMAD.WIDE R246, R231.reuse, 0x4, R246 ;  /* 0x00000004e7f67825 */ /* 0x040fe200078e02f6 */
[----:B------:R-:W-:Y:S04]  /*47990*/  LDGSTS.E [R26+-0x5bc00], desc[UR8][R12.64], P1 ;  /* 0xa44000000c1a7fae */ /* 0x000fe80008921848 */
[----:B------:R1:W-:Y:S04]  /*479a0*/  STL.64 [R1+0x16b0], R12 ;  /* 0x0016b00c01007387 */ /* 0x0003e80000100a00 */
[----:B------:R-:W-:Y:S04]  /*479b0*/  LDGSTS.E [R25+-0x5b800], desc[UR8][R246.64], P1 ;  /* 0xa4800000f6197fae */ /* 0x000fe80008921848 */
[----:B------:R-:W-:Y:S04]  /*479c0*/  STL.64 [R1+0x16b8], R246 ;  /* 0x0016b8f601007387 */ /* 0x000fe80000100a00 */
[----:B------:R4:W-:Y:S04]  /*479d0*/  LDGSTS.E [R24+-0x5b400], desc[UR8][R22.64], P1 ;  /* 0xa4c0000016187fae */ /* 0x0009e80008921848 */
[----:B------:R-:W-:Y:S01]  /*479e0*/  STL.64 [R1+0x16c0], R22 ;  /* 0x0016c01601007387 */ /* 0x000fe20000100a00 */
[----:B----4-:R-:W-:-:S03]  /*479f0*/  IMAD.WIDE R24, R231, 0x4, R242 ;  /* 0x00000004e7187825 */ /* 0x010fc600078e02f2 */
[----:B------:R-:W4:Y:S01]  /*47a00*/  LDL.LU.64 R242, [R1+0xcc0] ;  /* 0x000cc00001f27983 */ /* 0x000f220000300a00 */
[----:B------:R-:W-:-:S03]  /*47a10*/  IMAD.WIDE R26, R231, 0x4, R244 ;  /* 0x00000004e71a7825 */ /* 0x000fc600078e02f4 */
[----:B------:R-:W4:Y:S01]  /*47a20*/  LDL.LU.64 R244, [R1+0xca0] ;  /* 0x000ca00001f47983 */ /* 0x000f220000300a00 */
[----:B------:R-:W-:-:S04]  /*47a30*/  IMAD.WIDE R28, R231, 0x4, R248 ;  /* 0x00000004e71c7825 */ /* 0x000fc800078e02f8 */
[C---:B------:R-:W-:Y:S02]  /*47a40*/  IMAD.WIDE R30, R231.reuse, 0x4, R8 ;  /* 0x00000004e71e7825 */ /* 0x040fe400078e0208 */
[----:B------:R-:W4:Y:S02]  /*47a50*/  LDL.LU.64 R8, [R1+0x1428] ;  /* 0x0014280001087983 */ /* 0x000f240000300a00 */
[C---:B--2---:R-:W-:Y:S02]  /*47a60*/  IMAD.WIDE R32, R231.reuse, 0x4, R6 ;  /* 0x00000004e7207825 */ /* 0x044fe400078e0206 */
[----:B------:R-:W2:Y:S04]  /*47a70*/  LDL.LU.64 R6, [R1+0x13e8] ;  /* 0x0013e80001067983 */ /* 0x000ea80000300a00 */
[----:B------:R-:W1:Y:S01]  /*47a80*/  LDL.LU.64 R248, [R1+0x13a8] ;  /* 0x0013a80001f87983 */ /* 0x000e620000300a00 */
[C---:B------:R-:W-:Y:S01]  /*47a90*/  IADD3 R38, R14.reuse, 0x200000, RZ ;  /* 0x002000000e267810 */ /* 0x040fe20007ffe0ff */
[C---:B------:R-:W-:Y:S01]  /*47aa0*/  VIADD R37, R14.reuse, 0x200000 ;  /* 0x002000000e257836 */ /* 0x040fe20000000000 */
[C---:B------:R-:W-:Y:S01]  /*47ab0*/  IADD3 R36, R14.reuse, 0x200000, RZ ;  /* 0x002000000e247810 */ /* 0x040fe20007ffe0ff */
[C---:B------:R-:W-:Y:S01]  /*47ac0*/  VIADD R35, R14.reuse, 0x200000 ;  /* 0x002000000e237836 */ /* 0x040fe20000000000 */
[----:B------:R-:W-:Y:S01]  /*47ad0*/  IADD3 R34, R14, 0x200000, RZ ;  /* 0x002000000e227810 */ /* 0x000fe20007ffe0ff */
[----:B------:R-:W-:Y:S04]  /*47ae0*/  LDGSTS.E [R38+-0x5b000], desc[UR8][R24.64], P1 ;  /* 0xa500000018267fae */ /* 0x000fe80008921848 */
[----:B------:R-:W-:Y:S04]  /*47af0*/  STL.64 [R1+0x16c8], R24 ;  /* 0x0016c81801007387 */ /* 0x000fe80000100a00 */
[----:B------:R-:W-:Y:S04]  /*47b00*/  LDGSTS.E [R37+-0x5ac00], desc[UR8][R26.64], P1 ;  /* 0xa54000001a257fae */ /* 0x000fe80008921848 */
[----:B------:R-:W-:Y:S04]  /*47b10*/  STL.64 [R1+0x16d0], R26 ;  /* 0x0016d01a01007387 */ /* 0x000fe80000100a00 */
[----:B------:R3:W-:Y:S04]  /*47b20*/  LDGSTS.E [R36+-0x5a800], desc[UR8][R28.64], P1 ;  /* 0xa58000001c247fae */ /* 0x0007e80008921848 */
[----:B------:R-:W-:Y:S04]  /*47b30*/  STL.64 [R1+0x16d8], R28 ;  /* 0x0016d81c01007387 */ /* 0x000fe80000100a00 */
[----:B------:R-:W-:Y:S04]  /*47b40*/  LDGSTS.E [R35+-0x5a400], desc[UR8][R30.64], P1 ;  /* 0xa5c000001e237fae */ /* 0x000fe80008921848 */
[----:B------:R-:W-:Y:S04]  /*47b50*/  STL.64 [R1+0x16e0], R30 ;  /* 0x0016e01e01007387 */ /* 0x000fe80000100a00 */
[----:B------:R3:W-:Y:S04]  /*47b60*/  LDGSTS.E [R34+-0x5a000], desc[UR8][R32.64], P1 ;  /* 0xa600000020227fae */ /* 0x0007e80008921848 */
[----:B------:R-:W-:Y:S01]  /*47b70*/  STL.64 [R1+0x16e8], R32 ;  /* 0x0016e82001007387 */ /* 0x000fe20000100a00 */
[----:B---3--:R-:W-:-:S04]  /*47b80*/  IMAD.WIDE R36, R231, 0x4, R240 ;  /* 0x00000004e7247825 */ /* 0x008fc800078e02f0 */
[C---:B------:R-:W-:Y:S02]  /*47b90*/  IMAD.WIDE R34, R231.reuse, 0x4, R238 ;  /* 0x00000004e7227825 */ /* 0x040fe400078e02ee */
[----:B------:R-:W3:Y:S02]  /*47ba0*/  LDL.LU.64 R238, [R1+0x1368] ;  /* 0x0013680001ee7983 */ /* 0x000ee40000300a00 */
[C---:B------:R-:W-:Y:S02]  /*47bb0*/  IMAD.WIDE R38, R231.reuse, 0x4, R250 ;  /* 0x00000004e7267825 */ /* 0x040fe400078e02fa */
[----:B------:R-:W3:Y:S04]  /*47bc0*/  LDL.LU.64 R240, [R1+0x1328] ;  /* 0x0013280001f07983 */ /* 0x000ee80000300a00 */
[----:B------:R-:W3:Y:S01]  /*47bd0*/  LDL.LU.64 R250, [R1+0x12e8] ;  /* 0x0012e80001fa7983 */ /* 0x000ee20000300a00 */
[----:B------:R-:W-:-:S03]  /*47be0*/  IMAD.WIDE R40, R231, 0x4, R10 ;  /* 0x00000004e7287825 */ /* 0x000fc600078e020a */
[----:B------:R-:W3:Y:S01]  /*47bf0*/  LDL.LU.64 R10, [R1+0x12a8] ;  /* 0x0012a800010a7983 */ /* 0x000ee20000300a00 */
[----:B------:R-:W-:-:S03]  /*47c00*/  IMAD.WIDE R42, R231, 0x4, R2 ;  /* 0x00000004e72a7825 */ /* 0x000fc600078e0202 */
[----:B------:R-:W3:Y:S01]  /*47c10*/  LDL.LU.64 R2, [R1+0x1268] ;  /* 0x0012680001027983 */ /* 0x000ee20000300a00 */
[C---:B------:R-:W-:Y:S01]  /*47c20*/  IADD3 R47, R14.reuse, 0x200000, RZ ;  /* 0x002000000e2f7810 */ /* 0x040fe20007ffe0ff */
[C---:B------:R-:W-:Y:S01]  /*47c30*/  VIADD R48, R14.reuse, 0x200000 ;  /* 0x002000000e307836 */ /* 0x040fe20000000000 */
[C---:B------:R-:W-:Y:S01]  /*47c40*/  IADD3 R45, R14.reuse, 0x200000, RZ ;  /* 0x002000000e2d7810 */ /* 0x040fe20007ffe0ff */
[C---:B------:R-:W-:Y:S02]  /*47c50*/  VIADD R46, R14.reuse, 0x200000 ;  /* 0x002000000e2e7836 */ /* 0x040fe40000000000 */
[C---:B------:R-:W-:Y:S01]  /*47c60*/  VIADD R44, R14.reuse, 0x200000 ;  /* 0x002000000e2c7836 */ /* 0x040fe20000000000 */
[----:B------:R-:W-:Y:S04]  /*47c70*/  LDGSTS.E [R48+-0x59c00], desc[UR8][R34.64], P1 ;  /* 0xa640000022307fae */ /* 0x000fe80008921848 */
[----:B------:R-:W-:Y:S04]  /*47c80*/  LDGSTS.E [R47+-0x59800], desc[UR8][R36.64], P1 ;  /* 0xa6800000242f7fae */ /* 0x000fe80008921848 */
[----:B------:R-:W-:Y:S04]  /*47c90*/  LDGSTS.E [R46+-0x59400], desc[UR8][R38.64], P1 ;  /* 0xa6c00000262e7fae */ /* 0x000fe80008921848 */
[----:B------:R-:W-:Y:S04]  /*47ca0*/  LDGSTS.E [R45+-0x59000], desc[UR8][R40.64], P1 ;  /* 0xa7000000282d7fae */ /* 0x000fe80008921848 */
[----:B------:R-:W-:Y:S04]  /*47cb0*/  STL.64 [R1+0x16f0], R34 ;  /* 0x0016f02201007387 */ /* 0x000fe80000100a00 */
[----:B------:R4:W-:Y:S01]  /*47cc0*/  LDGSTS.E [R44+-0x58c00], desc[UR8][R42.64], P1 ;  /* 0xa74000002a2c7fae */ /* 0x0009e20008921848 */
[----:B------:R-:W-:-:S03]  /*47cd0*/  IADD3 R52, R14, 0x200000, RZ ;  /* 0x002000000e347810 */ /* 0x000fc60007ffe0ff */
[----:B------:R-:W-:Y:S01]  /*47ce0*/  STL.64 [R1+0x16f8], R36 ;  /* 0x0016f82401007387 */ /* 0x000fe20000100a00 */
[----:B------:R-:W-:-:S03]  /*47cf0*/  VIADD R51, R14, 0x200000 ;  /* 0x002000000e337836 */ /* 0x000fc60000000000 */
[----:B------:R-:W-:Y:S01]  /*47d00*/  STL.64 [R1+0x1700], R38 ;  /* 0x0017002601007387 */ /* 0x000fe20000100a00 */
[----:B------:R-:W-:-:S03]  /*47d10*/  IADD3 R50, R15, 0x200000, RZ ;  /* 0x002000000f327810 */ /* 0x000fc60007ffe0ff */
[----:B------:R-:W-:Y:S01]  /*47d20*/  STL.64 [R1+0x1708], R40 ;  /* 0x0017082801007387 */ /* 0x000fe20000100a00 */
[----:B------:R-:W-:-:S03]  /*47d30*/  VIADD R49, R15, 0x200000 ;  /* 0x002000000f317836 */ /* 0x000fc60000000000 */
[----:B------:R-:W-:Y:S01]  /*47d40*/  STL.64 [R1+0x1710], R42 ;  /* 0x0017102a01007387 */ /* 0x000fe20000100a00 */
[----:B----4-:R-:W-:-:S05]  /*47d50*/  IMAD.WIDE R44, R231, 0x4, R242 ;  /* 0x00000004e72c7825 */ /* 0x010fca00078e02f2 */
[----:B------:R4:W-:Y:S01]  /*47d60*/  LDGSTS.E [R52+-0x58800], desc[UR8][R44.64], P1 ;  /* 0xa78000002c347fae */ /* 0x0009e20008921848 */
[----:B------:R-:W-:-:S05]  /*47d70*/  IMAD.WIDE R46, R231, 0x4, R244 ;  /* 0x00000004e72e7825 */ /* 0x000fca00078e02f4 */
[----:B------:R4:W-:Y:S01]  /*47d80*/  LDGSTS.E [R51+-0x58400], desc[UR8][R46.64], P1 ;  /* 0xa7c000002e337fae */ /* 0x0009e20008921848 */
[----:B------:R-:W-:-:S05]  /*47d90*/  IMAD.WIDE R8, R231, 0x4, R8 ;  /* 0x00000004e7087825 */ /* 0x000fca00078e0208 */
[----:B------:R4:W-:Y:S01]  /*47da0*/  STL.64 [R1+0x460], R8 ;  /* 0x0004600801007387 */ /* 0x0009e20000100a00 */
[----:B--2---:R-:W-:-:S03]  /*47db0*/  IMAD.WIDE R6, R231, 0x4, R6 ;  /* 0x00000004e7067825 */ /* 0x004fc600078e0206 */
[----:B------:R-:W-:Y:S01]  /*47dc0*/  STL.64 [R1+0x1718], R44 ;  /* 0x0017182c01007387 */ /* 0x000fe20000100a00 */
[----:B-1----:R-:W-:-:S03]  /*47dd0*/  IMAD.WIDE R12, R231, 0x4, R248 ;  /* 0x00000004e70c7825 */ /* 0x002fc600078e02f8 */
[----:B------:R1:W-:Y:S04]  /*47de0*/  STL.64 [R1+0x420], R6 ;  /* 0x0004200601007387 */ /* 0x0003e80000100a00 */
[----:B------:R2:W-:Y:S04]  /*47df0*/  STL.64 [R1+0x3e0], R12 ;  /* 0x0003e00c01007387 */ /* 0x0005e80000100a00 */
[----:B------:R-:W-:Y:S04]  /*47e00*/  STL.64 [R1+0x1720], R46 ;  /* 0x0017202e01007387 */ /* 0x000fe80000100a00 */
[----:B------:R-:W2:Y:S04]  /*47e10*/  LDL.LU.64 R242, [R1+0x1228] ;  /* 0x0012280001f27983 */ /* 0x000ea80000300a00 */
[----:B------:R-:W-:Y:S04]  /*47e20*/  LDGSTS.E [R50+-0x5ff80], desc[UR8][R8.64], P1 ;  /* 0xa008000008327fae */ /* 0x000fe80008921848 */
[----:B------:R-:W2:Y:S04]  /*47e30*/  LDL.LU.64 R244, [R1+0x11e8] ;  /* 0x0011e80001f47983 */ /* 0x000ea80000300a00 */
[----:B------:R-:W-:Y:S04]  /*47e40*/  LDGSTS.E [R49+-0x5fb80], desc[UR8][R6.64], P1 ;  /* 0xa048000006317fae */ /* 0x000fe80008921848 */
[----:B----4-:R-:W4:Y:S04]  /*47e50*/  LDL.LU.64 R8, [R1+0x11a8] ;  /* 0x0011a80001087983 */ /* 0x010f280000300a00 */
[----:B-1----:R-:W4:Y:S04]  /*47e60*/  LDL.LU.64 R6, [R1+0x1168] ;  /* 0x0011680001067983 */ /* 0x002f280000300a00 */
[----:B------:R-:W4:Y:S01]  /*47e70*/  LDL.LU.64 R248, [R1+0x1128] ;  /* 0x0011280001f87983 */ /* 0x000f220000300a00 */
[C---:B------:R-:W-:Y:S01]  /*47e80*/  IADD3 R48, R15.reuse, 0x200000, RZ ;  /* 0x002000000f307810 */ /* 0x040fe20007ffe0ff */
[C---:B------:R-:W-:Y:S01]  /*47e90*/  VIADD R52, R15.reuse, 0x200000 ;  /* 0x002000000f347836 */ /* 0x040fe20000000000 */
[----:B------:R-:W-:-:S03]  /*47ea0*/  IADD3 R51, R15, 0x200000, RZ ;  /* 0x002000000f337810 */ /* 0x000fc60007ffe0ff */
[----:B------:R2:W-:Y:S01]  /*47eb0*/  LDGSTS.E [R48+-0x5f780], desc[UR8][R12.64], P1 ;  /* 0xa08800000c307fae */ /* 0x0005e20008921848 */
[----:B---3--:R-:W-:-:S04]  /*47ec0*/  IMAD.WIDE R24, R231, 0x4, R238 ;  /* 0x00000004e7187825 */ /* 0x008fc800078e02ee */
[C---:B------:R-:W-:Y:S01]  /*47ed0*/  IMAD.WIDE R22, R231.reuse, 0x4, R240 ;  /* 0x00000004e7167825 */ /* 0x040fe200078e02f0 */
[----:B------:R-:W-:Y:S03]  /*47ee0*/  STL.64 [R1+0x3a0], R24 ;  /* 0x0003a01801007387 */ /* 0x000fe60000100a00 */
[C---:B--2---:R-:W-:Y:S01]  /*47ef0*/  IMAD.WIDE R12, R231.reuse, 0x4, R250 ;  /* 0x00000004e70c7825 */ /* 0x044fe200078e02fa */
[----:B------:R-:W-:Y:S03]  /*47f00*/  STL.64 [R1+0x360], R22 ;  /* 0x0003601601007387 */ /* 0x000fe60000100a00 */
[C---:B------:R-:W-:Y:S01]  /*47f10*/  IMAD.WIDE R10, R231.reuse, 0x4, R10 ;  /* 0x00000004e70a7825 */ /* 0x040fe200078e020a */
[----:B------:R-:W-:Y:S04]  /*47f20*/  LDGSTS.E [R52+-0x5f380], desc[UR8][R24.64], P1 ;  /* 0xa0c8000018347fae */ /* 0x000fe80008921848 */
[----:B------:R-:W-:Y:S01]  /*47f30*/  STL.64 [R1+0x320], R12 ;  /* 0x0003200c01007387 */ /* 0x000fe20000100a00 */
[----:B------:R-:W-:-:S03]  /*47f40*/  IMAD.WIDE R2, R231, 0x4, R2 ;  /* 0x00000004e7027825 */ /* 0x000fc600078e0202 */
[----:B------:R1:W-:Y:S04]  /*47f50*/  LDGSTS.E [R51+-0x5ef80], desc[UR8][R22.64], P1 ;  /* 0xa108000016337fae */ /* 0x0003e80008921848 */
[----:B------:R-:W-:Y:S04]  /*47f60*/  STL.64 [R1+0x2e0], R10 ;  /* 0x0002e00a01007387 */ /* 0x000fe80000100a00 */
[----:B------:R2:W-:Y:S04]  /*47f70*/  LDGSTS.E [R50+-0x5eb80], desc[UR8][R12.64], P1 ;  /* 0xa14800000c327fae */ /* 0x0005e80008921848 */
[----:B------:R3:W-:Y:S04]  /*47f80*/  STL.64 [R1+0x2a0], R2 ;  /* 0x0002a00201007387 */ /* 0x0007e80000100a00 */
[----:B------:R-:W-:Y:S04]  /*47f90*/  LDGSTS.E [R49+-0x5e780], desc[UR8][R10.64], P1 ;  /* 0xa18800000a317fae */ /* 0x000fe80008921848 */
[----:B------:R-:W-:Y:S04]  /*47fa0*/  LDGSTS.E [R48+-0x5e380], desc[UR8][R2.64], P1 ;  /* 0xa1c8000002307fae */ /* 0x000fe80008921848 */
[----:B------:R-:W4:Y:S04]  /*47fb0*/  LDL.LU.64 R238, [R1+0x10e8] ;  /* 0x0010e80001ee7983 */ /* 0x000f280000300a00 */
[----:B---3--:R-:W3:Y:S04]  /*47fc0*/  LDL.LU.64 R2, [R1+0x10a8] ;  /* 0x0010a80001027983 */ /* 0x008ee80000300a00 */
[----:B------:R-:W3:Y:S04]  /*47fd0*/  LDL.LU.64 R240, [R1+0x1068] ;  /* 0x0010680001f07983 */ /* 0x000ee80000300a00 */
[----:B------:R-:W3:Y:S04]  /*47fe0*/  LDL.LU.64 R250, [R1+0x1028] ;  /* 0x0010280001fa7983 */ /* 0x000ee80000300a00 */
[----:B------:R-:W3:Y:S01]  /*47ff0*/  LDL.LU.64 R10, [R1+0xfe8] ;  /* 0x000fe800010a7983 */ /* 0x000ee20000300a00 */
[----:B-1----:R-:W-:-:S04]  /*48000*/  IMAD.WIDE R22, R231, 0x4, R242 ;  /* 0x00000004e7167825 */ /* 0x002fc800078e02f2 */
[C---:B--2---:R-:W-:Y:S01]  /*48010*/  IMAD.WIDE R12, R231.reuse, 0x4, R244 ;  /* 0x00000004e70c7825 */ /* 0x044fe200078e02f4 */
[----:B------:R-:W-:Y:S03]  /*48020*/  STL.64 [R1+0x260], R22 ;  /* 0x0002601601007387 */ /* 0x000fe60000100a00 */
[C---:B----4-:R-:W-:Y:S01]  /*48030*/  IMAD.WIDE R8, R231.reuse, 0x4, R8 ;  /* 0x00000004e7087825 */ /* 0x050fe200078e0208 */
[----:B------:R-:W-:Y:S03]  /*48040*/  STL.64 [R1+0x220], R12 ;  /* 0x0002200c01007387 */ /* 0x000fe60000100a00 */
[C---:B------:R-:W-:Y:S01]  /*48050*/  IMAD.WIDE R6, R231.reuse, 0x4, R6 ;  /* 0x00000004e7067825 */ /* 0x040fe200078e0206 */
[----:B------:R1:W-:Y:S04]  /*48060*/  STL.64 [R1+0x1e0], R8 ;  /* 0x0001e00801007387 */ /* 0x0003e80000100a00 */
[----:B------:R2:W-:Y:S01]  /*48070*/  STL.64 [R1+0x1a0], R6 ;  /* 0x0001a00601007387 */ /* 0x0005e20000100a00 */
[----:B------:R-:W-:-:S03]  /*48080*/  IMAD.WIDE R32, R231, 0x4, R248 ;  /* 0x00000004e7207825 */ /* 0x000fc600078e02f8 */
[----:B------:R-:W-:Y:S04]  /*48090*/  LDGSTS.E [R52+-0x5df80], desc[UR8][R22.64], P1 ;  /* 0xa208000016347fae */ /* 0x000fe80008921848 */
[----:B------:R-:W4:Y:S04]  /*480a0*/  LDL.LU.64 R244, [R1+0xfa8] ;  /* 0x000fa80001f47983 */ /* 0x000f280000300a00 */
[----:B------:R2:W-:Y:S04]  /*480b0*/  LDGSTS.E [R51+-0x5db80], desc[UR8][R12.64], P1 ;  /* 0xa24800000c337fae */ /* 0x0005e80008921848 */
[----:B------:R-:W4:Y:S04]  /*480c0*/  LDL.LU.64 R242, [R1+0xf68] ;  /* 0x000f680001f27983 */ /* 0x000f280000300a00 */
[----:B------:R-:W-:Y:S04]  /*480d0*/  LDGSTS.E [R50+-0x5d780], desc[UR8][R8.64], P1 ;  /* 0xa288000008327fae */ /* 0x000fe80008921848 */
[----:B------:R-:W4:Y:S04]  /*480e0*/  LDL.LU.64 R248, [R1+0xf28] ;  /* 0x000f280001f87983 */ /* 0x000f280000300a00 */
[----:B------:R-:W-:Y:S04]  /*480f0*/  LDGSTS.E [R49+-0x5d380], desc[UR8][R6.64], P1 ;  /* 0xa2c8000006317fae */ /* 0x000fe80008921848 */
[----:B-1----:R-:W4:Y:S04]  /*48100*/  LDL.LU.64 R8, [R1+0xee8] ;  /* 0x000ee80001087983 */ /* 0x002f280000300a00 */
[----:B------:R-:W-:Y:S04]  /*48110*/  LDGSTS.E [R48+-0x5cf80], desc[UR8][R32.64], P1 ;  /* 0xa308000020307fae */ /* 0x000fe80008921848 */
[----:B--2---:R-:W2:Y:S04]  /*48120*/  LDL.LU.64 R6, [R1+0xea8] ;  /* 0x000ea80001067983 */ /* 0x004ea80000300a00 */
[----:B------:R-:W-:Y:S01]  /*48130*/  STL.64 [R1+0x17e0], R32 ;  /* 0x0017e02001007387 */ /* 0x000fe20000100a00 */
[----:B------:R-:W-:-:S04]  /*48140*/  IMAD.WIDE R12, R231, 0x4, R238 ;  /* 0x00000004e70c7825 */ /* 0x000fc800078e02ee */
[C---:B---3--:R-:W-:Y:S01]  /*48150*/  IMAD.WIDE R2, R231.reuse, 0x4, R2 ;  /* 0x00000004e7027825 */ /* 0x048fe200078e0202 */
[----:B------:R-:W-:Y:S04]  /*48160*/  STL.64 [R1+0x120], R12 ;  /* 0x0001200c01007387 */ /* 0x000fe80000100a00 */
[----:B------:R1:W-:Y:S04]  /*48170*/  STL.64 [R1+0xe0], R2 ;  /* 0x0000e00201007387 */ /* 0x0003e80000100a00 */
[----:B------:R-:W3:Y:S01]  /*48180*/  LDL.LU.64 R234, [R1+0xe68] ;  /* 0x000e680001ea7983 */ /* 0x000ee20000300a00 */
[----:B------:R-:W-:-:S03]  /*48190*/  IMAD.WIDE R30, R231, 0x4, R250 ;  /* 0x00000004e71e7825 */ /* 0x000fc600078e02fa */
[----:B------:R-:W3:Y:S04]  /*481a0*/  LDL.LU.64 R236, [R1+0xe28] ;  /* 0x000e280001ec7983 */ /* 0x000ee80000300a00 */
[----:B------:R-:W-:Y:S04]  /*481b0*/  LDGSTS.E [R52+-0x5cb80], desc[UR8][R12.64], P1 ;  /* 0xa34800000c347fae */ /* 0x000fe80008921848 */
[----:B------:R-:W3:Y:S04]  /*481c0*/  LDL.LU.64 R238, [R1+0xde8] ;  /* 0x000de80001ee7983 */ /* 0x000ee80000300a00 */
[----:B------:R-:W-:Y:S04]  /*481d0*/  LDGSTS.E [R51+-0x5c780], desc[UR8][R2.64], P1 ;  /* 0xa388000002337fae */ /* 0x000fe80008921848 */
[----:B------:R-:W3:Y:S04]  /*481e0*/  LDL.LU.64 R250, [R1+0xda8] ;  /* 0x000da80001fa7983 */ /* 0x000ee80000300a00 */
[----:B-1----:R-:W3:Y:S01]  /*481f0*/  LDL.LU.64 R2, [R1+0xd68] ;  /* 0x000d680001027983 */ /* 0x002ee20000300a00 */
[----:B------:R-:W-:-:S04]  /*48200*/  IMAD.WIDE R46, R231, 0x4, R240 ;  /* 0x00000004e72e7825 */ /* 0x000fc800078e02f0 */
[C---:B------:R-:W-:Y:S01]  /*48210*/  IMAD.WIDE R10, R231.reuse, 0x4, R10 ;  /* 0x00000004e70a7825 */ /* 0x040fe200078e020a */
[----:B------:R-:W-:Y:S04]  /*48220*/  LDGSTS.E [R50+-0x5c380], desc[UR8][R46.64], P1 ;  /* 0xa3c800002e327fae */ /* 0x000fe80008921848 */
[----:B------:R-:W-:Y:S04]  /*48230*/  STL.64 [R1+0x1728], R46 ;  /* 0x0017282e01007387 */ /* 0x000fe80000100a00 */
[----:B------:R-:W-:Y:S04]  /*48240*/  LDGSTS.E [R49+-0x5bf80], desc[UR8][R30.64], P1 ;  /* 0xa40800001e317fae */ /* 0x000fe80008921848 */
[----:B------:R-:W-:Y:S04]  /*48250*/  STL.64 [R1+0x1730], R30 ;  /* 0x0017301e01007387 */ /* 0x000fe80000100a00 */
[----:B------:R4:W-:Y:S04]  /*48260*/  LDGSTS.E [R48+-0x5bb80], desc[UR8][R10.64], P1 ;  /* 0xa44800000a307fae */ /* 0x0009e80008921848 */
[----:B------:R-:W-:Y:S04]  /*48270*/  STL.64 [R1+0x1738], R10 ;  /* 0x0017380a01007387 */ /* 0x000fe80000100a00 */
[----:B------:R-:W3:Y:S01]  /*48280*/  LDL.LU.64 R240, [R1+0xd28] ;  /* 0x000d280001f07983 */ /* 0x000ee20000300a00 */
[----:B----4-:R-:W-:-:S03]  /*48290*/  IMAD.WIDE R48, R231, 0x4, R242 ;  /* 0x00000004e7307825 */ /* 0x010fc600078e02f2 */
[----:B------:R-:W4:Y:S01]  /*482a0*/  LDL.LU.64 R242, [R1+0xce8] ;  /* 0x000ce80001f27983 */ /* 0x000f220000300a00 */
[----:B------:R-:W-:-:S03]  /*482b0*/  IMAD.WIDE R50, R231, 0x4, R248 ;  /* 0x00000004e7327825 */ /* 0x000fc600078e02f8 */
[----:B------:R-:W4:Y:S01]  /*482c0*/  LDL.LU.64 R248, [R1+0xcb8] ;  /* 0x000cb80001f87983 */ /* 0x000f220000300a00 */
[----:B------:R-:W-:-:S03]  /*482d0*/  IMAD.WIDE R52, R231, 0x4, R8 ;  /* 0x00000004e7347825 */ /* 0x000fc600078e0208 */
[----:B------:R-:W4:Y:S01]  /*482e0*/  LDL.LU.64 R8, [R1+0xc98] ;  /* 0x000c980001087983 */ /* 0x000f220000300a00 */
[----:B--2---:R-:W-:-:S03]  /*482f0*/  IMAD.WIDE R54, R231, 0x4, R6 ;  /* 0x00000004e7367825 */ /* 0x004fc600078e0206 */
[----:B------:R-:W2:Y:S01]  /*48300*/  LDL.LU.64 R6, [R1+0x1420] ;  /* 0x0014200001067983 */ /* 0x000ea20000300a00 */
[C---:B------:R-:W-:Y:S01]  /*48310*/  IADD3 R59, R15.reuse, 0x200000, RZ ;  /* 0x002000000f3b7810 */ /* 0x040fe20007ffe0ff */
[----:B------:R-:W-:Y:S02]  /*48320*/  VIADD R60, R15, 0x200000 ;  /* 0x002000000f3c7836 */ /* 0x000fe40000000000 */
[----:B------:R-:W-:Y:S01]  /*48330*/  IMAD.WIDE R244, R231, 0x4, R244 ;  /* 0x00000004e7f47825 */ /* 0x000fe200078e02f4 */
[----:B------:R-:W-:-:S03]  /*48340*/  IADD3 R57, R15, 0x200000, RZ ;  /* 0x002000000f397810 */ /* 0x000fc60007ffe0ff */
[C---:B------:R-:W-:Y:S01]  /*48350*/  VIADD R58, R15.reuse, 0x200000 ;  /* 0x002000000f3a7836 */ /* 0x040fe20000000000 */
[----:B------:R-:W-:Y:S01]  /*48360*/  LDGSTS.E [R60+-0x5b780], desc[UR8][R244.64], P1 ;  /* 0xa4880000f43c7fae */ /* 0x000fe20008921848 */
[----:B------:R-:W-:-:S03]  /*48370*/  VIADD R56, R15, 0x200000 ;  /* 0x002000000f387836 */ /* 0x000fc60000000000 */
[----:B------:R-:W-:Y:S04]  /*48380*/  STL.64 [R1+0x1740], R244 ;  /* 0x001740f401007387 */ /* 0x000fe80000100a00 */
[----:B------:R-:W-:Y:S04]  /*48390*/  LDGSTS.E [R59+-0x5b380], desc[UR8][R48.64], P1 ;  /* 0xa4c80000303b7fae */ /* 0x000fe80008921848 */
[----:B------:R-:W-:Y:S04]  /*483a0*/  STL.64 [R1+0x1748], R48 ;  /* 0x0017483001007387 */ /* 0x000fe80000100a00 */
[----:B------:R3:W-:Y:S04]  /*483b0*/  LDGSTS.E [R58+-0x5af80], desc[UR8][R50.64], P1 ;  /* 0xa5080000323a7fae */ /* 0x0007e80008921848 */
[----:B------:R-:W-:Y:S04]  /*483c0*/  STL.64 [R1+0x1750], R50 ;  /* 0x0017503201007387 */ /* 0x000fe80000100a00 */
[----:B------:R-:W-:Y:S04]  /*483d0*/  LDGSTS.E [R57+-0x5ab80], desc[UR8][R52.64], P1 ;  /* 0xa548000034397fae */ /* 0x000fe80008921848 */
[----:B------:R-:W-:Y:S01]  /*483e0*/  STL.64 [R1+0x1758], R52 ;  /* 0x0017583401007387 */ /* 0x000fe20000100a00 */
[----:B---3--:R-:W-:-:S03]  /*483f0*/  IMAD.WIDE R58, R231, 0x4, R236 ;  /* 0x00000004e73a7825 */ /* 0x008fc600078e02ec */
[----:B------:R1:W-:Y:S04]  /*48400*/  LDGSTS.E [R56+-0x5a780], desc[UR8][R54.64], P1 ;  /* 0xa588000036387fae */ /* 0x0003e80008921848 */
[----:B------:R-:W-:Y:S01]  /*48410*/  STL.64 [R1+0x1760], R54 ;  /* 0x0017603601007387 */ /* 0x000fe20000100a00 */
[----:B------:R-:W-:-:S04]  /*48420*/  IMAD.WIDE R60, R231, 0x4, R238 ;  /* 0x00000004e73c7825 */ /* 0x000fc800078e02ee */
[C---:B-1----:R-:W-:Y:S02]  /*48430*/  IMAD.WIDE R56, R231.reuse, 0x4, R234 ;  /* 0x00000004e7387825 */ /* 0x042fe400078e02ea */
[----:B------:R-:W3:Y:S02]  /*48440*/  LDL.LU.64 R234, [R1+0x13e0] ;  /* 0x0013e00001ea7983 */ /* 0x000ee40000300a00 */
[C---:B------:R-:W-:Y:S02]  /*48450*/  IMAD.WIDE R62, R231.reuse, 0x4, R250 ;  /* 0x00000004e73e7825 */ /* 0x040fe400078e02fa */
[----:B------:R-:W3:Y:S02]  /*48460*/  LDL.LU.64 R236, [R1+0x13a0] ;  /* 0x0013a00001ec7983 */ /* 0x000ee40000300a00 */
[----:B------:R-:W-:Y:S02]  /*48470*/  IMAD.WIDE R64, R231, 0x4, R2 ;  /* 0x00000004e7407825 */ /* 0x000fe400078e0202 */
[----:B------:R-:W3:Y:S04]  /*48480*/  LDL.LU.64 R238, [R1+0x1360] ;  /* 0x0013600001ee7983 */ /* 0x000ee80000300a00 */
[----:B------:R-:W3:Y:S04]  /*48490*/  LDL.LU.64 R2, [R1+0x1320] ;  /* 0x0013200001027983 */ /* 0x000ee80000300a00 */
[----:B------:R-:W3:Y:S01]  /*484a0*/  LDL.LU.64 R250, [R1+0x12e0] ;  /* 0x0012e00001fa7983 */ /* 0x000ee20000300a00 */
[C---:B------:R-:W-:Y:S01]  /*484b0*/  IADD3 R70, R15.reuse, 0x200000, RZ ;  /* 0x002000000f467810 */ /* 0x040fe20007ffe0ff */
[C---:B------:R-:W-:Y:S01]  /*484c0*/  VIADD R69, R15.reuse, 0x200000 ;  /* 0x002000000f457836 */ /* 0x040fe20000000000 */
[C---:B------:R-:W-:Y:S01]  /*484d0*/  IADD3 R68, R15.reuse, 0x200000, RZ ;  /* 0x002000000f447810 */ /* 0x040fe20007ffe0ff */
[C---:B------:R-:W-:Y:S01]  /*484e0*/  VIADD R67, R15.reuse, 0x200000 ;  /* 0x002000000f437836 */ /* 0x040fe20000000000 */
[C---:B------:R-:W-:Y:S01]  /*484f0*/  IADD3 R66, R15.reuse, 0x200000, RZ ;  /* 0x002000000f427810 */ /* 0x040fe20007ffe0ff */
[----:B------:R-:W-:Y:S04]  /*48500*/  LDGSTS.E [R70+-0x5a380], desc[UR8][R56.64], P1 ;  /* 0xa5c8000038467fae */ /* 0x000fe80008921848 */
[----:B------:R-:W-:Y:S04]  /*48510*/  STL.64 [R1+0x1768], R56 ;  /* 0x0017683801007387 */ /* 0x000fe80000100a00 */
[----:B------:R-:W-:Y:S04]  /*48520*/  LDGSTS.E [R69+-0x59f80], desc[UR8][R58.64], P1 ;  /* 0xa60800003a457fae */ /* 0x000fe80008921848 */
[----:B------:R-:W-:Y:S01]  /*48530*/  STL.64 [R1+0x1770], R58 ;  /* 0x0017703a01007387 */ /* 0x000fe20000100a00 */
[----:B------:R-:W-:-:S03]  /*48540*/  VIADD R78, R15, 0x200000 ;  /* 0x002000000f4e7836 */ /* 0x000fc60000000000 */
[----:B------:R-:W-:Y:S04]  /*48550*/  LDGSTS.E [R68+-0x59b80], desc[UR8][R60.64], P1 ;  /* 0xa64800003c447fae */ /* 0x000fe80008921848 */
[----:B------:R-:W-:Y:S01]  /*48560*/  STL.64 [R1+0x1778], R60 ;  /* 0x0017783c01007387 */ /* 0x000fe20000100a00 */
[----:B------:R-:W-:-:S03]  /*48570*/  IADD3 R77, R15, 0x200000, RZ ;  /* 0x002000000f4d7810 */ /* 0x000fc60007ffe0ff */
[----:B------:R-:W-:Y:S04]  /*48580*/  LDGSTS.E [R67+-0x59780], desc[UR8][R62.64], P1 ;  /* 0xa68800003e437fae */ /* 0x000fe80008921848 */
[----:B------:R-:W-:Y:S01]  /*48590*/  STL.64 [R1+0x1780], R62 ;  /* 0x0017803e01007387 */ /* 0x000fe20000100a00 */
[----:B------:R-:W-:-:S03]  /*485a0*/  VIADD R76, R15, 0x200000 ;  /* 0x002000000f4c7836 */ /* 0x000fc60000000000 */
[----:B------:R1:W-:Y:S04]  /*485b0*/  LDGSTS.E [R66+-0x59380], desc[UR8][R64.64], P1 ;  /* 0xa6c8000040427fae */ /* 0x0003e80008921848 */
[----:B------:R-:W-:Y:S01]  /*485c0*/  STL.64 [R1+0x1788], R64 ;  /* 0x0017884001007387 */ /* 0x000fe20000100a00 */
[----:B------:R-:W-:-:S03]  /*485d0*/  IADD3 R75, R15, 0x200000, RZ ;  /* 0x002000000f4b7810 */ /* 0x000fc60007ffe0ff */
[----:B------:R-:W-:Y:S01]  /*485e0*/  STL.64 [R1+0x1790], R14 ;  /* 0x0017900e01007387 */ /* 0x000fe20000100a00 */
[----:B-1----:R-:W-:-:S03]  /*485f0*/  IMAD.WIDE R66, R231, 0x4, R240 ;  /* 0x00000004e7427825 */ /* 0x002fc600078e02f0 */
[----:B------:R-:W3:Y:S01]  /*48600*/  LDL.LU.64 R240, [R1+0x12a0] ;  /* 0x0012a00001f07983 */ /* 0x000ee20000300a00 */
[----:B------:R-:W-:-:S03]  /*48610*/  VIADD R74, R16, 0x200000 ;  /* 0x00200000104a7836 */ /* 0x000fc60000000000 */
[----:B------:R1:W-:Y:S01]  /*48620*/  LDGSTS.E [R78+-0x58f80], desc[UR8][R66.64], P1 ;  /* 0xa7080000424e7fae */ /* 0x0003e20008921848 */
[----:B----4-:R-:W-:-:S03]  /*48630*/  IMAD.WIDE R68, R231, 0x4, R242 ;  /* 0x00000004e7447825 */ /* 0x010fc600078e02f2 */
[----:B------:R-:W4:Y:S04]  /*48640*/  LDL.LU.64 R242, [R1+0x1260] ;  /* 0x0012600001f27983 */ /* 0x000f280000300a00 */
[----:B------:R1:W-:Y:S01]  /*48650*/  LDGSTS.E [R77+-0x58b80], desc[UR8][R68.64], P1 ;  /* 0xa7480000444d7fae */ /* 0x0003e20008921848 */
[----:B------:R-:W-:-:S03]  /*48660*/  IMAD.WIDE R70, R231, 0x4, R248 ;  /* 0x00000004e7467825 */ /* 0x000fc600078e02f8 */
[----:B------:R-:W4:Y:S04]  /*48670*/  LDL.LU.64 R248, [R1+0x1220] ;  /* 0x0012200001f87983 */ /* 0x000f280000300a00 */
[----:B------:R1:W-:Y:S01]  /*48680*/  LDGSTS.E [R76+-0x58780], desc[UR8][R70.64], P1 ;  /* 0xa7880000464c7fae */ /* 0x0003e20008921848 */
[----:B------:R-:W-:-:S05]  /*48690*/  IMAD.WIDE R72, R231, 0x4, R8 ;  /* 0x00000004e7487825 */ /* 0x000fca00078e0208 */
[----:B------:R1:W-:Y:S01]  /*486a0*/  LDGSTS.E [R75+-0x58380], desc[UR8][R72.64], P1 ;  /* 0xa7c80000484b7fae */ /* 0x0003e20008921848 */
[----:B--2---:R-:W-:-:S05]  /*486b0*/  IMAD.WIDE R6, R231, 0x4, R6 ;  /* 0x00000004e7067825 */ /* 0x004fca00078e0206 */
[----:B------:R2:W-:Y:S04]  /*486c0*/  STL.64 [R1+0x458], R6 ;  /* 0x0004580601007387 */ /* 0x0005e80000100a00 */
[----:B------:R-:W4:Y:S04]  /*486d0*/  LDL.LU.64 R8, [R1+0x11e0] ;  /* 0x0011e00001087983 */ /* 0x000f280000300a00 */
[----:B------:R-:W-:Y:S04]  /*486e0*/  STL.64 [R1+0x1798], R66 ;  /* 0x0017984201007387 */ /* 0x000fe80000100a00 */
[----:B------:R-:W-:Y:S04]  /*486f0*/  STL.64 [R1+0x17a0], R68 ;  /* 0x0017a04401007387 */ /* 0x000fe80000100a00 */
[----:B------:R-:W-:Y:S04]  /*48700*/  STL.64 [R1+0x17a8], R70 ;  /* 0x0017a84601007387 */ /* 0x000fe80000100a00 */
[----:B------:R-:W-:Y:S04]  /*48710*/  STL.64 [R1+0x17b0], R72 ;  /* 0x0017b04801007387 */ /* 0x000fe80000100a00 */
[----:B------:R-:W-:Y:S04]  /*48720*/  LDGSTS.E [R74+-0x5ff00], desc[UR8][R6.64], P1 ;  /* 0xa0100000064a7fae */ /* 0x000fe80008921848 */
[----:B--2---:R-:W2:Y:S01]  /*48730*/  LDL.LU.64 R6, [R1+0x11a0] ;  /* 0x0011a00001067983 */ /* 0x004ea20000300a00 */
[C---:B-1----:R-:W-:Y:S01]  /*48740*/  IADD3 R78, R16.reuse, 0x200000, RZ ;  /* 0x00200000104e7810 */ /* 0x042fe20007ffe0ff */
[C---:B------:R-:W-:Y:S01]  /*48750*/  VIADD R77, R16.reuse, 0x200000 ;  /* 0x00200000104d7836 */ /* 0x040fe20000000000 */
[C---:B------:R-:W-:Y:S01]  /*48760*/  IADD3 R76, R16.reuse, 0x200000, RZ ;  /* 0x00200000104c7810 */ /* 0x040fe20007ffe0ff */
[----:B------:R-:W-:-:S02]  /*48770*/  VIADD R75, R16, 0x200000 ;  /* 0x00200000104b7836 */ /* 0x000fc40000000000 */
[----:B---3--:R-:W-:-:S04]  /*48780*/  IMAD.WIDE R22, R231, 0x4, R234 ;  /* 0x00000004e7167825 */ /* 0x008fc800078e02ea */
[C---:B------:R-:W-:Y:S01]  /*48790*/  IMAD.WIDE R14, R231.reuse, 0x4, R236 ;  /* 0x00000004e70e7825 */ /* 0x040fe200078e02ec */
[----:B------:R-:W-:Y:S03]  /*487a0*/  STL.64 [R1+0x418], R22 ;  /* 0x0004181601007387 */ /* 0x000fe60000100a00 */
[C---:B------:R-:W-:Y:S01]  /*487b0*/  IMAD.WIDE R12, R231.reuse, 0x4, R238 ;  /* 0x00000004e70c7825 */ /* 0x040fe200078e02ee */
[----:B------:R-:W-:Y:S03]  /*487c0*/  STL.64 [R1+0x3d8], R14 ;  /* 0x0003d80e01007387 */ /* 0x000fe60000100a00 */
[C---:B------:R-:W-:Y:S01]  /*487d0*/  IMAD.WIDE R2, R231.reuse, 0x4, R2 ;  /* 0x00000004e7027825 */ /* 0x040fe200078e0202 */
[----:B------:R-:W-:Y:S03]  /*487e0*/  LDGSTS.E [R78+-0x5fb00], desc[UR8][R22.64], P1 ;  /* 0xa0500000164e7fae */ /* 0x000fe60008921848 */
[C---:B------:R-:W-:Y:S01]  /*487f0*/  IMAD.WIDE R10, R231.reuse, 0x4, R250 ;  /* 0x00000004e70a7825 */ /* 0x040fe200078e02fa */
[----:B------:R-:W-:Y:S04]  /*48800*/  STL.64 [R1+0x398], R12 ;  /* 0x0003980c01007387 */ /* 0x000fe80000100a00 */
[----:B------:R1:W-:Y:S04]  /*48810*/  LDGSTS.E [R77+-0x5f700], desc[UR8][R14.64], P1 ;  /* 0xa09000000e4d7fae */ /* 0x0003e80008921848 */
[----:B------:R3:W-:Y:S04]  /*48820*/  STL.64 [R1+0x358], R2 ;  /* 0x0003580201007387 */ /* 0x0007e80000100a00 */
[----:B------:R4:W-:Y:S04]  /*48830*/  LDGSTS.E [R76+-0x5f300], desc[UR8][R12.64], P1 ;  /* 0xa0d000000c4c7fae */ /* 0x0009e80008921848 */
[----:B------:R4:W-:Y:S04]  /*48840*/  STL.64 [R1+0x318], R10 ;  /* 0x0003180a01007387 */ /* 0x0009e80000100a00 */
[----:B------:R-:W-:Y:S04]  /*48850*/  LDGSTS.E [R75+-0x5ef00], desc[UR8][R2.64], P1 ;  /* 0xa1100000024b7fae */ /* 0x000fe80008921848 */
[----:B------:R-:W2:Y:S04]  /*48860*/  LDL.LU.64 R234, [R1+0x1160] ;  /* 0x0011600001ea7983 */ /* 0x000ea80000300a00 */
[----:B------:R4:W-:Y:S04]  /*48870*/  LDGSTS.E [R74+-0x5eb00], desc[UR8][R10.64], P1 ;  /* 0xa15000000a4a7fae */ /* 0x0009e80008921848 */
[----:B---3--:R-:W3:Y:S04]  /*48880*/  LDL.LU.64 R2, [R1+0x1120] ;  /* 0x0011200001027983 */ /* 0x008ee80000300a00 */
[----:B------:R-:W3:Y:S04]  /*48890*/  LDL.LU.64 R236, [R1+0x10e0] ;  /* 0x0010e00001ec7983 */ /* 0x000ee80000300a00 */
[----:B------:R-:W3:Y:S04]  /*488a0*/  LDL.LU.64 R238, [R1+0x10a0] ;  /* 0x0010a00001ee7983 */ /* 0x000ee80000300a00 */
[----:B------:R-:W3:Y:S01]  /*488b0*/  LDL.LU.64 R250, [R1+0x1060] ;  /* 0x0010600001fa7983 */ /* 0x000ee20000300a00 */
[----:B-1----:R-:W-:-:S05]  /*488c0*/  IMAD.WIDE R14, R231, 0x4, R240 ;  /* 0x00000004e70e7825 */ /* 0x002fca00078e02f0 */
[----:B------:R-:W-:Y:S04]  /*488d0*/  STL.64 [R1+0x2d8], R14 ;  /* 0x0002d80e01007387 */ /* 0x000fe80000100a00 */
[----:B------:R-:W-:Y:S01]  /*488e0*/  LDGSTS.E [R78+-0x5e700], desc[UR8][R14.64], P1 ;  /* 0xa19000000e4e7fae */ /* 0x000fe20008921848 */
[----:B----4-:R-:W-:-:S04]  /*488f0*/  IMAD.WIDE R12, R231, 0x4, R242 ;  /* 0x00000004e70c7825 */ /* 0x010fc800078e02f2 */
[C---:B------:R-:W-:Y:S01]  /*48900*/  IMAD.WIDE R10, R231.reuse, 0x4, R248 ;  /* 0x00000004e70a7825 */ /* 0x040fe200078e02f8 */
[----:B------:R-:W-:Y:S04]  /*48910*/  STL.64 [R1+0x298], R12 ;  /* 0x0002980c01007387 */ /* 0x000fe80000100a00 */
[----:B------:R-:W-:Y:S04]  /*48920*/  STL.64 [R1+0x258], R10 ;  /* 0x0002580a01007387 */ /* 0x000fe80000100a00 */
[----:B------:R-:W-:Y:S04]  /*48930*/  LDGSTS.E [R77+-0x5e300], desc[UR8][R12.64], P1 ;  /* 0xa1d000000c4d7fae */ /* 0x000fe80008921848 */
[----:B------:R-:W-:Y:S01]  /*48940*/  LDGSTS.E [R76+-0x5df00], desc[UR8][R10.64], P1 ;  /* 0xa21000000a4c7fae */ /* 0x000fe20008921848 */
[----:B------:R-:W-:-:S05]  /*48950*/  IMAD.WIDE R8, R231, 0x4, R8 ;  /* 0x00000004e7087825 */ /* 0x000fca00078e0208 */
[----:B------:R1:W-:Y:S04]  /*48960*/  STL.64 [R1+0x218], R8 ;  /* 0x0002180801007387 */ /* 0x0003e80000100a00 */
[----:B------:R-:W-:Y:S01]  /*48970*/  LDGSTS.E [R75+-0x5db00], desc[UR8][R8.64], P1 ;  /* 0xa2500000084b7fae */ /* 0x000fe20008921848 */
[----:B--2---:R-:W-:-:S05]  /*48980*/  IMAD.WIDE R6, R231, 0x4, R6 ;  /* 0x00000004e7067825 */ /* 0x004fca00078e0206 */
[----:B------:R2:W-:Y:S04]  /*48990*/  STL.64 [R1+0x1d8], R6 ;  /* 0x0001d80601007387 */ /* 0x0005e80000100a00 */
[----:B------:R-:W4:Y:S04]  /*489a0*/  LDL.LU.64 R240, [R1+0x1020] ;  /* 0x0010200001f07983 */ /* 0x000f280000300a00 */
[----:B-1----:R-:W4:Y:S04]  /*489b0*/  LDL.LU.64 R8, [R1+0xfe0] ;  /* 0x000fe00001087983 */ /* 0x002f280000300a00 */
[----:B------:R-:W4:Y:S04]  /*489c0*/  LDL.LU.64 R242, [R1+0xfa0] ;  /* 0x000fa00001f27983 */ /* 0x000f280000300a00 */
[----:B------:R-:W-:Y:S04]  /*489d0*/  LDGSTS.E [R74+-0x5d700], desc[UR8][R6.64], P1 ;  /* 0xa2900000064a7fae */ /* 0x000fe80008921848 */
[----:B------:R-:W4:Y:S04]  /*489e0*/  LDL.LU.64 R248, [R1+0xf60] ;  /* 0x000f600001f87983 */ /* 0x000f280000300a00 */
[----:B--2---:R-:W2:Y:S01]  /*489f0*/  LDL.LU.64 R6, [R1+0xf20] ;  /* 0x000f200001067983 */ /* 0x004ea20000300a00 */
[----:B------:R-:W-:-:S05]  /*48a00*/  IMAD.WIDE R46, R231, 0x4, R234 ;  /* 0x00000004e72e7825 */ /* 0x000fca00078e02ea */
[----:B------:R-:W-:Y:S01]  /*48a10*/  LDGSTS.E [R78+-0x5d300], desc[UR8][R46.64], P1 ;  /* 0xa2d000002e4e7fae */ /* 0x000fe20008921848 */
[----:B---3--:R-:W-:-:S05]  /*48a20*/  IMAD.WIDE R2, R231, 0x4, R2 ;  /* 0x00000004e7027825 */ /* 0x008fca00078e0202 */
[----:B------:R1:W-:Y:S01]  /*48a30*/  STL.64 [R1+0x158], R2 ;  /* 0x0001580201007387 */ /* 0x0003e20000100a00 */
[----:B------:R-:W-:-:S03]  /*48a40*/  IMAD.WIDE R66, R231, 0x4, R236 ;  /* 0x00000004e7427825 */ /* 0x000fc600078e02ec */
[----:B------:R-:W-:Y:S01]  /*48a50*/  STL.64 [R1+0x1810], R46 ;  /* 0x0018102e01007387 */ /* 0x000fe20000100a00 */
[----:B------:R-:W-:-:S03]  /*48a60*/  IMAD.WIDE R52, R231, 0x4, R238 ;  /* 0x00000004e7347825 */ /* 0x000fc600078e02ee */
[----:B------:R-:W3:Y:S01]  /*48a70*/  LDL.LU.64 R166, [R1+0xee0] ;  /* 0x000ee00001a67983 */ /* 0x000ee20000300a00 */
[----:B------:R-:W-:-:S03]  /*48a80*/  IMAD.WIDE R44, R231, 0x4, R250 ;  /* 0x00000004e72c7825 */ /* 0x000fc600078e02fa */
[----:B------:R-:W3:Y:S04]  /*48a90*/  LDL.LU.64 R236, [R1+0xea0] ;  /* 0x000ea00001ec7983 */ /* 0x000ee80000300a00 */
[----:B------:R-:W3:Y:S04]  /*48aa0*/  LDL.LU.64 R238, [R1+0xe60] ;  /* 0x000e600001ee7983 */ /* 0x000ee80000300a00 */
[----:B------:R-:W-:Y:S04]  /*48ab0*/  LDGSTS.E [R77+-0x5cf00], desc[UR8][R2.64], P1 ;  /* 0xa3100000024d7fae */ /* 0x000fe80008921848 */
[----:B------:R-:W3:Y:S04]  /*48ac0*/  LDL.LU.64 R250, [R1+0xe20] ;  /* 0x000e200001fa7983 */ /* 0x000ee80000300a00 */
[----:B------:R-:W-:Y:S04]  /*48ad0*/  LDGSTS.E [R76+-0x5cb00], desc[UR8][R66.64], P1 ;  /* 0xa3500000424c7fae */ /* 0x000fe80008921848 */
[----:B-1----:R-:W3:Y:S04]  /*48ae0*/  LDL.LU.64 R2, [R1+0xde0] ;  /* 0x000de00001027983 */ /* 0x002ee80000300a00 */
[----:B------:R-:W-:Y:S04]  /*48af0*/  STL.64 [R1+0x17b8], R66 ;  /* 0x0017b84201007387 */ /* 0x000fe80000100a00 */
[----:B------:R-:W-:Y:S04]  /*48b00*/  STL.64 [R1+0x17c0], R52 ;  /* 0x0017c03401007387 */ /* 0x000fe80000100a00 */
[----:B------:R-:W-:Y:S04]  /*48b10*/  STL.64 [R1+0x17c8], R44 ;  /* 0x0017c82c01007387 */ /* 0x000fe80000100a00 */
[----:B------:R-:W3:Y:S04]  /*48b20*/  LDL.LU.64 R232, [R1+0xda0] ;  /* 0x000da00001e87983 */ /* 0x000ee80000300a00 */
[----:B------:R-:W-:Y:S04]  /*48b30*/  LDGSTS.E [R75+-0x5c700], desc[UR8][R52.64], P1 ;  /* 0xa3900000344b7fae */ /* 0x000fe80008921848 */
[----:B------:R-:W3:Y:S04]  /*48b40*/  LDL.LU.64 R234, [R1+0xd60] ;  /* 0x000d600001ea7983 */ /* 0x000ee80000300a00 */
[----:B------:R1:W-:Y:S01]  /*48b50*/  LDGSTS.E [R74+-0x5c300], desc[UR8][R44.64], P1 ;  /* 0xa3d000002c4a7fae */ /* 0x0003e20008921848 */
[----:B----4-:R-:W-:-:S03]  /*48b60*/  IMAD.WIDE R28, R231, 0x4, R240 ;  /* 0x00000004e71c7825 */ /* 0x010fc600078e02f0 */
[----:B------:R-:W4:Y:S01]  /*48b70*/  LDL.LU.64 R240, [R1+0xd20] ;  /* 0x000d200001f07983 */ /* 0x000f220000300a00 */
[----:B-1----:R-:W-:-:S03]  /*48b80*/  IMAD.WIDE R74, R231, 0x4, R248 ;  /* 0x00000004e74a7825 */ /* 0x002fc600078e02f8 */
[----:B------:R-:W4:Y:S01]  /*48b90*/  LDL.LU.64 R248, [R1+0xce0] ;  /* 0x000ce00001f87983 */ /* 0x000f220000300a00 */
[----:B--2---:R-:W-:-:S03]  /*48ba0*/  IMAD.WIDE R76, R231, 0x4, R6 ;  /* 0x00000004e74c7825 */ /* 0x004fc600078e0206 */
[----:B------:R-:W2:Y:S01]  /*48bb0*/  LDL.LU.64 R6, [R1+0xcb0] ;  /* 0x000cb00001067983 */ /* 0x000ea20000300a00 */
[C---:B------:R-:W-:Y:S01]  /*48bc0*/  IADD3 R82, R16.reuse, 0x200000, RZ ;  /* 0x0020000010527810 */ /* 0x040fe20007ffe0ff */
[C---:B------:R-:W-:Y:S01]  /*48bd0*/  VIADD R81, R16.reuse, 0x200000 ;  /* 0x0020000010517836 */ /* 0x040fe20000000000 */
[----:B------:R-:W-:Y:S01]  /*48be0*/  IADD3 R80, R16, 0x200000, RZ ;  /* 0x0020000010507810 */ /* 0x000fe20007ffe0ff */
[----:B------:R-:W-:-:S04]  /*48bf0*/  IMAD.WIDE R8, R231, 0x4, R8 ;  /* 0x00000004e7087825 */ /* 0x000fc800078e0208 */
[C---:B------:R-:W-:Y:S01]  /*48c00*/  IMAD.WIDE R242, R231.reuse, 0x4, R242 ;  /* 0x00000004e7f27825 */ /* 0x040fe200078e02f2 */
[----:B------:R-:W-:Y:S03]  /*48c10*/  LDGSTS.E [R82+-0x5bf00], desc[UR8][R28.64], P1 ;  /* 0xa41000001c527fae */ /* 0x000fe60008921848 */
[----:B------:R-:W-:Y:S01]  /*48c20*/  VIADD R79, R16, 0x200000 ;  /* 0x00200000104f7836 */ /* 0x000fe20000000000 */
[----:B------:R-:W-:Y:S04]  /*48c30*/  STL.64 [R1+0x17d0], R28 ;  /* 0x0017d01c01007387 */ /* 0x000fe80000100a00 */
[----:B------:R-:W-:Y:S04]  /*48c40*/  LDGSTS.E [R81+-0x5bb00], desc[UR8][R8.64], P1 ;  /* 0xa450000008517fae */ /* 0x000fe80008921848 */
[----:B------:R1:W-:Y:S04]  /*48c50*/  STL.64 [R1+0x17d8], R8 ;  /* 0x0017d80801007387 */ /* 0x0003e80000100a00 */
[----:B------:R3:W-:Y:S04]  /*48c60*/  LDGSTS.E [R80+-0x5b700], desc[UR8][R242.64], P1 ;  /* 0xa4900000f2507fae */ /* 0x0007e80008921848 */
[----:B------:R-:W-:Y:S04]  /*48c70*/  STL.64 [R1+0x17e8], R242 ;  /* 0x0017e8f201007387 */ /* 0x000fe80000100a00 */
[----:B------:R-:W-:Y:S04]  /*48c80*/  LDGSTS.E [R79+-0x5b300], desc[UR8][R74.64], P1 ;  /* 0xa4d000004a4f7fae */ /* 0x000fe80008921848 */
[----:B------:R-:W-:Y:S04]  /*48c90*/  STL.64 [R1+0x17f0], R74 ;  /* 0x0017f04a01007387 */ /* 0x000fe80000100a00 */
[----:B------:R1:W-:Y:S04]  /*48ca0*/  LDGSTS.E [R78+-0x5af00], desc[UR8][R76.64], P1 ;  /* 0xa51000004c4e7fae */ /* 0x0003e80008921848 */
[----:B------:R-:W-:Y:S01]  /*48cb0*/  STL.64 [R1+0x17f8], R76 ;  /* 0x0017f84c01007387 */ /* 0x000fe20000100a00 */
[----:B---3--:R-:W-:-:S04]  /*48cc0*/  IMAD.WIDE R80, R231, 0x4, R236 ;  /* 0x00000004e7507825 */ /* 0x008fc800078e02ec */
[----:B------:R-:W-:-:S04]  /*48cd0*/  IMAD.WIDE R82, R231, 0x4, R238 ;  /* 0x00000004e7527825 */ /* 0x000fc800078e02ee */
[C---:B-1----:R-:W-:Y:S02]  /*48ce0*/  IMAD.WIDE R78, R231.reuse, 0x4, R166 ;  /* 0x00000004e74e7825 */ /* 0x042fe400078e02a6 */
[----:B------:R-:W3:Y:S02]  /*48cf0*/  LDL.LU.64 R166, [R1+0xc90] ;  /* 0x000c900001a67983 */ /* 0x000ee40000300a00 */
[C---:B------:R-:W-:Y:S02]  /*48d00*/  IMAD.WIDE R84, R231.reuse, 0x4, R250 ;  /* 0x00000004e7547825 */ /* 0x040fe400078e02fa */
[----:B------:R-:W3:Y:S04]  /*48d10*/  LDL.LU.64 R236, [R1+0x1418] ;  /* 0x0014180001ec7983 */ /* 0x000ee80000300a00 */
[----:B------:R-:W3:Y:S01]  /*48d20*/  LDL.LU.64 R238, [R1+0x13d8] ;  /* 0x0013d80001ee7983 */ /* 0x000ee20000300a00 */
[----:B------:R-:W-:-:S03]  /*48d30*/  IMAD.WIDE R86, R231, 0x4, R2 ;  /* 0x00000004e7567825 */ /* 0x000fc600078e0202 */
[----:B------:R-:W3:Y:S04]  /*48d40*/  LDL.LU.64 R250, [R1+0x1398] ;  /* 0x0013980001fa7983 */ /* 0x000ee80000300a00 */
[----:B------:R-:W3:Y:S01]  /*48d50*/  LDL.LU.64 R2, [R1+0x1358] ;  /* 0x0013580001027983 */ /* 0x000ee20000300a00 */
        /* <DEDUP_REMOVED lines=12> */
[----:B------:R-:W-:Y:S01]  /*48e20*/  STL.64 [R1+0x1820], R84 ;  /* 0x0018205401007387 */ /* 0x000fe20000100a00 */
[----:B-1----:R-:W-:-:S03]  /*48e30*/  IMAD.WIDE R90, R231, 0x4, R234 ;  /* 0x00000004e75a7825 */ /* 0x002fc600078e02ea */
[----:B------:R1:W-:Y:S04]  /*48e40*/  LDGSTS.E [R88+-0x59b00], desc[UR8][R86.64], P1 ;  /* 0xa650000056587fae */ /* 0x0003e80008921848 */
[----:B------:R-:W-:Y:S01]  /*48e50*/  STL.64 [R1+0x1828], R86 ;  /* 0x0018285601007387 */ /* 0x000fe20000100a00 */
[----:B-1----:R-:W-:-:S03]  /*48e60*/  IMAD.WIDE R88, R231, 0x4, R232 ;  /* 0x00000004e7587825 */ /* 0x002fc600078e02e8 */
[----:B------:R-:W3:Y:S04]  /*48e70*/  LDL.LU.64 R232, [R1+0x1318] ;  /* 0x0013180001e87983 */ /* 0x000ee80000300a00 */
[----:B------:R-:W3:Y:S01]  /*48e80*/  LDL.LU.64 R234, [R1+0x12d8] ;  /* 0x0012d80001ea7983 */ /* 0x000ee20000300a00 */
[----:B----4-:R-:W-:-:S03]  /*48e90*/  IMAD.WIDE R92, R231, 0x4, R240 ;  /* 0x00000004e75c7825 */ /* 0x010fc600078e02f0 */
[----:B------:R-:W4:Y:S01]  /*48ea0*/  LDL.LU.64 R240, [R1+0x1298] ;  /* 0x0012980001f07983 */ /* 0x000f220000300a00 */
[----:B------:R-:W-:-:S03]  /*48eb0*/  IMAD.WIDE R94, R231, 0x4, R248 ;  /* 0x00000004e75e7825 */ /* 0x000fc600078e02f8 */
[----:B------:R-:W4:Y:S01]  /*48ec0*/  LDL.LU.64 R248, [R1+0x1258] ;  /* 0x0012580001f87983 */ /* 0x000f220000300a00 */
[----:B--2---:R-:W-:-:S03]  /*48ed0*/  IMAD.WIDE R96, R231, 0x4, R6 ;  /* 0x00000004e7607825 */ /* 0x004fc600078e0206 */
[----:B------:R-:W2:Y:S01]  /*48ee0*/  LDL.LU.64 R6, [R1+0x1218] ;  /* 0x0012180001067983 */ /* 0x000ea20000300a00 */
[C---:B------:R-:W-:Y:S01]  /*48ef0*/  IADD3 R101, R16.reuse, 0x200000, RZ ;  /* 0x0020000010657810 */ /* 0x040fe20007ffe0ff */
[C---:B------:R-:W-:Y:S01]  /*48f00*/  VIADD R102, R16.reuse, 0x200000 ;  /* 0x0020000010667836 */ /* 0x040fe20000000000 */
[C---:B------:R-:W-:Y:S01]  /*48f10*/  IADD3 R99, R16.reuse, 0x200000, RZ ;  /* 0x0020000010637810 */ /* 0x040fe20007ffe0ff */
[C---:B------:R-:W-:Y:S02]  /*48f20*/  VIADD R100, R16.reuse, 0x200000 ;  /* 0x0020000010647836 */ /* 0x040fe40000000000 */
[C---:B------:R-:W-:Y:S01]  /*48f30*/  VIADD R98, R16.reuse, 0x200000 ;  /* 0x0020000010627836 */ /* 0x040fe20000000000 */
[----:B------:R1:W-:Y:S04]  /*48f40*/  LDGSTS.E [R102+-0x59700], desc[UR8][R88.64], P1 ;  /* 0xa690000058667fae */ /* 0x0003e80008921848 */
[----:B------:R1:W-:Y:S01]  /*48f50*/  LDGSTS.E [R101+-0x59300], desc[UR8][R90.64], P1 ;  /* 0xa6d000005a657fae */ /* 0x0003e20008921848 */
[----:B------:R-:W-:-:S03]  /*48f60*/  IADD3 R104, R16, 0x200000, RZ ;  /* 0x0020000010687810 */ /* 0x000fc60007ffe0ff */
[----:B------:R1:W-:Y:S01]  /*48f70*/  LDGSTS.E [R100+-0x58f00], desc[UR8][R92.64], P1 ;  /* 0xa71000005c647fae */ /* 0x0003e20008921848 */
[----:B------:R-:W-:-:S03]  /*48f80*/  VIADD R103, R17, 0x200000 ;  /* 0x0020000011677836 */ /* 0x000fc60000000000 */
[----:B------:R-:W-:Y:S01]  /*48f90*/  LDGSTS.E [R99+-0x58b00], desc[UR8][R94.64], P1 ;  /* 0xa75000005e637fae */ /* 0x000fe20008921848 */
[----:B-1----:R-:W-:-:S03]  /*48fa0*/  IADD3 R102, R17, 0x200000, RZ ;  /* 0x0020000011667810 */ /* 0x002fc60007ffe0ff */
[----:B------:R3:W-:Y:S01]  /*48fb0*/  LDGSTS.E [R98+-0x58700], desc[UR8][R96.64], P1 ;  /* 0xa790000060627fae */ /* 0x0007e20008921848 */
[----:B------:R-:W-:-:S03]  /*48fc0*/  VIADD R101, R17, 0x200000 ;  /* 0x0020000011657836 */ /* 0x000fc60000000000 */
[----:B------:R-:W-:Y:S01]  /*48fd0*/  STL.64 [R1+0x1830], R88 ;  /* 0x0018305801007387 */ /* 0x000fe20000100a00 */
[----:B------:R-:W-:-:S03]  /*48fe0*/  IADD3 R100, R17, 0x200000, RZ ;  /* 0x0020000011647810 */ /* 0x000fc60007ffe0ff */
[----:B------:R-:W-:Y:S04]  /*48ff0*/  STL.64 [R1+0x1838], R90 ;  /* 0x0018385a01007387 */ /* 0x000fe80000100a00 */
[----:B------:R-:W-:Y:S04]  /*49000*/  STL.64 [R1+0x1840], R92 ;  /* 0x0018405c01007387 */ /* 0x000fe80000100a00 */
[----:B------:R-:W-:Y:S04]  /*49010*/  STL.64 [R1+0x1848], R94 ;  /* 0x0018485e01007387 */ /* 0x000fe80000100a00 */
[----:B------:R-:W-:Y:S01]  /*49020*/  STL.64 [R1+0x1850], R96 ;  /* 0x0018506001007387 */ /* 0x000fe20000100a00 */
[----:B---3--:R-:W-:-:S04]  /*49030*/  IMAD.WIDE R98, R231, 0x4, R166 ;  /* 0x00000004e7627825 */ /* 0x008fc800078e02a6 */
[C---:B------:R-:W-:Y:S01]  /*49040*/  IMAD.WIDE R12, R231.reuse, 0x4, R236 ;  /* 0x00000004e70c7825 */ /* 0x040fe200078e02ec */
[----:B------:R1:W-:Y:S03]  /*49050*/  LDGSTS.E [R104+-0x58300], desc[UR8][R98.64], P1 ;  /* 0xa7d0000062687fae */ /* 0x0003e60008921848 */
[C---:B------:R-:W-:Y:S01]  /*49060*/  IMAD.WIDE R10, R231.reuse, 0x4, R238 ;  /* 0x00000004e70a7825 */ /* 0x040fe200078e02ee */
[----:B------:R-:W-:Y:S03]  /*49070*/  STL.64 [R1+0x450], R12 ;  /* 0x0004500c01007387 */ /* 0x000fe60000100a00 */
[C---:B------:R-:W-:Y:S01]  /*49080*/  IMAD.WIDE R8, R231.reuse, 0x4, R250 ;  /* 0x00000004e7087825 */ /* 0x040fe200078e02fa */
[----:B------:R-:W-:Y:S03]  /*49090*/  STL.64 [R1+0x410], R10 ;  /* 0x0004100a01007387 */ /* 0x000fe60000100a00 */
[C---:B------:R-:W-:Y:S01]  /*490a0*/  IMAD.WIDE R2, R231.reuse, 0x4, R2 ;  /* 0x00000004e7027825 */ /* 0x040fe200078e0202 */
[----:B------:R-:W-:Y:S04]  /*490b0*/  LDGSTS.E [R103+-0x5fe80], desc[UR8][R12.64], P1 ;  /* 0xa01800000c677fae */ /* 0x000fe80008921848 */
[----:B------:R-:W-:Y:S04]  /*490c0*/  STL.64 [R1+0x1858], R98 ;  /* 0x0018586201007387 */ /* 0x000fe80000100a00 */
[----:B------:R4:W-:Y:S04]  /*490d0*/  LDGSTS.E [R102+-0x5fa80], desc[UR8][R10.64], P1 ;  /* 0xa05800000a667fae */ /* 0x0009e80008921848 */
[----:B------:R-:W-:Y:S04]  /*490e0*/  STL.64 [R1+0x3d0], R8 ;  /* 0x0003d00801007387 */ /* 0x000fe80000100a00 */
[----:B------:R3:W-:Y:S04]  /*490f0*/  LDGSTS.E [R101+-0x5f680], desc[UR8][R8.64], P1 ;  /* 0xa098000008657fae */ /* 0x0007e80008921848 */
[----:B------:R1:W-:Y:S04]  /*49100*/  STL.64 [R1+0x390], R2 ;  /* 0x0003900201007387 */ /* 0x0003e80000100a00 */
[----:B------:R2:W-:Y:S04]  /*49110*/  LDGSTS.E [R100+-0x5f280], desc[UR8][R2.64], P1 ;  /* 0xa0d8000002647fae */ /* 0x0005e80008921848 */
[----:B-1----:R-:W2:Y:S04]  /*49120*/  LDL.LU.64 R2, [R1+0x11d8] ;  /* 0x0011d80001027983 */ /* 0x002ea80000300a00 */
[----:B------:R-:W2:Y:S04]  /*49130*/  LDL.LU.64 R166, [R1+0x1198] ;  /* 0x0011980001a67983 */ /* 0x000ea80000300a00 */
[----:B------:R-:W2:Y:S04]  /*49140*/  LDL.LU.64 R236, [R1+0x1158] ;  /* 0x0011580001ec7983 */ /* 0x000ea80000300a00 */
[----:B------:R-:W2:Y:S04]  /*49150*/  LDL.LU.64 R238, [R1+0x1118] ;  /* 0x0011180001ee7983 */ /* 0x000ea80000300a00 */
[----:B------:R-:W2:Y:S01]  /*49160*/  LDL.LU.64 R250, [R1+0x10d8] ;  /* 0x0010d80001fa7983 */ /* 0x000ea20000300a00 */
[----:B------:R-:W-:-:S04]  /*49170*/  IMAD.WIDE R92, R231, 0x4, R232 ;  /* 0x00000004e75c7825 */ /* 0x000fc800078e02e8 */
[----:B------:R-:W-:Y:S02]  /*49180*/  VIADD R104, R17, 0x200000 ;  /* 0x0020000011687836 */ /* 0x000fe40000000000 */
[----:B------:R-:W-:-:S03]  /*49190*/  IMAD.WIDE R46, R231, 0x4, R234 ;  /* 0x00000004e72e7825 */ /* 0x000fc600078e02ea */
[----:B------:R-:W-:Y:S04]  /*491a0*/  LDGSTS.E [R104+-0x5ee80], desc[UR8][R92.64], P1 ;  /* 0xa11800005c687fae */ /* 0x000fe80008921848 */
[----:B------:R-:W-:Y:S01]  /*491b0*/  LDGSTS.E [R103+-0x5ea80], desc[UR8][R46.64], P1 ;  /* 0xa15800002e677fae */ /* 0x000fe20008921848 */
[----:B----4-:R-:W-:-:S05]  /*491c0*/  IMAD.WIDE R10, R231, 0x4, R240 ;  /* 0x00000004e70a7825 */ /* 0x010fca00078e02f0 */
[----:B------:R-:W-:Y:S04]  /*491d0*/  STL.64 [R1+0x2d0], R10 ;  /* 0x0002d00a01007387 */ /* 0x000fe80000100a00 */
[----:B------:R-:W-:Y:S04]  /*491e0*/  STL.64 [R1+0x1910], R92 ;  /* 0x0019105c01007387 */ /* 0x000fe80000100a00 */
[----:B------:R-:W-:Y:S01]  /*491f0*/  LDGSTS.E [R102+-0x5e680], desc[UR8][R10.64], P1 ;  /* 0xa19800000a667fae */ /* 0x000fe20008921848 */
[----:B---3--:R-:W-:-:S04]  /*49200*/  IMAD.WIDE R8, R231, 0x4, R248 ;  /* 0x00000004e7087825 */ /* 0x008fc800078e02f8 */
[C---:B--2---:R-:W-:Y:S01]  /*49210*/  IMAD.WIDE R6, R231.reuse, 0x4, R6 ;  /* 0x00000004e7067825 */ /* 0x044fe200078e0206 */
[----:B------:R-:W-:Y:S04]  /*49220*/  STL.64 [R1+0x290], R8 ;  /* 0x0002900801007387 */ /* 0x000fe80000100a00 */
[----:B------:R1:W-:Y:S04]  /*49230*/  STL.64 [R1+0x250], R6 ;  /* 0x0002500601007387 */ /* 0x0003e80000100a00 */
[----:B------:R-:W-:Y:S04]  /*49240*/  STL.64 [R1+0x18f8], R46 ;  /* 0x0018f82e01007387 */ /* 0x000fe80000100a00 */
[----:B------:R-:W2:Y:S04]  /*49250*/  LDL.LU.64 R232, [R1+0x1098] ;  /* 0x0010980001e87983 */ /* 0x000ea80000300a00 */
[----:B------:R-:W3:Y:S04]  /*49260*/  LDL.LU.64 R234, [R1+0x1058] ;  /* 0x0010580001ea7983 */ /* 0x000ee80000300a00 */
[----:B------:R-:W-:Y:S04]  /*49270*/  LDGSTS.E [R101+-0x5e280], desc[UR8][R8.64], P1 ;  /* 0xa1d8000008657fae */ /* 0x000fe80008921848 */
[----:B------:R4:W-:Y:S04]  /*49280*/  LDGSTS.E [R100+-0x5de80], desc[UR8][R6.64], P1 ;  /* 0xa218000006647fae */ /* 0x0009e80008921848 */
[----:B------:R-:W4:Y:S04]  /*49290*/  LDL.LU.64 R240, [R1+0x1018] ;  /* 0x0010180001f07983 */ /* 0x000f280000300a00 */
[----:B-1----:R-:W4:Y:S04]  /*492a0*/  LDL.LU.64 R6, [R1+0xfd8] ;  /* 0x000fd80001067983 */ /* 0x002f280000300a00 */
[----:B------:R-:W4:Y:S01]  /*492b0*/  LDL.LU.64 R248, [R1+0xf98] ;  /* 0x000f980001f87983 */ /* 0x000f220000300a00 */
[----:B------:R-:W-:-:S04]  /*492c0*/  IMAD.WIDE R2, R231, 0x4, R2 ;  /* 0x00000004e7027825 */ /* 0x000fc800078e0202 */
[C---:B------:R-:W-:Y:S01]  /*492d0*/  IMAD.WIDE R56, R231.reuse, 0x4, R166 ;  /* 0x00000004e7387825 */ /* 0x040fe200078e02a6 */
[----:B------:R1:W-:Y:S03]  /*492e0*/  STL.64 [R1+0x210], R2 ;  /* 0x0002100201007387 */ /* 0x0003e60000100a00 */
[C---:B------:R-:W-:Y:S01]  /*492f0*/  IMAD.WIDE R80, R231.reuse, 0x4, R236 ;  /* 0x00000004e7507825 */ /* 0x040fe200078e02ec */
[----:B------:R-:W4:Y:S03]  /*49300*/  LDL.LU.64 R166, [R1+0xf58] ;  /* 0x000f580001a67983 */ /* 0x000f260000300a00 */
[C---:B------:R-:W-:Y:S01]  /*49310*/  IMAD.WIDE R28, R231.reuse, 0x4, R238 ;  /* 0x00000004e71c7825 */ /* 0x040fe200078e02ee */
[----:B------:R-:W4:Y:S03]  /*49320*/  LDL.LU.64 R236, [R1+0xf18] ;  /* 0x000f180001ec7983 */ /* 0x000f260000300a00 */
[C---:B------:R-:W-:Y:S01]  /*49330*/  IMAD.WIDE R14, R231.reuse, 0x4, R250 ;  /* 0x00000004e70e7825 */ /* 0x040fe200078e02fa */
[----:B------:R-:W4:Y:S04]  /*49340*/  LDL.LU.64 R238, [R1+0xed8] ;  /* 0x000ed80001ee7983 */ /* 0x000f280000300a00 */
[----:B------:R-:W-:Y:S04]  /*49350*/  LDGSTS.E [R104+-0x5da80], desc[UR8][R2.64], P1 ;  /* 0xa258000002687fae */ /* 0x000fe80008921848 */
[----:B------:R-:W4:Y:S04]  /*49360*/  LDL.LU.64 R250, [R1+0xe98] ;  /* 0x000e980001fa7983 */ /* 0x000f280000300a00 */
[----:B------:R-:W-:Y:S04]  /*49370*/  LDGSTS.E [R103+-0x5d680], desc[UR8][R56.64], P1 ;  /* 0xa298000038677fae */ /* 0x000fe80008921848 */
[----:B-1----:R-:W4:Y:S04]  /*49380*/  LDL.LU.64 R2, [R1+0xe58] ;  /* 0x000e580001027983 */ /* 0x002f280000300a00 */
[----:B------:R-:W-:Y:S04]  /*49390*/  STL.64 [R1+0x1860], R56 ;  /* 0x0018603801007387 */ /* 0x000fe80000100a00 */
[----:B------:R-:W-:Y:S04]  /*493a0*/  STL.64 [R1+0x1868], R80 ;  /* 0x0018685001007387 */ /* 0x000fe80000100a00 */
[----:B------:R-:W-:Y:S04]  /*493b0*/  STL.64 [R1+0x1870], R28 ;  /* 0x0018701c01007387 */ /* 0x000fe80000100a00 */
[----:B------:R-:W-:Y:S04]  /*493c0*/  STL.64 [R1+0x1878], R14 ;  /* 0x0018780e01007387 */ /* 0x000fe80000100a00 */
[----:B------:R-:W4:Y:S04]  /*493d0*/  LDL.LU.64 R170, [R1+0xe18] ;  /* 0x000e180001aa7983 */ /* 0x000f280000300a00 */
[----:B------:R-:W4:Y:S04]  /*493e0*/  LDL.LU.64 R168, [R1+0xdd8] ;  /* 0x000dd80001a87983 */ /* 0x000f280000300a00 */
[----:B------:R-:W-:Y:S04]  /*493f0*/  LDGSTS.E [R102+-0x5d280], desc[UR8][R80.64], P1 ;  /* 0xa2d8000050667fae */ /* 0x000fe80008921848 */
[----:B------:R-:W-:Y:S04]  /*49400*/  LDGSTS.E [R101+-0x5ce80], desc[UR8][R28.64], P1 ;  /* 0xa31800001c657fae */ /* 0x000fe80008921848 */
[----:B------:R-:W-:Y:S01]  /*49410*/  LDGSTS.E [R100+-0x5ca80], desc[UR8][R14.64], P1 ;  /* 0xa35800000e647fae */ /* 0x000fe20008921848 */
[----:B--2---:R-:W-:-:S03]  /*49420*/  IMAD.WIDE R50, R231, 0x4, R232 ;  /* 0x00000004e7327825 */ /* 0x004fc600078e02e8 */
[----:B------:R-:W2:Y:S01]  /*49430*/  LDL.LU.64 R232, [R1+0xd98] ;  /* 0x000d980001e87983 */ /* 0x000ea20000300a00 */
[----:B---3--:R-:W-:-:S03]  /*49440*/  IMAD.WIDE R42, R231, 0x4, R234 ;  /* 0x00000004e72a7825 */ /* 0x008fc600078e02ea */
[----:B------:R-:W3:Y:S04]  /*49450*/  LDL.LU.64 R234, [R1+0xd58] ;  /* 0x000d580001ea7983 */ /* 0x000ee80000300a00 */
[----:B------:R-:W-:Y:S04]  /*49460*/  LDGSTS.E [R104+-0x5c680], desc[UR8][R50.64], P1 ;  /* 0xa398000032687fae */ /* 0x000fe80008921848 */
[----:B------:R-:W-:Y:S01]  /*49470*/  LDGSTS.E [R103+-0x5c280], desc[UR8][R42.64], P1 ;  /* 0xa3d800002a677fae */ /* 0x000fe20008921848 */
[----:B----4-:R-:W-:-:S05]  /*49480*/  IMAD.WIDE R26, R231, 0x4, R240 ;  /* 0x00000004e71a7825 */ /* 0x010fca00078e02f0 */
[----:B------:R-:W-:Y:S01]  /*49490*/  LDGSTS.E [R102+-0x5be80], desc[UR8][R26.64], P1 ;  /* 0xa41800001a667fae */ /* 0x000fe20008921848 */
[----:B------:R-:W-:-:S03]  /*494a0*/  IMAD.WIDE R240, R231, 0x4, R248 ;  /* 0x00000004e7f07825 */ /* 0x000fc600078e02f8 */
[----:B------:R-:W4:Y:S01]  /*494b0*/  LDL.LU.64 R248, [R1+0xd18] ;  /* 0x000d180001f87983 */ /* 0x000f220000300a00 */
[----:B------:R-:W-:-:S03]  /*494c0*/  IMAD.WIDE R6, R231, 0x4, R6 ;  /* 0x00000004e7067825 */ /* 0x000fc600078e0206 */
[----:B------:R-:W-:Y:S04]  /*494d0*/  STL.64 [R1+0x1880], R50 ;  /* 0x0018803201007387 */ /* 0x000fe80000100a00 */
[----:B------:R-:W-:Y:S04]  /*494e0*/  STL.64 [R1+0x1888], R42 ;  /* 0x0018882a01007387 */ /* 0x000fe80000100a00 */
[----:B------:R-:W-:Y:S04]  /*494f0*/  STL.64 [R1+0x1890], R26 ;  /* 0x0018901a01007387 */ /* 0x000fe80000100a00 */
[----:B------:R-:W-:Y:S04]  /*49500*/  LDGSTS.E [R101+-0x5ba80], desc[UR8][R6.64], P1 ;  /* 0xa458000006657fae */ /* 0x000fe80008921848 */
[----:B------:R1:W-:Y:S04]  /*49510*/  STL.64 [R1+0x1898], R6 ;  /* 0x0018980601007387 */ /* 0x0003e80000100a00 */
[----:B------:R1:W-:Y:S04]  /*49520*/  LDGSTS.E [R100+-0x5b680], desc[UR8][R240.64], P1 ;  /* 0xa4980000f0647fae */ /* 0x0003e80008921848 */
[----:B------:R-:W-:Y:S01]  /*49530*/  STL.64 [R1+0x18a0], R240 ;  /* 0x0018a0f001007387 */ /* 0x000fe20000100a00 */
[C---:B------:R-:W-:Y:S01]  /*49540*/  IADD3 R114, R17.reuse, 0x200000, RZ ;  /* 0x0020000011727810 */ /* 0x040fe20007ffe0ff */
[C---:B------:R-:W-:Y:S01]  /*49550*/  VIADD R113, R17.reuse, 0x200000 ;  /* 0x0020000011717836 */ /* 0x040fe20000000000 */
[C---:B------:R-:W-:Y:S01]  /*49560*/  IADD3 R112, R17.reuse, 0x200000, RZ ;  /* 0x0020000011707810 */ /* 0x040fe20007ffe0ff */
[C---:B------:R-:W-:Y:S01]  /*49570*/  VIADD R111, R17.reuse, 0x200000 ;  /* 0x00200000116f7836 */ /* 0x040fe20000000000 */
[----:B------:R-:W-:Y:S01]  /*49580*/  IADD3 R110, R17, 0x200000, RZ ;  /* 0x00200000116e7810 */ /* 0x000fe20007ffe0ff */
[----:B-1----:R-:W-:-:S02]  /*49590*/  IMAD.WIDE R100, R231, 0x4, R166 ;  /* 0x00000004e7647825 */ /* 0x002fc400078e02a6 */
[----:B------:R-:W4:Y:S02]  /*495a0*/  LDL.LU.64 R166, [R1+0xcd8] ;  /* 0x000cd80001a67983 */ /* 0x000f240000300a00 */
[C---:B------:R-:W-:Y:S02]  /*495b0*/  IMAD.WIDE R102, R231.reuse, 0x4, R236 ;  /* 0x00000004e7667825 */ /* 0x040fe400078e02ec */
[----:B------:R-:W4:Y:S02]  /*495c0*/  LDL.LU.64 R236, [R1+0xca8] ;  /* 0x000ca80001ec7983 */ /* 0x000f240000300a00 */
[C---:B------:R-:W-:Y:S02]  /*495d0*/  IMAD.WIDE R104, R231.reuse, 0x4, R238 ;  /* 0x00000004e7687825 */ /* 0x040fe400078e02ee */
[----:B------:R-:W4:Y:S04]  /*495e0*/  LDL.LU.64 R238, [R1+0xc88] ;  /* 0x000c880001ee7983 */ /* 0x000f280000300a00 */
[----:B------:R-:W-:Y:S01]  /*495f0*/  LDGSTS.E [R114+-0x5b280], desc[UR8][R100.64], P1 ;  /* 0xa4d8000064727fae */ /* 0x000fe20008921848 */
[----:B------:R-:W-:-:S03]  /*49600*/  IMAD.WIDE R106, R231, 0x4, R250 ;  /* 0x00000004e76a7825 */ /* 0x000fc600078e02fa */
[----:B------:R-:W4:Y:S04]  /*49610*/  LDL.LU.64 R250, [R1+0x1410] ;  /* 0x0014100001fa7983 */ /* 0x000f280000300a00 */
[----:B------:R-:W-:Y:S01]  /*49620*/  LDGSTS.E [R113+-0x5ae80], desc[UR8][R102.64], P1 ;  /* 0xa518000066717fae */ /* 0x000fe20008921848 */
[----:B------:R-:W-:-:S03]  /*49630*/  IMAD.WIDE R108, R231, 0x4, R2 ;  /* 0x00000004e76c7825 */ /* 0x000fc600078e0202 */
[----:B------:R-:W4:Y:S04]  /*49640*/  LDL.LU.64 R2, [R1+0x13d0] ;  /* 0x0013d00001027983 */ /* 0x000f280000300a00 */
[----:B------:R-:W-:Y:S04]  /*49650*/  STL.64 [R1+0x18a8], R100 ;  /* 0x0018a86401007387 */ /* 0x000fe80000100a00 */
[----:B------:R-:W-:Y:S04]  /*49660*/  STL.64 [R1+0x18b0], R102 ;  /* 0x0018b06601007387 */ /* 0x000fe80000100a00 */
[----:B------:R1:W-:Y:S04]  /*49670*/  LDGSTS.E [R112+-0x5aa80], desc[UR8][R104.64], P1 ;  /* 0xa558000068707fae */ /* 0x0003e80008921848 */
[----:B------:R-:W-:Y:S04]  /*49680*/  STL.64 [R1+0x18b8], R104 ;  /* 0x0018b86801007387 */ /* 0x000fe80000100a00 */
[----:B------:R-:W-:Y:S04]  /*49690*/  LDGSTS.E [R111+-0x5a680], desc[UR8][R106.64], P1 ;  /* 0xa59800006a6f7fae */ /* 0x000fe80008921848 */
[----:B------:R-:W-:Y:S04]  /*496a0*/  STL.64 [R1+0x18c0], R106 ;  /* 0x0018c06a01007387 */ /* 0x000fe80000100a00 */
[----:B------:R1:W-:Y:S04]  /*496b0*/  LDGSTS.E [R110+-0x5a280], desc[UR8][R108.64], P1 ;  /* 0xa5d800006c6e7fae */ /* 0x0003e80008921848 */
[----:B------:R-:W-:Y:S01]  /*496c0*/  STL.64 [R1+0x18c8], R108 ;  /* 0x0018c86c01007387 */ /* 0x000fe20000100a00 */
[----:B-1----:R-:W-:-:S04]  /*496d0*/  IMAD.WIDE R112, R231, 0x4, R168 ;  /* 0x00000004e7707825 */ /* 0x002fc800078e02a8 */
[C---:B------:R-:W-:Y:S02]  /*496e0*/  IMAD.WIDE R110, R231.reuse, 0x4, R170 ;  /* 0x00000004e76e7825 */ /* 0x040fe400078e02aa */
[----:B------:R-:W4:Y:S04]  /*496f0*/  LDL.LU.64 R170, [R1+0x1390] ;  /* 0x0013900001aa7983 */ /* 0x000f280000300a00 */
[----:B------:R-:W4:Y:S01]  /*49700*/  LDL.LU.64 R168, [R1+0x1350] ;  /* 0x0013500001a87983 */ /* 0x000f220000300a00 */
[----:B--2---:R-:W-:-:S03]  /*49710*/  IMAD.WIDE R114, R231, 0x4, R232 ;  /* 0x00000004e7727825 */ /* 0x004fc600078e02e8 */
[----:B------:R-:W2:Y:S01]  /*49720*/  LDL.LU.64 R232, [R1+0x1310] ;  /* 0x0013100001e87983 */ /* 0x000ea20000300a00 */
[----:B---3--:R-:W-:-:S03]  /*49730*/  IMAD.WIDE R116, R231, 0x4, R234 ;  /* 0x00000004e7747825 */ /* 0x008fc600078e02ea */
[----:B------:R-:W3:Y:S01]  /*49740*/  LDL.LU.64 R234, [R1+0x12d0] ;  /* 0x0012d00001ea7983 */ /* 0x000ee20000300a00 */
[----:B----4-:R-:W-:-:S03]  /*49750*/  IMAD.WIDE R118, R231, 0x4, R248 ;  /* 0x00000004e7767825 */ /* 0x010fc600078e02f8 */
[----:B------:R-:W4:Y:S01]  /*49760*/  LDL.LU.64 R248, [R1+0x1290] ;  /* 0x0012900001f87983 */ /* 0x000f220000300a00 */
        /* <DEDUP_REMOVED lines=10> */
[----:B------:R1:W-:Y:S04]  /*49810*/  LDGSTS.E [R120+-0x58e80], desc[UR8][R118.64], P1 ;  /* 0xa718000076787fae */ /* 0x0003e80008921848 */
[----:B------:R-:W-:Y:S01]  /*49820*/  STL.64 [R1+0x18d8], R112 ;  /* 0x0018d87001007387 */ /* 0x000fe20000100a00 */
        /* <DEDUP_REMOVED lines=8> */
[----:B------:R-:W-:Y:S01]  /*498b0*/  IADD3 R126, R18, 0x200000, RZ ;  /* 0x00200000127e7810 */ /* 0x000fe20007ffe0ff */
[----:B-1----:R-:W-:-:S04]  /*498c0*/  IMAD.WIDE R120, R231, 0x4, R166 ;  /* 0x00000004e7787825 */ /* 0x002fc800078e02a6 */
[C---:B------:R-:W-:Y:S01]  /*498d0*/  IMAD.WIDE R122, R231.reuse, 0x4, R236 ;  /* 0x00000004e77a7825 */ /* 0x040fe200078e02ec */
[----:B------:R-:W-:Y:S03]  /*498e0*/  STL.64 [R1+0x1908], R120 ;  /* 0x0019087801007387 */ /* 0x000fe60000100a00 */
[C---:B------:R-:W-:Y:S01]  /*498f0*/  IMAD.WIDE R124, R231.reuse, 0x4, R238 ;  /* 0x00000004e77c7825 */ /* 0x040fe200078e02ee */
[----:B------:R-:W-:Y:S04]  /*49900*/  LDGSTS.E [R130+-0x58a80], desc[UR8][R120.64], P1 ;  /* 0xa758000078827fae */ /* 0x000fe80008921848 */
[----:B------:R-:W-:Y:S01]  /*49910*/  LDGSTS.E [R129+-0x58680], desc[UR8][R122.64], P1 ;  /* 0xa79800007a817fae */ /* 0x000fe20008921848 */
[----:B------:R-:W-:-:S03]  /*49920*/  IMAD.WIDE R6, R231, 0x4, R250 ;  /* 0x00000004e7067825 */ /* 0x000fc600078e02fa */
[----:B------:R-:W-:Y:S01]  /*49930*/  LDGSTS.E [R128+-0x58280], desc[UR8][R124.64], P1 ;  /* 0xa7d800007c807fae */ /* 0x000fe20008921848 */
[----:B------:R-:W-:-:S03]  /*49940*/  IMAD.WIDE R2, R231, 0x4, R2 ;  /* 0x00000004e7027825 */ /* 0x000fc600078e0202 */
[----:B------:R-:W-:Y:S04]  /*49950*/  STL.64 [R1+0x448], R6 ;  /* 0x0004480601007387 */ /* 0x000fe80000100a00 */
[----:B------:R1:W-:Y:S04]  /*49960*/  STL.64 [R1+0x408], R2 ;  /* 0x0004080201007387 */ /* 0x0003e80000100a00 */
[----:B------:R-:W-:Y:S04]  /*49970*/  STL.64 [R1+0x1918], R122 ;  /* 0x0019187a01007387 */ /* 0x000fe80000100a00 */
[----:B------:R-:W-:Y:S04]  /*49980*/  STL.64 [R1+0x1920], R124 ;  /* 0x0019207c01007387 */ /* 0x000fe80000100a00 */
[----:B------:R-:W4:Y:S04]  /*49990*/  LDL.LU.64 R166, [R1+0x1250] ;  /* 0x0012500001a67983 */ /* 0x000f280000300a00 */
[----:B------:R-:W4:Y:S04]  /*499a0*/  LDL.LU.64 R236, [R1+0x1210] ;  /* 0x0012100001ec7983 */ /* 0x000f280000300a00 */
[----:B------:R1:W-:Y:S04]  /*499b0*/  LDGSTS.E [R127+-0x5fe00], desc[UR8][R6.64], P1 ;  /* 0xa0200000067f7fae */ /* 0x0003e80008921848 */
[----:B------:R-:W4:Y:S04]  /*499c0*/  LDL.LU.64 R238, [R1+0x11d0] ;  /* 0x0011d00001ee7983 */ /* 0x000f280000300a00 */
[----:B------:R4:W-:Y:S04]  /*499d0*/  LDGSTS.E [R126+-0x5fa00], desc[UR8][R2.64], P1 ;  /* 0xa0600000027e7fae */ /* 0x0009e80008921848 */
[----:B------:R-:W4:Y:S04]  /*499e0*/  LDL.LU.64 R250, [R1+0x1190] ;  /* 0x0011900001fa7983 */ /* 0x000f280000300a00 */
[----:B-1----:R-:W4:Y:S01]  /*499f0*/  LDL.LU.64 R2, [R1+0x1150] ;  /* 0x0011500001027983 */ /* 0x002f220000300a00 */
[----:B------:R-:W-:-:S04]  /*49a00*/  IMAD.WIDE R6, R231, 0x4, R170 ;  /* 0x00000004e7067825 */ /* 0x000fc800078e02aa */
[C---:B------:R-:W-:Y:S01]  /*49a10*/  IMAD.WIDE R8, R231.reuse, 0x4, R168 ;  /* 0x00000004e7087825 */ /* 0x040fe200078e02a8 */
[----:B------:R-:W-:Y:S04]  /*49a20*/  STL.64 [R1+0x3c8], R6 ;  /* 0x0003c80601007387 */ /* 0x000fe80000100a00 */
[----:B------:R-:W4:Y:S04]  /*49a30*/  LDL.LU.64 R170, [R1+0x1110] ;  /* 0x0011100001aa7983 */ /* 0x000f280000300a00 */
[----:B------:R-:W4:Y:S01]  /*49a40*/  LDL.LU.64 R168, [R1+0x10d0] ;  /* 0x0010d00001a87983 */ /* 0x000f220000300a00 */
[----:B--2---:R-:W-:-:S03]  /*49a50*/  IMAD.WIDE R90, R231, 0x4, R232 ;  /* 0x00000004e75a7825 */ /* 0x004fc600078e02e8 */
[----:B------:R-:W2:Y:S01]  /*49a60*/  LDL.LU.64 R232, [R1+0x1090] ;  /* 0x0010900001e87983 */ /* 0x000ea20000300a00 */
[----:B---3--:R-:W-:-:S03]  /*49a70*/  IMAD.WIDE R26, R231, 0x4, R234 ;  /* 0x00000004e71a7825 */ /* 0x008fc600078e02ea */
[----:B------:R-:W3:Y:S01]  /*49a80*/  LDL.LU.64 R234, [R1+0x1050] ;  /* 0x0010500001ea7983 */ /* 0x000ee20000300a00 */
[----:B----4-:R-:W-:-:S03]  /*49a90*/  IMAD.WIDE R114, R231, 0x4, R248 ;  /* 0x00000004e7727825 */ /* 0x010fc600078e02f8 */
[----:B------:R-:W4:Y:S04]  /*49aa0*/  LDL.LU.64 R248, [R1+0x1010] ;  /* 0x0010100001f87983 */ /* 0x000f280000300a00 */
[----:B------:R-:W-:Y:S04]  /*49ab0*/  STL.64 [R1+0x1938], R8 ;  /* 0x0019380801007387 */ /* 0x000fe80000100a00 */
[----:B------:R-:W-:Y:S04]  /*49ac0*/  STL.64 [R1+0x1928], R90 ;  /* 0x0019285a01007387 */ /* 0x000fe80000100a00 */
[----:B------:R-:W-:Y:S04]  /*49ad0*/  STL.64 [R1+0x1930], R26 ;  /* 0x0019301a01007387 */ /* 0x000fe80000100a00 */
[----:B------:R-:W-:Y:S01]  /*49ae0*/  STL.64 [R1+0x1940], R114 ;  /* 0x0019407201007387 */ /* 0x000fe20000100a00 */
[----:B------:R-:W-:-:S04]  /*49af0*/  IMAD.WIDE R104, R231, 0x4, R166 ;  /* 0x00000004e7687825 */ /* 0x000fc800078e02a6 */
[----:B------:R-:W-:-:S04]  /*49b00*/  IMAD.WIDE R42, R231, 0x4, R236 ;  /* 0x00000004e72a7825 */ /* 0x000fc800078e02ec */
[----:B------:R-:W-:-:S04]  /*49b10*/  IMAD.WIDE R98, R231, 0x4, R238 ;  /* 0x00000004e7627825 */ /* 0x000fc800078e02ee */
[----:B------:R-:W-:-:S04]  /*49b20*/  IMAD.WIDE R54, R231, 0x4, R250 ;  /* 0x00000004e7367825 */ /* 0x000fc800078e02fa */
[C---:B------:R-:W-:Y:S02]  /*49b30*/  IMAD.WIDE R78, R231.reuse, 0x4, R2 ;  /* 0x00000004e74e7825 */ /* 0x040fe400078e0202 */
[----:B------:R-:W4:Y:S04]  /*49b40*/  LDL.LU.64 R2, [R1+0xfd0] ;  /* 0x000fd00001027983 */ /* 0x000f280000300a00 */
[----:B------:R-:W4:Y:S04]  /*49b50*/  LDL.LU.64 R238, [R1+0xf90] ;  /* 0x000f900001ee7983 */ /* 0x000f280000300a00 */
[----:B------:R-:W4:Y:S04]  /*49b60*/  LDL.LU.64 R166, [R1+0xf50] ;  /* 0x000f500001a67983 */ /* 0x000f280000300a00 */
[----:B------:R-:W4:Y:S04]  /*49b70*/  LDL.LU.64 R236, [R1+0xf10] ;  /* 0x000f100001ec7983 */ /* 0x000f280000300a00 */
[----:B------:R-:W4:Y:S04]  /*49b80*/  LDL.LU.64 R250, [R1+0xed0] ;  /* 0x000ed00001fa7983 */ /* 0x000f280000300a00 */
[----:B------:R-:W-:Y:S04]  /*49b90*/  STL.64 [R1+0x1948], R104 ;  /* 0x0019486801007387 */ /* 0x000fe80000100a00 */
[----:B------:R-:W-:Y:S01]  /*49ba0*/  STL.64 [R1+0x1950], R42 ;  /* 0x0019502a01007387 */ /* 0x000fe20000100a00 */
[----:B------:R-:W-:-:S03]  /*49bb0*/  IMAD.WIDE R44, R231, 0x4, R170 ;  /* 0x00000004e72c7825 */ /* 0x000fc600078e02aa */
[----:B------:R-:W-:Y:S04]  /*49bc0*/  STL.64 [R1+0x1958], R98 ;  /* 0x0019586201007387 */ /* 0x000fe80000100a00 */
[----:B------:R-:W-:Y:S04]  /*49bd0*/  STL.64 [R1+0x1960], R54 ;  /* 0x0019603601007387 */ /* 0x000fe80000100a00 */
        /* <DEDUP_REMOVED lines=10> */
[C---:B------:R-:W-:Y:S02]  /*49c80*/  VIADD R130, R18.reuse, 0x200000 ;  /* 0x0020000012827836 */ /* 0x040fe40000000000 */
[----:B------:R-:W-:-:S03]  /*49c90*/  VIADD R128, R18, 0x200000 ;  /* 0x0020000012807836 */ /* 0x000fc60000000000 */
[----:B------:R-:W-:Y:S04]  /*49ca0*/  LDGSTS.E [R130+-0x5f600], desc[UR8][R6.64], P1 ;  /* 0xa0a0000006827fae */ /* 0x000fe80008921848 */
[----:B------:R-:W-:Y:S01]  /*49cb0*/  LDGSTS.E [R129+-0x5f200], desc[UR8][R8.64], P1 ;  /* 0xa0e0000008817fae */ /* 0x000fe20008921848 */
[----:B------:R-:W-:-:S03]  /*49cc0*/  IMAD.WIDE R64, R231, 0x4, R168 ;  /* 0x00000004e7407825 */ /* 0x000fc600078e02a8 */
[----:B------:R-:W-:Y:S04]  /*49cd0*/  LDGSTS.E [R128+-0x5ee00], desc[UR8][R90.64], P1 ;  /* 0xa12000005a807fae */ /* 0x000fe80008921848 */
[----:B------:R-:W-:Y:S04]  /*49ce0*/  LDGSTS.E [R127+-0x5ea00], desc[UR8][R26.64], P1 ;  /* 0xa16000001a7f7fae */ /* 0x000fe80008921848 */
[----:B------:R-:W-:Y:S04]  /*49cf0*/  LDGSTS.E [R126+-0x5e600], desc[UR8][R114.64], P1 ;  /* 0xa1a00000727e7fae */ /* 0x000fe80008921848 */
[----:B------:R-:W-:Y:S04]  /*49d00*/  LDGSTS.E [R130+-0x5e200], desc[UR8][R104.64], P1 ;  /* 0xa1e0000068827fae */ /* 0x000fe80008921848 */
[----:B------:R-:W-:Y:S04]  /*49d10*/  LDGSTS.E [R129+-0x5de00], desc[UR8][R42.64], P1 ;  /* 0xa22000002a817fae */ /* 0x000fe80008921848 */
[----:B------:R-:W-:Y:S04]  /*49d20*/  LDGSTS.E [R128+-0x5da00], desc[UR8][R98.64], P1 ;  /* 0xa260000062807fae */ /* 0x000fe80008921848 */
[----:B------:R-:W-:Y:S04]  /*49d30*/  LDGSTS.E [R127+-0x5d600], desc[UR8][R54.64], P1 ;  /* 0xa2a00000367f7fae */ /* 0x000fe80008921848 */
[----:B------:R-:W-:Y:S04]  /*49d40*/  LDGSTS.E [R126+-0x5d200], desc[UR8][R78.64], P1 ;  /* 0xa2e000004e7e7fae */ /* 0x000fe80008921848 */
[----:B------:R-:W-:Y:S01]  /*49d50*/  STL.64 [R1+0x1970], R44 ;  /* 0x0019702c01007387 */ /* 0x000fe20000100a00 */
[----:B------:R-:W-:-:S03]  /*49d60*/  IADD3 R136, R18, 0x200000, RZ ;  /* 0x0020000012887810 */ /* 0x000fc60007ffe0ff */
        /* <DEDUP_REMOVED lines=12> */
[----:B------:R1:W-:Y:S04]  /*49e30*/  LDGSTS.E [R126+-0x5be00], desc[UR8][R24.64], P1 ;  /* 0xa4200000187e7fae */ /* 0x0003e80008921848 */
[----:B------:R-:W4:Y:S04]  /*49e40*/  LDL.LU.64 R174, [R1+0xd50] ;  /* 0x000d500001ae7983 */ /* 0x000f280000300a00 */
[----:B------:R-:W4:Y:S01]  /*49e50*/  LDL.LU.64 R168, [R1+0xd10] ;  /* 0x000d100001a87983 */ /* 0x000f220000300a00 */
[----:B------:R-:W-:-:S04]  /*49e60*/  IMAD.WIDE R2, R231, 0x4, R2 ;  /* 0x00000004e7027825 */ /* 0x000fc800078e0202 */
[C---:B------:R-:W-:Y:S01]  /*49e70*/  IMAD.WIDE R238, R231.reuse, 0x4, R238 ;  /* 0x00000004e7ee7825 */ /* 0x040fe200078e02ee */
[----:B------:R-:W-:Y:S03]  /*49e80*/  LDGSTS.E [R136+-0x5ba00], desc[UR8][R2.64], P1 ;  /* 0xa460000002887fae */ /* 0x000fe60008921848 */
[C---:B-1----:R-:W-:Y:S01]  /*49e90*/  IMAD.WIDE R126, R231.reuse, 0x4, R166 ;  /* 0x00000004e77e7825 */ /* 0x042fe200078e02a6 */
[----:B------:R-:W-:Y:S03]  /*49ea0*/  LDGSTS.E [R135+-0x5b600], desc[UR8][R238.64], P1 ;  /* 0xa4a00000ee877fae */ /* 0x000fe60008921848 */
[C---:B------:R-:W-:Y:S01]  /*49eb0*/  IMAD.WIDE R128, R231.reuse, 0x4, R236 ;  /* 0x00000004e7807825 */ /* 0x040fe200078e02ec */
[----:B------:R-:W4:Y:S03]  /*49ec0*/  LDL.LU.64 R166, [R1+0xcd0] ;  /* 0x000cd00001a67983 */ /* 0x000f260000300a00 */
[C---:B------:R-:W-:Y:S01]  /*49ed0*/  IMAD.WIDE R130, R231.reuse, 0x4, R250 ;  /* 0x00000004e7827825 */ /* 0x040fe200078e02fa */
[----:B------:R-:W4:Y:S04]  /*49ee0*/  LDL.LU.64 R236, [R1+0x5d0] ;  /* 0x0005d00001ec7983 */ /* 0x000f280000300a00 */
[----:B------:R-:W4:Y:S04]  /*49ef0*/  LDL.LU.64 R250, [R1+0x590] ;  /* 0x0005900001fa7983 */ /* 0x000f280000300a00 */
[----:B------:R-:W-:Y:S04]  /*49f00*/  STL.64 [R1+0x1998], R2 ;  /* 0x0019980201007387 */ /* 0x000fe80000100a00 */
[----:B------:R-:W-:Y:S04]  /*49f10*/  STL.64 [R1+0x19a0], R238 ;  /* 0x0019a0ee01007387 */ /* 0x000fe80000100a00 */
[----:B------:R1:W-:Y:S04]  /*49f20*/  LDGSTS.E [R134+-0x5b200], desc[UR8][R126.64], P1 ;  /* 0xa4e000007e867fae */ /* 0x0003e80008921848 */
[----:B------:R4:W-:Y:S04]  /*49f30*/  STL.64 [R1+0x19a8], R126 ;  /* 0x0019a87e01007387 */ /* 0x0009e80000100a00 */
[----:B------:R-:W-:Y:S04]  /*49f40*/  LDGSTS.E [R133+-0x5ae00], desc[UR8][R128.64], P1 ;  /* 0xa520000080857fae */ /* 0x000fe80008921848 */
[----:B------:R-:W-:Y:S01]  /*49f50*/  STL.64 [R1+0x19b0], R128 ;  /* 0x0019b08001007387 */ /* 0x000fe20000100a00 */
[----:B-1----:R-:W-:-:S03]  /*49f60*/  IMAD.WIDE R134, R231, 0x4, R170 ;  /* 0x00000004e7867825 */ /* 0x002fc600078e02aa */
[----:B------:R1:W-:Y:S04]  /*49f70*/  LDGSTS.E [R132+-0x5aa00], desc[UR8][R130.64], P1 ;  /* 0xa560000082847fae */ /* 0x0003e80008921848 */
[----:B------:R4:W-:Y:S01]  /*49f80*/  STL.64 [R1+0x19b8], R130 ;  /* 0x0019b88201007387 */ /* 0x0009e20000100a00 */
[----:B-1----:R-:W-:-:S03]  /*49f90*/  IMAD.WIDE R132, R231, 0x4, R172 ;  /* 0x00000004e7847825 */ /* 0x002fc600078e02ac */
        /* <DEDUP_REMOVED lines=12> */
[----:B------:R-:W-:Y:S01]  /*4a060*/  VIADD R142, R18, 0x200000 ;  /* 0x00200000128e7836 */ /* 0x000fe20000000000 */
[----:B------:R-:W-:Y:S04]  /*4a070*/  LDGSTS.E [R146+-0x5a600], desc[UR8][R132.64], P1 ;  /* 0xa5a0000084927fae */ /* 0x000fe80008921848 */
[----:B------:R-:W-:Y:S04]  /*4a080*/  LDGSTS.E [R145+-0x5a200], desc[UR8][R134.64], P1 ;  /* 0xa5e0000086917fae */ /* 0x000fe80008921848 */
[----:B------:R-:W-:Y:S04]  /*4a090*/  LDGSTS.E [R144+-0x59e00], desc[UR8][R136.64], P1 ;  /* 0xa620000088907fae */ /* 0x000fe80008921848 */
[----:B------:R-:W-:Y:S04]  /*4a0a0*/  LDGSTS.E [R143+-0x59a00], desc[UR8][R138.64], P1 ;  /* 0xa66000008a8f7fae */ /* 0x000fe80008921848 */
[----:B------:R1:W-:Y:S02]  /*4a0b0*/  LDGSTS.E [R142+-0x59600], desc[UR8][R140.64], P1 ;  /* 0xa6a000008c8e7fae */ /* 0x0003e40008921848 */
[----:B-1----:R-:W-:-:S02]  /*4a0c0*/  IMAD.WIDE R142, R231, 0x4, R174 ;  /* 0x00000004e78e7825 */ /* 0x002fc400078e02ae */
[----:B------:R-:W4:Y:S02]  /*4a0d0*/  LDL.LU.64 R174, [R1+0x12c8] ;  /* 0x0012c80001ae7983 */ /* 0x000f240000300a00 */
[C---:B------:R-:W-:Y:S02]  /*4a0e0*/  IMAD.WIDE R144, R231.reuse, 0x4, R168 ;  /* 0x00000004e7907825 */ /* 0x040fe400078e02a8 */
[----:B------:R-:W4:Y:S02]  /*4a0f0*/  LDL.LU.64 R168, [R1+0x1288] ;  /* 0x0012880001a87983 */ /* 0x000f240000300a00 */
[C---:B------:R-:W-:Y:S02]  /*4a100*/  IMAD.WIDE R146, R231.reuse, 0x4, R166 ;  /* 0x00000004e7927825 */ /* 0x040fe400078e02a6 */
[----:B------:R-:W4:Y:S02]  /*4a110*/  LDL.LU.64 R166, [R1+0x1248] ;  /* 0x0012480001a67983 */ /* 0x000f240000300a00 */
[----:B------:R-:W-:-:S02]  /*4a120*/  IMAD.WIDE R148, R231, 0x4, R236 ;  /* 0x00000004e7947825 */ /* 0x000fc400078e02ec */
[----:B------:R-:W4:Y:S02]  /*4a130*/  LDL.LU.64 R236, [R1+0x1208] ;  /* 0x0012080001ec7983 */ /* 0x000f240000300a00 */
[C---:B------:R-:W-:Y:S02]  /*4a140*/  IMAD.WIDE R150, R231.reuse, 0x4, R250 ;  /* 0x00000004e7967825 */ /* 0x040fe400078e02fa */
[----:B------:R-:W4:Y:S02]  /*4a150*/  LDL.LU.64 R250, [R1+0x11c8] ;  /* 0x0011c80001fa7983 */ /* 0x000f240000300a00 */
[C---:B------:R-:W-:Y:S02]  /*4a160*/  IMAD.WIDE R126, R231.reuse, 0x4, R172 ;  /* 0x00000004e77e7825 */ /* 0x040fe400078e02ac */
[----:B------:R-:W4:Y:S02]  /*4a170*/  LDL.LU.64 R172, [R1+0x1188] ;  /* 0x0011880001ac7983 */ /* 0x000f240000300a00 */
[----:B------:R-:W-:-:S02]  /*4a180*/  IMAD.WIDE R48, R231, 0x4, R170 ;  /* 0x00000004e7307825 */ /* 0x000fc400078e02aa */
[----:B------:R-:W4:Y:S02]  /*4a190*/  LDL.LU.64 R170, [R1+0x1148] ;  /* 0x0011480001aa7983 */ /* 0x000f240000300a00 */
[C---:B--2---:R-:W-:Y:S02]  /*4a1a0*/  IMAD.WIDE R98, R231.reuse, 0x4, R232 ;  /* 0x00000004e7627825 */ /* 0x044fe400078e02e8 */
[----:B------:R-:W2:Y:S02]  /*4a1b0*/  LDL.LU.64 R232, [R1+0x1108] ;  /* 0x0011080001e87983 */ /* 0x000ea40000300a00 */
[C---:B---3--:R-:W-:Y:S02]  /*4a1c0*/  IMAD.WIDE R26, R231.reuse, 0x4, R234 ;  /* 0x00000004e71a7825 */ /* 0x048fe400078e02ea */
[----:B------:R-:W3:Y:S02]  /*4a1d0*/  LDL.LU.64 R234, [R1+0x10c8] ;  /* 0x0010c80001ea7983 */ /* 0x000ee40000300a00 */
[----:B----4-:R-:W-:-:S02]  /*4a1e0*/  IMAD.WIDE R120, R231, 0x4, R248 ;  /* 0x00000004e7787825 */ /* 0x010fc400078e02f8 */
[----:B------:R-:W4:Y:S02]  /*4a1f0*/  LDL.LU.64 R248, [R1+0x1088] ;  /* 0x0010880001f87983 */ /* 0x000f240000300a00 */
[C---:B------:R-:W-:Y:S02]  /*4a200*/  IMAD.WIDE R112, R231.reuse, 0x4, R168 ;  /* 0x00000004e7707825 */ /* 0x040fe400078e02a8 */
[----:B------:R-:W4:Y:S02]  /*4a210*/  LDL.LU.64 R168, [R1+0x1048] ;  /* 0x0010480001a87983 */ /* 0x000f240000300a00 */
[----:B------:R-:W-:-:S04]  /*4a220*/  IMAD.WIDE R6, R231, 0x4, R174 ;  /* 0x00000004e7067825 */ /* 0x000fc800078e02ae */
[C---:B------:R-:W-:Y:S02]  /*4a230*/  IMAD.WIDE R102, R231.reuse, 0x4, R166 ;  /* 0x00000004e7667825 */ /* 0x040fe400078e02a6 */
[----:B------:R-:W4:Y:S02]  /*4a240*/  LDL.LU.64 R166, [R1+0x1008] ;  /* 0x0010080001a67983 */ /* 0x000f240000300a00 */
[C---:B------:R-:W-:Y:S02]  /*4a250*/  IMAD.WIDE R50, R231.reuse, 0x4, R236 ;  /* 0x00000004e7327825 */ /* 0x040fe400078e02ec */
[----:B------:R-:W4:Y:S02]  /*4a260*/  LDL.LU.64 R236, [R1+0xf88] ;  /* 0x000f880001ec7983 */ /* 0x000f240000300a00 */
[C---:B------:R-:W-:Y:S02]  /*4a270*/  IMAD.WIDE R70, R231.reuse, 0x4, R250 ;  /* 0x00000004e7467825 */ /* 0x040fe400078e02fa */
[----:B------:R-:W4:Y:S04]  /*4a280*/  LDL.LU.64 R250, [R1+0xf48] ;  /* 0x000f480001fa7983 */ /* 0x000f280000300a00 */
        /* <DEDUP_REMOVED lines=11> */
[C---:B------:R-:W-:Y:S01]  /*4a340*/  VIADD R153, R18.reuse, 0x200000 ;  /* 0x0020000012997836 */ /* 0x040fe20000000000 */
[----:B------:R-:W-:Y:S01]  /*4a350*/  IADD3 R152, R18, 0x200000, RZ ;  /* 0x0020000012987810 */ /* 0x000fe20007ffe0ff */
[----:B------:R1:W-:Y:S04]  /*4a360*/  LDGSTS.E [R156+-0x59200], desc[UR8][R142.64], P1 ;  /* 0xa6e000008e9c7fae */ /* 0x0003e80008921848 */
[----:B------:R1:W-:Y:S04]  /*4a370*/  LDGSTS.E [R155+-0x58e00], desc[UR8][R144.64], P1 ;  /* 0xa7200000909b7fae */ /* 0x0003e80008921848 */
[----:B------:R1:W-:Y:S02]  /*4a380*/  LDGSTS.E [R154+-0x58a00], desc[UR8][R146.64], P1 ;  /* 0xa7600000929a7fae */ /* 0x0003e40008921848 */
[----:B-1----:R-:W-:-:S02]  /*4a390*/  VIADD R156, R19, 0x200000 ;  /* 0x00200000139c7836 */ /* 0x002fc40000000000 */
[----:B------:R1:W-:Y:S01]  /*4a3a0*/  LDGSTS.E [R153+-0x58600], desc[UR8][R148.64], P1 ;  /* 0xa7a0000094997fae */ /* 0x0003e20008921848 */
[----:B------:R-:W-:-:S03]  /*4a3b0*/  IADD3 R155, R19, 0x200000, RZ ;  /* 0x00200000139b7810 */ /* 0x000fc60007ffe0ff */
[----:B------:R1:W-:Y:S01]  /*4a3c0*/  LDGSTS.E [R152+-0x58200], desc[UR8][R150.64], P1 ;  /* 0xa7e0000096987fae */ /* 0x0003e20008921848 */
[----:B------:R-:W-:-:S03]  /*4a3d0*/  VIADD R154, R19, 0x200000 ;  /* 0x00200000139a7836 */ /* 0x000fc60000000000 */
[----:B------:R-:W-:Y:S01]  /*4a3e0*/  LDGSTS.E [R156+-0x5fd80], desc[UR8][R126.64], P1 ;  /* 0xa02800007e9c7fae */ /* 0x000fe20008921848 */
[----:B-1----:R-:W-:-:S03]  /*4a3f0*/  IADD3 R153, R19, 0x200000, RZ ;  /* 0x0020000013997810 */ /* 0x002fc60007ffe0ff */
[----:B------:R-:W-:Y:S01]  /*4a400*/  LDGSTS.E [R155+-0x5f980], desc[UR8][R48.64], P1 ;  /* 0xa0680000309b7fae */ /* 0x000fe20008921848 */
[----:B------:R-:W-:-:S03]  /*4a410*/  VIADD R152, R19, 0x200000 ;  /* 0x0020000013987836 */ /* 0x000fc60000000000 */
[----:B------:R-:W-:Y:S01]  /*4a420*/  LDGSTS.E [R154+-0x5f580], desc[UR8][R98.64], P1 ;  /* 0xa0a80000629a7fae */ /* 0x000fe20008921848 */
[----:B------:R-:W-:-:S03]  /*4a430*/  IMAD.WIDE R88, R231, 0x4, R172 ;  /* 0x00000004e7587825 */ /* 0x000fc600078e02ac */
        /* <DEDUP_REMOVED lines=11> */
[----:B------:R-:W4:Y:S04]  /*4a4f0*/  LDL.LU.64 R182, [R1+0xdc8] ;  /* 0x000dc80001b67983 */ /* 0x000f280000300a00 */
[----:B------:R-:W-:Y:S04]  /*4a500*/  LDGSTS.E [R153+-0x5c980], desc[UR8][R62.64], P1 ;  /* 0xa36800003e997fae */ /* 0x000fe80008921848 */
[----:B------:R-:W4:Y:S01]  /*4a510*/  LDL.LU.64 R180, [R1+0xd88] ;  /* 0x000d880001b47983 */ /* 0x000f220000300a00 */
[----:B------:R-:W-:-:S03]  /*4a520*/  IADD3 R158, R19, 0x200000, RZ ;  /* 0x00200000139e7810 */ /* 0x000fc60007ffe0ff */
[----:B------:R1:W-:Y:S01]  /*4a530*/  LDGSTS.E [R152+-0x5c580], desc[UR8][R244.64], P1 ;  /* 0xa3a80000f4987fae */ /* 0x0003e20008921848 */
[----:B------:R-:W-:-:S03]  /*4a540*/  IMAD.WIDE R38, R231, 0x4, R168 ;  /* 0x00000004e7267825 */ /* 0x000fc600078e02a8 */
[----:B------:R-:W4:Y:S04]  /*4a550*/  LDL.LU.64 R172, [R1+0xd48] ;  /* 0x000d480001ac7983 */ /* 0x000f280000300a00 */
[----:B------:R-:W4:Y:S04]  /*4a560*/  LDL.LU.64 R170, [R1+0xd08] ;  /* 0x000d080001aa7983 */ /* 0x000f280000300a00 */
[----:B------:R2:W-:Y:S01]  /*4a570*/  LDGSTS.E [R158+-0x5c180], desc[UR8][R38.64], P1 ;  /* 0xa3e80000269e7fae */ /* 0x0005e20008921848 */
[----:B-1----:R-:W-:-:S03]  /*4a580*/  IMAD.WIDE R152, R231, 0x4, R250 ;  /* 0x00000004e7987825 */ /* 0x002fc600078e02fa */
        /* <DEDUP_REMOVED lines=9> */
[----:B------:R-:W-:Y:S02]  /*4a620*/  VIADD R157, R19, 0x200000 ;  /* 0x00200000139d7836 */ /* 0x000fe40000000000 */
[----:B------:R-:W-:-:S04]  /*4a630*/  IMAD.WIDE R22, R231, 0x4, R166 ;  /* 0x00000004e7167825 */ /* 0x000fc800078e02a6 */
[C---:B------:R-:W-:Y:S01]  /*4a640*/  IMAD.WIDE R4, R231.reuse, 0x4, R4 ;  /* 0x00000004e7047825 */ /* 0x040fe200078e0204 */
[----:B------:R-:W-:Y:S03]  /*4a650*/  LDGSTS.E [R157+-0x5bd80], desc[UR8][R22.64], P1 ;  /* 0xa4280000169d7fae */ /* 0x000fe60008921848 */
[----:B------:R-:W-:Y:S01]  /*4a660*/  IMAD.WIDE R236, R231, 0x4, R236 ;  /* 0x00000004e7ec7825 */ /* 0x000fe200078e02ec */
[----:B------:R1:W-:Y:S01]  /*4a670*/  LDGSTS.E [R156+-0x5b980], desc[UR8][R4.64], P1 ;  /* 0xa4680000049c7fae */ /* 0x0003e20008921848 */
[----:B------:R-:W-:-:S03]  /*4a680*/  IADD3 R168, R19, 0x200000, RZ ;  /* 0x0020000013a87810 */ /* 0x000fc60007ffe0ff */
[----:B------:R-:W-:Y:S01]  /*4a690*/  LDGSTS.E [R155+-0x5b580], desc[UR8][R236.64], P1 ;  /* 0xa4a80000ec9b7fae */ /* 0x000fe20008921848 */
[----:B------:R-:W-:-:S03]  /*4a6a0*/  VIADD R167, R19, 0x200000 ;  /* 0x0020000013a77836 */ /* 0x000fc60000000000 */
[----:B------:R1:W-:Y:S01]  /*4a6b0*/  LDGSTS.E [R154+-0x5b180], desc[UR8][R152.64], P1 ;  /* 0xa4e80000989a7fae */ /* 0x0003e20008921848 */
[C---:B------:R-:W-:Y:S01]  /*4a6c0*/  IADD3 R166, R19.reuse, 0x200000, RZ ;  /* 0x0020000013a67810 */ /* 0x040fe20007ffe0ff */
[----:B------:R-:W-:Y:S02]  /*4a6d0*/  VIADD R165, R19, 0x200000 ;  /* 0x0020000013a57836 */ /* 0x000fe40000000000 */
[----:B-1----:R-:W-:Y:S01]  /*4a6e0*/  IMAD.WIDE R156, R231, 0x4, R174 ;  /* 0x00000004e79c7825 */ /* 0x002fe200078e02ae */
[----:B------:R-:W-:Y:S01]  /*4a6f0*/  IADD3 R164, R19, 0x200000, RZ ;  /* 0x0020000013a47810 */ /* 0x000fe20007ffe0ff */
[----:B------:R-:W4:Y:S02]  /*4a700*/  LDL.LU.64 R192, [R1+0x1340] ;  /* 0x0013400001c07983 */ /* 0x000f240000300a00 */
[----:B------:R-:W-:Y:S01]  /*4a710*/  IMAD.WIDE R154, R231, 0x4, R176 ;  /* 0x00000004e79a7825 */ /* 0x000fe200078e02b0 */
[C---:B------:R-:W-:Y:S01]  /*4a720*/  IADD3 R175, R19.reuse, 0x200000, RZ ;  /* 0x0020000013af7810 */ /* 0x040fe20007ffe0ff */
[----:B------:R-:W4:Y:S04]  /*4a730*/  LDL.LU.64 R190, [R1+0x1300] ;  /* 0x0013000001be7983 */ /* 0x000f280000300a00 */
[----:B------:R-:W-:Y:S04]  /*4a740*/  LDGSTS.E [R168+-0x5ad80], desc[UR8][R154.64], P1 ;  /* 0xa52800009aa87fae */ /* 0x000fe80008921848 */
[----:B------:R-:W-:Y:S01]  /*4a750*/  LDGSTS.E [R167+-0x5a980], desc[UR8][R156.64], P1 ;  /* 0xa56800009ca77fae */ /* 0x000fe20008921848 */
[----:B------:R-:W-:-:S03]  /*4a760*/  VIADD R178, R19, 0x200000 ;  /* 0x0020000013b27836 */ /* 0x000fc60000000000 */
[----:B------:R-:W-:Y:S01]  /*4a770*/  LDGSTS.E [R166+-0x5a580], desc[UR8][R158.64], P1 ;  /* 0xa5a800009ea67fae */ /* 0x000fe20008921848 */
[----:B------:R-:W-:-:S03]  /*4a780*/  IADD3 R177, R19, 0x200000, RZ ;  /* 0x0020000013b17810 */ /* 0x000fc60007ffe0ff */
[----:B------:R-:W-:Y:S01]  /*4a790*/  LDGSTS.E [R165+-0x5a180], desc[UR8][R160.64], P1 ;  /* 0xa5e80000a0a57fae */ /* 0x000fe20008921848 */
[----:B------:R-:W-:-:S03]  /*4a7a0*/  VIADD R176, R19, 0x200000 ;  /* 0x0020000013b07836 */ /* 0x000fc60000000000 */
[----:B------:R1:W-:Y:S01]  /*4a7b0*/  LDGSTS.E [R164+-0x59d80], desc[UR8][R162.64], P1 ;  /* 0xa6280000a2a47fae */ /* 0x0003e20008921848 */
[----:B------:R-:W-:-:S03]  /*4a7c0*/  VIADD R174, R19, 0x200000 ;  /* 0x0020000013ae7836 */ /* 0x000fc60000000000 */
[----:B------:R-:W4:Y:S04]  /*4a7d0*/  LDL.LU.64 R188, [R1+0x12c0] ;  /* 0x0012c00001bc7983 */ /* 0x000f280000300a00 */
[----:B------:R-:W4:Y:S01]  /*4a7e0*/  LDL.LU.64 R186, [R1+0x1280] ;  /* 0x0012800001ba7983 */ /* 0x000f220000300a00 */
[----:B-1----:R-:W-:-:S05]  /*4a7f0*/  IMAD.WIDE R164, R231, 0x4, R182 ;  /* 0x00000004e7a47825 */ /* 0x002fca00078e02b6 */
[----:B------:R-:W-:Y:S01]  /*4a800*/  LDGSTS.E [R178+-0x59980], desc[UR8][R164.64], P1 ;  /* 0xa6680000a4b27fae */ /* 0x000fe20008921848 */
[----:B------:R-:W-:-:S05]  /*4a810*/  IMAD.WIDE R166, R231, 0x4, R180 ;  /* 0x00000004e7a67825 */ /* 0x000fca00078e02b4 */
[----:B------:R-:W-:Y:S01]  /*4a820*/  LDGSTS.E [R177+-0x59580], desc[UR8][R166.64], P1 ;  /* 0xa6a80000a6b17fae */ /* 0x000fe20008921848 */
[----:B------:R-:W-:-:S04]  /*4a830*/  IMAD.WIDE R168, R231, 0x4, R172 ;  /* 0x00000004e7a87825 */ /* 0x000fc800078e02ac */
[C---:B------:R-:W-:Y:S01]  /*4a840*/  IMAD.WIDE R170, R231.reuse, 0x4, R170 ;  /* 0x00000004e7aa7825 */ /* 0x040fe200078e02aa */
[----:B------:R1:W-:Y:S04]  /*4a850*/  LDGSTS.E [R176+-0x59180], desc[UR8][R168.64], P1 ;  /* 0xa6e80000a8b07fae */ /* 0x0003e80008921848 */
[----:B------:R-:W-:Y:S01]  /*4a860*/  LDGSTS.E [R175+-0x58d80], desc[UR8][R170.64], P1 ;  /* 0xa7280000aaaf7fae */ /* 0x000fe20008921848 */
[----:B------:R-:W-:-:S03]  /*4a870*/  IMAD.WIDE R172, R231, 0x4, R250 ;  /* 0x00000004e7ac7825 */ /* 0x000fc600078e02fa */
[----:B------:R-:W4:Y:S04]  /*4a880*/  LDL.LU.64 R250, [R1+0x1240] ;  /* 0x0012400001fa7983 */ /* 0x000f280000300a00 */
[----:B------:R1:W-:Y:S02]  /*4a890*/  LDGSTS.E [R174+-0x58980], desc[UR8][R172.64], P1 ;  /* 0xa7680000acae7fae */ /* 0x0003e40008921848 */
        /* <DEDUP_REMOVED lines=20> */
[----:B------:R-:W-:-:S04]  /*4a9e0*/  IMAD.WIDE R68, R231, 0x4, R184 ;  /* 0x00000004e7447825 */ /* 0x000fc800078e02b8 */
[----:B--2---:R-:W-:-:S04]  /*4a9f0*/  IMAD.WIDE R86, R231, 0x4, R232 ;  /* 0x00000004e7567825 */ /* 0x004fc800078e02e8 */
[C---:B---3--:R-:W-:Y:S02]  /*4aa00*/  IMAD.WIDE R74, R231.reuse, 0x4, R234 ;  /* 0x00000004e74a7825 */ /* 0x048fe400078e02ea */
[----:B------:R-:W2:Y:S04]  /*4aa10*/  LDL.LU.64 R234, [R1+0xf80] ;  /* 0x000f800001ea7983 */ /* 0x000ea80000300a00 */
[----:B------:R-:W3:Y:S04]  /*4aa20*/  LDL.LU.64 R196, [R1+0xf40] ;  /* 0x000f400001c47983 */ /* 0x000ee80000300a00 */
[----:B------:R-:W2:Y:S04]  /*4aa30*/  LDL.LU.64 R184, [R1+0xf00] ;  /* 0x000f000001b87983 */ /* 0x000ea80000300a00 */
[----:B------:R-:W3:Y:S01]  /*4aa40*/  LDL.LU.64 R232, [R1+0xec0] ;  /* 0x000ec00001e87983 */ /* 0x000ee20000300a00 */
[----:B----4-:R-:W-:-:S03]  /*4aa50*/  IMAD.WIDE R66, R231, 0x4, R248 ;  /* 0x00000004e7427825 */ /* 0x010fc600078e02f8 */
[----:B------:R-:W4:Y:S01]  /*4aa60*/  LDL.LU.64 R248, [R1+0xe80] ;  /* 0x000e800001f87983 */ /* 0x000f220000300a00 */
[C---:B------:R-:W-:Y:S01]  /*4aa70*/  IADD3 R182, R19.reuse, 0x200000, RZ ;  /* 0x0020000013b67810 */ /* 0x040fe20007ffe0ff */
[----:B------:R-:W-:Y:S01]  /*4aa80*/  VIADD R181, R19, 0x200000 ;  /* 0x0020000013b57836 */ /* 0x000fe20000000000 */
[C---:B------:R-:W-:Y:S01]  /*4aa90*/  IADD3 R180, R20.reuse, 0x200000, RZ ;  /* 0x0020000014b47810 */ /* 0x040fe20007ffe0ff */
[C---:B------:R-:W-:Y:S01]  /*4aaa0*/  VIADD R179, R20.reuse, 0x200000 ;  /* 0x0020000014b37836 */ /* 0x040fe20000000000 */
[----:B------:R-:W-:Y:S01]  /*4aab0*/  IADD3 R178, R20, 0x200000, RZ ;  /* 0x0020000014b27810 */ /* 0x000fe20007ffe0ff */
[----:B------:R1:W-:Y:S04]  /*4aac0*/  LDGSTS.E [R182+-0x58580], desc[UR8][R174.64], P1 ;  /* 0xa7a80000aeb67fae */ /* 0x0003e80008921848 */
[----:B------:R1:W-:Y:S01]  /*4aad0*/  LDGSTS.E [R181+-0x58180], desc[UR8][R176.64], P1 ;  /* 0xa7e80000b0b57fae */ /* 0x0003e20008921848 */
[----:B------:R-:W-:-:S03]  /*4aae0*/  IMAD.WIDE R14, R231, 0x4, R194 ;  /* 0x00000004e70e7825 */ /* 0x000fc600078e02c2 */
[----:B------:R-:W-:Y:S01]  /*4aaf0*/  LDGSTS.E [R180+-0x5fd00], desc[UR8][R238.64], P1 ;  /* 0xa0300000eeb47fae */ /* 0x000fe20008921848 */
[----:B-1----:R-:W-:-:S03]  /*4ab00*/  VIADD R182, R20, 0x200000 ;  /* 0x0020000014b67836 */ /* 0x002fc60000000000 */
[----:B------:R-:W-:Y:S01]  /*4ab10*/  LDGSTS.E [R179+-0x5f900], desc[UR8][R64.64], P1 ;  /* 0xa070000040b37fae */ /* 0x000fe20008921848 */
[----:B------:R-:W-:-:S03]  /*4ab20*/  IADD3 R181, R20, 0x200000, RZ ;  /* 0x0020000014b57810 */ /* 0x000fc60007ffe0ff */
[----:B------:R-:W-:Y:S04]  /*4ab30*/  LDGSTS.E [R178+-0x5f500], desc[UR8][R42.64], P1 ;  /* 0xa0b000002ab27fae */ /* 0x000fe80008921848 */
[----:B------:R-:W-:Y:S01]  /*4ab40*/  LDGSTS.E [R182+-0x5f100], desc[UR8][R56.64], P1 ;  /* 0xa0f0000038b67fae */ /* 0x000fe20008921848 */
[----:B------:R-:W-:-:S03]  /*4ab50*/  IMAD.WIDE R60, R231, 0x4, R192 ;  /* 0x00000004e73c7825 */ /* 0x000fc600078e02c0 */
[----:B------:R-:W-:Y:S04]  /*4ab60*/  LDGSTS.E [R181+-0x5ed00], desc[UR8][R108.64], P1 ;  /* 0xa13000006cb57fae */ /* 0x000fe80008921848 */
[----:B------:R-:W-:Y:S04]  /*4ab70*/  LDGSTS.E [R180+-0x5e900], desc[UR8][R118.64], P1 ;  /* 0xa170000076b47fae */ /* 0x000fe80008921848 */
[----:B------:R-:W4:Y:S01]  /*4ab80*/  LDL.LU.64 R208, [R1+0xe40] ;  /* 0x000e400001d07983 */ /* 0x000f220000300a00 */
[----:B------:R-:W-:-:S03]  /*4ab90*/  IMAD.WIDE R10, R231, 0x4, R190 ;  /* 0x00000004e70a7825 */ /* 0x000fc600078e02be */
[----:B------:R-:W-:Y:S04]  /*4aba0*/  LDGSTS.E [R179+-0x5e500], desc[UR8][R110.64], P1 ;  /* 0xa1b000006eb37fae */ /* 0x000fe80008921848 */
[----:B------:R-:W4:Y:S04]  /*4abb0*/  LDL.LU.64 R206, [R1+0xe00] ;  /* 0x000e000001ce7983 */ /* 0x000f280000300a00 */
[----:B------:R-:W-:Y:S04]  /*4abc0*/  LDGSTS.E [R178+-0x5e100], desc[UR8][R100.64], P1 ;  /* 0xa1f0000064b27fae */ /* 0x000fe80008921848 */
[----:B------:R-:W4:Y:S01]  /*4abd0*/  LDL.LU.64 R204, [R1+0xdc0] ;  /* 0x000dc00001cc7983 */ /* 0x000f220000300a00 */
[----:B------:R-:W-:-:S03]  /*4abe0*/  IMAD.WIDE R36, R231, 0x4, R188 ;  /* 0x00000004e7247825 */ /* 0x000fc600078e02bc */
[----:B------:R-:W-:Y:S04]  /*4abf0*/  LDGSTS.E [R182+-0x5dd00], desc[UR8][R14.64], P1 ;  /* 0xa23000000eb67fae */ /* 0x000fe80008921848 */
[----:B------:R-:W4:Y:S04]  /*4ac00*/  LDL.LU.64 R192, [R1+0xd80] ;  /* 0x000d800001c07983 */ /* 0x000f280000300a00 */
[----:B------:R-:W-:Y:S04]  /*4ac10*/  LDGSTS.E [R181+-0x5d900], desc[UR8][R68.64], P1 ;  /* 0xa270000044b57fae */ /* 0x000fe80008921848 */
[----:B------:R-:W4:Y:S04]  /*4ac20*/  LDL.LU.64 R194, [R1+0xd40] ;  /* 0x000d400001c27983 */ /* 0x000f280000300a00 */
[----:B------:R-:W-:Y:S04]  /*4ac30*/  LDGSTS.E [R180+-0x5d500], desc[UR8][R86.64], P1 ;  /* 0xa2b0000056b47fae */ /* 0x000fe80008921848 */
[----:B------:R-:W-:Y:S04]  /*4ac40*/  LDGSTS.E [R179+-0x5d100], desc[UR8][R74.64], P1 ;  /* 0xa2f000004ab37fae */ /* 0x000fe80008921848 */
[----:B------:R-:W-:Y:S04]  /*4ac50*/  LDGSTS.E [R178+-0x5cd00], desc[UR8][R66.64], P1 ;  /* 0xa330000042b27fae */ /* 0x000fe80008921848 */
[----:B------:R-:W-:Y:S04]  /*4ac60*/  LDGSTS.E [R182+-0x5c900], desc[UR8][R60.64], P1 ;  /* 0xa37000003cb67fae */ /* 0x000fe80008921848 */
[----:B------:R-:W-:Y:S04]  /*4ac70*/  LDGSTS.E [R181+-0x5c500], desc[UR8][R10.64], P1 ;  /* 0xa3b000000ab57fae */ /* 0x000fe80008921848 */
[----:B------:R-:W4:Y:S04]  /*4ac80*/  LDL.LU.64 R220, [R1+0xd00] ;  /* 0x000d000001dc7983 */ /* 0x000f280000300a00 */
[----:B------:R2:W-:Y:S04]  /*4ac90*/  LDGSTS.E [R180+-0x5c100], desc[UR8][R36.64], P1 ;  /* 0xa3f0000024b47fae */ /* 0x0005e80008921848 */
[----:B------:R-:W4:Y:S04]  /*4aca0*/  LDL.LU.64 R218, [R1+0x5f0] ;  /* 0x0005f00001da7983 */ /* 0x000f280000300a00 */
[----:B------:R-:W4:Y:S01]  /*4acb0*/  LDL.LU.64 R202, [R1+0x5b0] ;  /* 0x0005b00001ca7983 */ /* 0x000f220000300a00 */
[----:B--2---:R-:W-:-:S04]  /*4acc0*/  IMAD.WIDE R180, R231, 0x4, R184 ;  /* 0x00000004e7b47825 */ /* 0x004fc800078e02b8 */
[C---:B---3--:R-:W-:Y:S02]  /*4acd0*/  IMAD.WIDE R182, R231.reuse, 0x4, R232 ;  /* 0x00000004e7b67825 */ /* 0x048fe400078e02e8 */
[----:B------:R-:W2:Y:S02]  /*4ace0*/  LDL.LU.64 R232, [R1+0x570] ;  /* 0x0005700001e87983 */ /* 0x000ea40000300a00 */
[C---:B----4-:R-:W-:Y:S02]  /*4acf0*/  IMAD.WIDE R184, R231.reuse, 0x4, R248 ;  /* 0x00000004e7b87825 */ /* 0x050fe400078e02f8 */
[----:B------:R-:W3:Y:S02]  /*4ad00*/  LDL.LU.64 R248, [R1+0x13f8] ;  /* 0x0013f80001f87983 */ /* 0x000ee40000300a00 */
[C---:B------:R-:W-:Y:S02]  /*4ad10*/  IMAD.WIDE R246, R231.reuse, 0x4, R186 ;  /* 0x00000004e7f67825 */ /* 0x040fe400078e02ba */
[----:B------:R-:W4:Y:S02]  /*4ad20*/  LDL.LU.64 R224, [R1+0x13b8] ;  /* 0x0013b80001e07983 */ /* 0x000f240000300a00 */
[----:B------:R-:W-:-:S02]  /*4ad30*/  IMAD.WIDE R250, R231, 0x4, R250 ;  /* 0x00000004e7fa7825 */ /* 0x000fc400078e02fa */
[----:B------:R-:W4:Y:S01]  /*4ad40*/  LDL.LU.64 R216, [R1+0x1378] ;  /* 0x0013780001d87983 */ /* 0x000f220000300a00 */
[C---:B------:R-:W-:Y:S01]  /*4ad50*/  IADD3 R189, R20.reuse, 0x200000, RZ ;  /* 0x0020000014bd7810 */ /* 0x040fe20007ffe0ff */
[----:B------:R-:W-:Y:S02]  /*4ad60*/  VIADD R190, R20, 0x200000 ;  /* 0x0020000014be7836 */ /* 0x000fe40000000000 */
[----:B------:R-:W-:Y:S01]  /*4ad70*/  LDGSTS.E [R179+-0x5bd00], desc[UR8][R246.64], P1 ;  /* 0xa4300000f6b37fae */ /* 0x000fe20008921848 */
[----:B------:R-:W-:-:S03]  /*4ad80*/  IMAD.WIDE R234, R231, 0x4, R234 ;  /* 0x00000004e7ea7825 */ /* 0x000fc600078e02ea */
[----:B------:R-:W4:Y:S01]  /*4ad90*/  LDL.LU.64 R214, [R1+0x1338] ;  /* 0x0013380001d67983 */ /* 0x000f220000300a00 */
[----:B------:R-:W-:-:S03]  /*4ada0*/  VIADD R188, R20, 0x200000 ;  /* 0x0020000014bc7836 */ /* 0x000fc60000000000 */
[----:B------:R1:W-:Y:S01]  /*4adb0*/  LDGSTS.E [R178+-0x5b900], desc[UR8][R250.64], P1 ;  /* 0xa4700000fab27fae */ /* 0x0003e20008921848 */
[C---:B------:R-:W-:Y:S01]  /*4adc0*/  IADD3 R187, R20.reuse, 0x200000, RZ ;  /* 0x0020000014bb7810 */ /* 0x040fe20007ffe0ff */
[C---:B------:R-:W-:Y:S02]  /*4add0*/  VIADD R186, R20.reuse, 0x200000 ;  /* 0x0020000014ba7836 */ /* 0x040fe40000000000 */
[----:B------:R-:W-:Y:S01]  /*4ade0*/  LDGSTS.E [R190+-0x5b500], desc[UR8][R234.64], P1 ;  /* 0xa4b00000eabe7fae */ /* 0x000fe20008921848 */
[C---:B------:R-:W-:Y:S01]  /*4adf0*/  IADD3 R200, R20.reuse, 0x200000, RZ ;  /* 0x0020000014c87810 */ /* 0x040fe20007ffe0ff */
[C---:B------:R-:W-:Y:S01]  /*4ae00*/  VIADD R199, R20.reuse, 0x200000 ;  /* 0x0020000014c77836 */ /* 0x040fe20000000000 */
[----:B------:R-:W-:Y:S01]  /*4ae10*/  IADD3 R198, R20, 0x200000, RZ ;  /* 0x0020000014c67810 */ /* 0x000fe20007ffe0ff */
[----:B------:R-:W4:Y:S01]  /*4ae20*/  LDL.LU.64 R212, [R1+0x12f8] ;  /* 0x0012f80001d47983 */ /* 0x000f220000300a00 */
[----:B-1----:R-:W-:-:S03]  /*4ae30*/  IMAD.WIDE R178, R231, 0x4, R196 ;  /* 0x00000004e7b27825 */ /* 0x002fc600078e02c4 */
[----:B------:R-:W4:Y:S04]  /*4ae40*/  LDL.LU.64 R210, [R1+0x12b8] ;  /* 0x0012b80001d27983 */ /* 0x000f280000300a00 */
[----:B------:R-:W-:Y:S04]  /*4ae50*/  LDGSTS.E [R189+-0x5b100], desc[UR8][R178.64], P1 ;  /* 0xa4f00000b2bd7fae */ /* 0x000fe80008921848 */
[----:B------:R1:W-:Y:S04]  /*4ae60*/  LDGSTS.E [R188+-0x5ad00], desc[UR8][R180.64], P1 ;  /* 0xa5300000b4bc7fae */ /* 0x0003e80008921848 */
[----:B------:R-:W-:Y:S04]  /*4ae70*/  LDGSTS.E [R187+-0x5a900], desc[UR8][R182.64], P1 ;  /* 0xa5700000b6bb7fae */ /* 0x000fe80008921848 */
[----:B------:R1:W-:Y:S01]  /*4ae80*/  LDGSTS.E [R186+-0x5a500], desc[UR8][R184.64], P1 ;  /* 0xa5b00000b8ba7fae */ /* 0x0003e20008921848 */
[----:B------:R-:W-:-:S02]  /*4ae90*/  VIADD R197, R20, 0x200000 ;  /* 0x0020000014c57836 */ /* 0x000fc40000000000 */
[C---:B-1----:R-:W-:Y:S01]  /*4aea0*/  IMAD.WIDE R188, R231.reuse, 0x4, R206 ;  /* 0x00000004e7bc7825 */ /* 0x042fe200078e02ce */
[----:B------:R-:W-:Y:S01]  /*4aeb0*/  IADD3 R196, R20, 0x200000, RZ ;  /* 0x0020000014c47810 */ /* 0x000fe20007ffe0ff */
[----:B------:R-:W4:Y:S02]  /*4aec0*/  LDL.LU.64 R222, [R1+0x1278] ;  /* 0x0012780001de7983 */ /* 0x000f240000300a00 */
[----:B------:R-:W-:-:S04]  /*4aed0*/  IMAD.WIDE R190, R231, 0x4, R204 ;  /* 0x00000004e7be7825 */ /* 0x000fc800078e02cc */
[----:B------:R-:W-:-:S04]  /*4aee0*/  IMAD.WIDE R186, R231, 0x4, R208 ;  /* 0x00000004e7ba7825 */ /* 0x000fc800078e02d0 */
[C---:B------:R-:W-:Y:S01]  /*4aef0*/  IMAD.WIDE R192, R231.reuse, 0x4, R192 ;  /* 0x00000004e7c07825 */ /* 0x040fe200078e02c0 */
[----:B------:R-:W-:Y:S03]  /*4af00*/  LDGSTS.E [R200+-0x5a100], desc[UR8][R186.64], P1 ;  /* 0xa5f00000bac87fae */ /* 0x000fe60008921848 */
[C---:B------:R-:W-:Y:S01]  /*4af10*/  IMAD.WIDE R194, R231.reuse, 0x4, R194 ;  /* 0x00000004e7c27825 */ /* 0x040fe200078e02c2 */
        /* <DEDUP_REMOVED lines=25> */
[----:B------:R-:W-:-:S04]  /*4b0b0*/  IMAD.WIDE R82, R231, 0x4, R220 ;  /* 0x00000004e7527825 */ /* 0x000fc800078e02dc */
[----:B------:R-:W-:-:S04]  /*4b0c0*/  IMAD.WIDE R32, R231, 0x4, R218 ;  /* 0x00000004e7207825 */ /* 0x000fc800078e02da */
[----:B--2---:R-:W-:-:S04]  /*4b0d0*/  IMAD.WIDE R96, R231, 0x4, R232 ;  /* 0x00000004e7607825 */ /* 0x004fc800078e02e8 */
[C---:B---3--:R-:W-:Y:S02]  /*4b0e0*/  IMAD.WIDE R84, R231.reuse, 0x4, R248 ;  /* 0x00000004e7547825 */ /* 0x048fe400078e02f8 */
[----:B------:R-:W2:Y:S04]  /*4b0f0*/  LDL.LU.64 R248, [R1+0xfb8] ;  /* 0x000fb80001f87983 */ /* 0x000ea80000300a00 */
[----:B------:R-:W3:Y:S04]  /*4b100*/  LDL.LU.64 R232, [R1+0xf78] ;  /* 0x000f780001e87983 */ /* 0x000ee80000300a00 */
[----:B------:R-:W3:Y:S04]  /*4b110*/  LDL.LU.64 R220, [R1+0xf38] ;  /* 0x000f380001dc7983 */ /* 0x000ee80000300a00 */
[----:B------:R-:W3:Y:S04]  /*4b120*/  LDL.LU.64 R218, [R1+0xef8] ;  /* 0x000ef80001da7983 */ /* 0x000ee80000300a00 */
[----:B------:R-:W3:Y:S04]  /*4b130*/  LDL.LU.64 R28, [R1+0xeb8] ;  /* 0x000eb800011c7983 */ /* 0x000ee80000300a00 */
[----:B------:R-:W3:Y:S01]  /*4b140*/  LDL.LU.64 R80, [R1+0xe78] ;  /* 0x000e780001507983 */ /* 0x000ee20000300a00 */
[----:B----4-:R-:W-:Y:S01]  /*4b150*/  IMAD.WIDE R58, R231, 0x4, R214 ;  /* 0x00000004e73a7825 */ /* 0x010fe200078e02d6 */
[----:B------:R-:W-:-:S02]  /*4b160*/  IADD3 R207, R20, 0x200000, RZ ;  /* 0x0020000014cf7810 */ /* 0x000fc40007ffe0ff */
[----:B------:R-:W4:Y:S01]  /*4b170*/  LDL.LU.64 R228, [R1+0xe38] ;  /* 0x000e380001e47983 */ /* 0x000f220000300a00 */
[C---:B------:R-:W-:Y:S02]  /*4b180*/  VIADD R208, R20.reuse, 0x200000 ;  /* 0x0020000014d07836 */ /* 0x040fe40000000000 */
[----:B------:R-:W-:Y:S01]  /*4b190*/  IMAD.WIDE R72, R231, 0x4, R216 ;  /* 0x00000004e7487825 */ /* 0x000fe200078e02d8 */
[----:B------:R-:W4:Y:S01]  /*4b1a0*/  LDL.LU.64 R214, [R1+0xdf8] ;  /* 0x000df80001d67983 */ /* 0x000f220000300a00 */
[C---:B------:R-:W-:Y:S02]  /*4b1b0*/  IADD3 R205, R20.reuse, 0x200000, RZ ;  /* 0x0020000014cd7810 */ /* 0x040fe40007ffe0ff */
[----:B------:R-:W-:Y:S01]  /*4b1c0*/  VIADD R206, R20, 0x200000 ;  /* 0x0020000014ce7836 */ /* 0x000fe20000000000 */
[----:B------:R-:W4:Y:S01]  /*4b1d0*/  LDL.LU.64 R216, [R1+0xdb8] ;  /* 0x000db80001d87983 */ /* 0x000f220000300a00 */
[----:B------:R-:W-:-:S03]  /*4b1e0*/  VIADD R204, R21, 0x200000 ;  /* 0x0020000015cc7836 */ /* 0x000fc60000000000 */
[----:B------:R-:W4:Y:S04]  /*4b1f0*/  LDL.LU.64 R240, [R1+0xd78] ;  /* 0x000d780001f07983 */ /* 0x000f280000300a00 */
[----:B------:R-:W4:Y:S04]  /*4b200*/  LDL.LU.64 R46, [R1+0xd38] ;  /* 0x000d3800012e7983 */ /* 0x000f280000300a00 */
[----:B------:R-:W4:Y:S04]  /*4b210*/  LDL.LU.64 R92, [R1+0xcf8] ;  /* 0x000cf800015c7983 */ /* 0x000f280000300a00 */
[----:B------:R1:W-:Y:S04]  /*4b220*/  LDGSTS.E [R208+-0x58d00], desc[UR8][R196.64], P1 ;  /* 0xa7300000c4d07fae */ /* 0x0003e80008921848 */
[----:B------:R1:W-:Y:S04]  /*4b230*/  LDGSTS.E [R207+-0x58900], desc[UR8][R198.64], P1 ;  /* 0xa7700000c6cf7fae */ /* 0x0003e80008921848 */
[----:B------:R1:W-:Y:S02]  /*4b240*/  LDGSTS.E [R206+-0x58500], desc[UR8][R200.64], P1 ;  /* 0xa7b00000c8ce7fae */ /* 0x0003e40008921848 */
[----:B-1----:R-:W-:-:S02]  /*4b250*/  IADD3 R208, R21, 0x200000, RZ ;  /* 0x0020000015d07810 */ /* 0x002fc40007ffe0ff */
[----:B------:R1:W-:Y:S01]  /*4b260*/  LDGSTS.E [R205+-0x58100], desc[UR8][R202.64], P1 ;  /* 0xa7f00000cacd7fae */ /* 0x0003e20008921848 */
[----:B------:R-:W-:-:S03]  /*4b270*/  VIADD R207, R21, 0x200000 ;  /* 0x0020000015cf7836 */ /* 0x000fc60000000000 */
[----:B------:R-:W-:Y:S01]  /*4b280*/  LDGSTS.E [R204+-0x5fc80], desc[UR8][R2.64], P1 ;  /* 0xa038000002cc7fae */ /* 0x000fe20008921848 */
[----:B------:R-:W-:-:S03]  /*4b290*/  IADD3 R206, R21, 0x200000, RZ ;  /* 0x0020000015ce7810 */ /* 0x000fc60007ffe0ff */
[----:B------:R-:W-:Y:S01]  /*4b2a0*/  LDGSTS.E [R208+-0x5f880], desc[UR8][R44.64], P1 ;  /* 0xa07800002cd07fae */ /* 0x000fe20008921848 */
[----:B-1----:R-:W-:-:S03]  /*4b2b0*/  VIADD R205, R21, 0x200000 ;  /* 0x0020000015cd7836 */ /* 0x002fc60000000000 */
[----:B------:R-:W-:Y:S01]  /*4b2c0*/  LDGSTS.E [R207+-0x5f480], desc[UR8][R104.64], P1 ;  /* 0xa0b8000068cf7fae */ /* 0x000fe20008921848 */
[----:B------:R-:W-:-:S03]  /*4b2d0*/  IMAD.WIDE R242, R231, 0x4, R224 ;  /* 0x00000004e7f27825 */ /* 0x000fc600078e02e0 */
[----:B------:R-:W-:Y:S04]  /*4b2e0*/  LDGSTS.E [R206+-0x5f080], desc[UR8][R90.64], P1 ;  /* 0xa0f800005ace7fae */ /* 0x000fe80008921848 */
[----:B------:R-:W-:Y:S04]  /*4b2f0*/  LDGSTS.E [R205+-0x5ec80], desc[UR8][R106.64], P1 ;  /* 0xa13800006acd7fae */ /* 0x000fe80008921848 */
[----:B------:R-:W-:Y:S01]  /*4b300*/  LDGSTS.E [R204+-0x5e880], desc[UR8][R116.64], P1 ;  /* 0xa178000074cc7fae */ /* 0x000fe20008921848 */
[----:B------:R-:W-:-:S03]  /*4b310*/  IMAD.WIDE R30, R231, 0x4, R212 ;  /* 0x00000004e71e7825 */ /* 0x000fc600078e02d4 */
[----:B------:R-:W-:Y:S01]  /*4b320*/  LDGSTS.E [R208+-0x5e480], desc[UR8][R94.64], P1 ;  /* 0xa1b800005ed07fae */ /* 0x000fe20008921848 */
[----:B------:R-:W-:-:S03]  /*4b330*/  IMAD.WIDE R34, R231, 0x4, R210 ;  /* 0x00000004e7227825 */ /* 0x000fc600078e02d2 */
[----:B------:R-:W-:Y:S04]  /*4b340*/  LDGSTS.E [R207+-0x5e080], desc[UR8][R82.64], P1 ;  /* 0xa1f8000052cf7fae */ /* 0x000fe80008921848 */
[----:B------:R-:W-:Y:S04]  /*4b350*/  LDGSTS.E [R206+-0x5dc80], desc[UR8][R32.64], P1 ;  /* 0xa238000020ce7fae */ /* 0x000fe80008921848 */
[----:B------:R-:W-:Y:S01]  /*4b360*/  LDGSTS.E [R205+-0x5d880], desc[UR8][R96.64], P1 ;  /* 0xa278000060cd7fae */ /* 0x000fe20008921848 */
[----:B------:R-:W-:-:S03]  /*4b370*/  IADD3 R212, R21, 0x200000, RZ ;  /* 0x0020000015d47810 */ /* 0x000fc60007ffe0ff */
[----:B------:R-:W-:Y:S01]  /*4b380*/  LDGSTS.E [R204+-0x5d480], desc[UR8][R84.64], P1 ;  /* 0xa2b8000054cc7fae */ /* 0x000fe20008921848 */
[----:B------:R-:W-:-:S03]  /*4b390*/  IMAD.WIDE R12, R231, 0x4, R222 ;  /* 0x00000004e70c7825 */ /* 0x000fc600078e02de */
[----:B------:R-:W-:Y:S01]  /*4b3a0*/  LDGSTS.E [R208+-0x5d080], desc[UR8][R242.64], P1 ;  /* 0xa2f80000f2d07fae */ /* 0x000fe20008921848 */
[----:B------:R-:W-:-:S03]  /*4b3b0*/  VIADD R211, R21, 0x200000 ;  /* 0x0020000015d37836 */ /* 0x000fc60000000000 */
[----:B------:R-:W-:Y:S01]  /*4b3c0*/  LDGSTS.E [R207+-0x5cc80], desc[UR8][R72.64], P1 ;  /* 0xa338000048cf7fae */ /* 0x000fe20008921848 */
[----:B------:R-:W-:-:S03]  /*4b3d0*/  IADD3 R210, R21, 0x200000, RZ ;  /* 0x0020000015d27810 */ /* 0x000fc60007ffe0ff */
[----:B------:R-:W-:Y:S01]  /*4b3e0*/  LDGSTS.E [R206+-0x5c880], desc[UR8][R58.64], P1 ;  /* 0xa37800003ace7fae */ /* 0x000fe20008921848 */
[----:B------:R-:W-:-:S03]  /*4b3f0*/  VIADD R209, R21, 0x200000 ;  /* 0x0020000015d17836 */ /* 0x000fc60000000000 */
[----:B------:R-:W-:Y:S04]  /*4b400*/  LDGSTS.E [R205+-0x5c480], desc[UR8][R30.64], P1 ;  /* 0xa3b800001ecd7fae */ /* 0x000fe80008921848 */
[----:B------:R-:W4:Y:S04]  /*4b410*/  LDL.LU.64 R224, [R1+0x5e0] ;  /* 0x0005e00001e07983 */ /* 0x000f280000300a00 */
[----:B------:R1:W-:Y:S04]  /*4b420*/  LDGSTS.E [R204+-0x5c080], desc[UR8][R34.64], P1 ;  /* 0xa3f8000022cc7fae */ /* 0x0003e80008921848 */
[----:B------:R-:W4:Y:S04]  /*4b430*/  LDL.LU.64 R226, [R1+0x5a0] ;  /* 0x0005a00001e27983 */ /* 0x000f280000300a00 */
[----:B------:R-:W-:Y:S04]  /*4b440*/  LDGSTS.E [R212+-0x5bc80], desc[UR8][R12.64], P1 ;  /* 0xa43800000cd47fae */ /* 0x000fe80008921848 */
[----:B------:R-:W4:Y:S04]  /*4b450*/  LDL.LU.64 R114, [R1+0x560] ;  /* 0x0005600001727983 */ /* 0x000f280000300a00 */
[----:B------:R-:W4:Y:S01]  /*4b460*/  LDL.LU.64 R8, [R1+0x468] ;  /* 0x0004680001087983 */ /* 0x000f220000300a00 */
[----:B--2---:R-:W-:-:S04]  /*4b470*/  IMAD.WIDE R248, R231, 0x4, R248 ;  /* 0x00000004e7f87825 */ /* 0x004fc800078e02f8 */
[C---:B---3--:R-:W-:Y:S01]  /*4b480*/  IMAD.WIDE R232, R231.reuse, 0x4, R232 ;  /* 0x00000004e7e87825 */ /* 0x048fe200078e02e8 */
[----:B------:R-:W-:Y:S03]  /*4b490*/  LDGSTS.E [R211+-0x5b880], desc[UR8][R248.64], P1 ;  /* 0xa4780000f8d37fae */ /* 0x000fe60008921848 */
[C---:B-1----:R-:W-:Y:S01]  /*4b4a0*/  IMAD.WIDE R204, R231.reuse, 0x4, R220 ;  /* 0x00000004e7cc7825 */ /* 0x042fe200078e02dc */
[----:B------:R-:W-:Y:S03]  /*4b4b0*/  LDGSTS.E [R210+-0x5b480], desc[UR8][R232.64], P1 ;  /* 0xa4b80000e8d27fae */ /* 0x000fe60008921848 */
[C---:B------:R-:W-:Y:S01]  /*4b4c0*/  IMAD.WIDE R206, R231.reuse, 0x4, R218 ;  /* 0x00000004e7ce7825 */ /* 0x040fe200078e02da */
[----:B------:R-:W-:Y:S04]  /*4b4d0*/  LDGSTS.E [R209+-0x5b080], desc[UR8][R204.64], P1 ;  /* 0xa4f80000ccd17fae */ /* 0x000fe80008921848 */
[----:B------:R1:W-:Y:S02]  /*4b4e0*/  LDGSTS.E [R208+-0x5ac80], desc[UR8][R206.64], P1 ;  /* 0xa5380000ced07fae */ /* 0x0003e40008921848 */
[----:B-1----:R-:W-:-:S02]  /*4b4f0*/  IMAD.WIDE R208, R231, 0x4, R28 ;  /* 0x00000004e7d07825 */ /* 0x002fc400078e021c */
[----:B------:R-:W2:Y:S02]  /*4b500*/  LDL.LU.64 R28, [R1+0x460] ;  /* 0x00046000011c7983 */ /* 0x000ea40000300a00 */
[----:B------:R-:W-:Y:S02]  /*4b510*/  IMAD.WIDE R210, R231, 0x4, R80 ;  /* 0x00000004e7d27825 */ /* 0x000fe400078e0250 */
[----:B------:R-:W3:Y:S04]  /*4b520*/  LDL.LU.64 R80, [R1+0x458] ;  /* 0x0004580001507983 */ /* 0x000ee80000300a00 */
[----:B------:R-:W3:Y:S04]  /*4b530*/  LDL.LU.64 R130, [R1+0x450] ;  /* 0x0004500001827983 */ /* 0x000ee80000300a00 */
[----:B------:R-:W3:Y:S01]  /*4b540*/  LDL.LU.64 R128, [R1+0x448] ;  /* 0x0004480001807983 */ /* 0x000ee20000300a00 */
[----:B------:R-:W-:-:S03]  /*4b550*/  IADD3 R222, R21, 0x200000, RZ ;  /* 0x0020000015de7810 */ /* 0x000fc60007ffe0ff */
[----:B------:R-:W3:Y:S01]  /*4b560*/  LDL.LU.64 R124, [R1+0x428] ;  /* 0x00042800017c7983 */ /* 0x000ee20000300a00 */
[C---:B------:R-:W-:Y:S01]  /*4b570*/  VIADD R221, R21.reuse, 0x200000 ;  /* 0x0020000015dd7836 */ /* 0x040fe20000000000 */
[----:B------:R-:W-:Y:S02]  /*4b580*/  IADD3 R220, R21, 0x200000, RZ ;  /* 0x0020000015dc7810 */ /* 0x000fe40007ffe0ff */
[----:B------:R1:W-:Y:S01]  /*4b590*/  LDGSTS.E [R222+-0x5a880], desc[UR8][R208.64], P1 ;  /* 0xa5780000d0de7fae */ /* 0x0003e20008921848 */
[----:B----4-:R-:W-:-:S03]  /*4b5a0*/  IMAD.WIDE R212, R231, 0x4, R228 ;  /* 0x00000004e7d47825 */ /* 0x010fc600078e02e4 */
[----:B------:R-:W4:Y:S01]  /*4b5b0*/  LDL.LU.64 R122, [R1+0x420] ;  /* 0x00042000017a7983 */ /* 0x000f220000300a00 */
[C---:B------:R-:W-:Y:S01]  /*4b5c0*/  VIADD R219, R21.reuse, 0x200000 ;  /* 0x0020000015db7836 */ /* 0x040fe20000000000 */
[----:B------:R-:W-:Y:S01]  /*4b5d0*/  IADD3 R218, R21, 0x200000, RZ ;  /* 0x0020000015da7810 */ /* 0x000fe20007ffe0ff */
[C---:B------:R-:W-:Y:S01]  /*4b5e0*/  IMAD.WIDE R214, R231.reuse, 0x4, R214 ;  /* 0x00000004e7d67825 */ /* 0x040fe200078e02d6 */
[----:B------:R-:W-:Y:S03]  /*4b5f0*/  LDGSTS.E [R221+-0x5a480], desc[UR8][R210.64], P1 ;  /* 0xa5b80000d2dd7fae */ /* 0x000fe60008921848 */
[C---:B-1----:R-:W-:Y:S01]  /*4b600*/  IMAD.WIDE R222, R231.reuse, 0x4, R92 ;  /* 0x00000004e7de7825 */ /* 0x042fe200078e025c */
[----:B------:R-:W-:Y:S04]  /*4b610*/  LDGSTS.E [R220+-0x5a080], desc[UR8][R212.64], P1 ;  /* 0xa5f80000d4dc7fae */ /* 0x000fe80008921848 */
[----:B------:R-:W4:Y:S01]  /*4b620*/  LDL.LU.64 R92, [R1+0x418] ;  /* 0x00041800015c7983 */ /* 0x000f220000300a00 */
[----:B------:R-:W-:-:S03]  /*4b630*/  IMAD.WIDE R216, R231, 0x4, R216 ;  /* 0x00000004e7d87825 */ /* 0x000fc600078e02d8 */
[----:B------:R-:W4:Y:S04]  /*4b640*/  LDL.LU.64 R24, [R1+0x410] ;  /* 0x0004100001187983 */ /* 0x000f280000300a00 */
[----:B------:R-:W4:Y:S01]  /*4b650*/  LDL.LU.64 R40, [R1+0x408] ;  /* 0x0004080001287983 */ /* 0x000f220000300a00 */
[----:B------:R-:W-:-:S03]  /*4b660*/  VIADD R16, R21, 0x200000 ;  /* 0x0020000015107836 */ /* 0x000fc60000000000 */
[----:B------:R-:W-:Y:S04]  /*4b670*/  LDGSTS.E [R219+-0x59c80], desc[UR8][R214.64], P1 ;  /* 0xa6380000d6db7fae */ /* 0x000fe80008921848 */
[----:B------:R1:W-:Y:S04]  /*4b680*/  LDGSTS.E [R218+-0x59880], desc[UR8][R216.64], P1 ;  /* 0xa6780000d8da7fae */ /* 0x0003e80008921848 */
[----:B------:R-:W4:Y:S01]  /*4b690*/  LDL.LU.64 R78, [R1+0x3e8] ;  /* 0x0003e800014e7983 */ /* 0x000f220000300a00 */
[----:B-1----:R-:W-:Y:S01]  /*4b6a0*/  IMAD.WIDE R218, R231, 0x4, R240 ;  /* 0x00000004e7da7825 */ /* 0x002fe200078e02f0 */
[----:B------:R-:W-:-:S04]  /*4b6b0*/  IADD3 R252, R21, 0x200000, RZ ;  /* 0x0020000015fc7810 */ /* 0x000fc80007ffe0ff */
[----:B------:R-:W-:Y:S01]  /*4b6c0*/  LDGSTS.E [R16+-0x59480], desc[UR8][R218.64], P1 ;  /* 0xa6b80000da107fae */ /* 0x000fe20008921848 */
[----:B------:R-:W-:Y:S01]  /*4b6d0*/  IMAD.WIDE R220, R231, 0x4, R46 ;  /* 0x00000004e7dc7825 */ /* 0x000fe200078e022e */
[----:B------:R-:W-:-:S03]  /*4b6e0*/  IADD3 R229, R21, 0x200000, RZ ;  /* 0x0020000015e57810 */ /* 0x000fc60007ffe0ff */
[C---:B------:R-:W-:Y:S01]  /*4b6f0*/  VIADD R230, R21.reuse, 0x200000 ;  /* 0x0020000015e67836 */ /* 0x040fe20000000000 */
[----:B------:R1:W-:Y:S01]  /*4b700*/  LDGSTS.E [R252+-0x59080], desc[UR8][R220.64], P1 ;  /* 0xa6f80000dcfc7fae */ /* 0x0003e20008921848 */
[----:B------:R-:W-:-:S03]  /*4b710*/  VIADD R228, R21, 0x200000 ;  /* 0x0020000015e47836 */ /* 0x000fc60000000000 */
[----:B------:R-:W-:Y:S04]  /*4b720*/  LDGSTS.E [R230+-0x58c80], desc[UR8][R222.64], P1 ;  /* 0xa7380000dee67fae */ /* 0x000fe80008921848 */
[----:B------:R-:W4:Y:S04]  /*4b730*/  LDL.LU.64 R16, [R1+0x3e0] ;  /* 0x0003e00001107983 */ /* 0x000f280000300a00 */
[----:B------:R-:W4:Y:S01]  /*4b740*/  LDL.LU.64 R240, [R1+0x3d8] ;  /* 0x0003d80001f07983 */ /* 0x000f220000300a00 */
[----:B------:R-:W-:-:S03]  /*4b750*/  IMAD.WIDE R224, R231, 0x4, R224 ;  /* 0x00000004e7e07825 */ /* 0x000fc600078e02e0 */
[----:B------:R-:W4:Y:S01]  /*4b760*/  LDL.LU.64 R46, [R1+0x3d0] ;  /* 0x0003d000012e7983 */ /* 0x000f220000300a00 */
[----:B------:R-:W-:Y:S01]  /*4b770*/  UIADD3 UR5, UR4, -0x380, URZ ;  /* 0xfffffc8004057890 */ /* 0x000fe2000fffe03f */
[----:B-1----:R-:W1:Y:S02]  /*4b780*/  LDC R252, c[0x0][0x230] ;  /* 0x00008c00fffc7b82 */ /* 0x002e640000000800 */
[----:B------:R-:W-:Y:S01]  /*4b790*/  LDGSTS.E [R229+-0x58880], desc[UR8][R224.64], P1 ;  /* 0xa7780000e0e57fae */ /* 0x000fe20008921848 */
[----:B------:R-:W-:-:S03]  /*4b7a0*/  IMAD.WIDE R226, R231, 0x4, R226 ;  /* 0x00000004e7e27825 */ /* 0x000fc600078e02e2 */
[----:B------:R-:W4:Y:S04]  /*4b7b0*/  LDL.LU.64 R54, [R1+0x3c8] ;  /* 0x0003c80001367983 */ /* 0x000f280000300a00 */
[----:B------:R1:W-:Y:S02]  /*4b7c0*/  LDGSTS.E [R228+-0x58480], desc[UR8][R226.64], P1 ;  /* 0xa7b80000e2e47fae */ /* 0x0003e40008921848 */
[----:B-1----:R-:W-:-:S04]  /*4b7d0*/  IMAD.WIDE R228, R231, 0x4, R114 ;  /* 0x00000004e7e47825 */ /* 0x002fc800078e0272 */
[C---:B------:R-:W-:Y:S01]  /*4b7e0*/  IMAD.WIDE R114, R231.reuse, 0x4, R8 ;  /* 0x00000004e7727825 */ /* 0x040fe200078e0208 */
[----:B------:R-:W-:Y:S04]  /*4b7f0*/  LDGSTS.E [R230+-0x58080], desc[UR8][R228.64], P1 ;  /* 0xa7f80000e4e67fae */ /* 0x000fe80008921848 */
[----:B------:R1:W-:Y:S01]  /*4b800*/  STL.64 [R1+0xd10], R114 ;  /* 0x000d107201007387 */ /* 0x0003e20000100a00 */
[----:B------:R-:W-:-:S03]  /*4b810*/  IMAD.WIDE R126, R231, 0x4, R126 ;  /* 0x00000004e77e7825 */ /* 0x000fc600078e027e */
[----:B------:R-:W0:Y:S04]  /*4b820*/  LDGDEPBAR ;  /* 0x00000000000079af */ /* 0x000e280000000000 */
[----:B-1----:R-:W4:Y:S01]  /*4b830*/  LDL.LU.64 R114, [R1+0x3a8] ;  /* 0x0003a80001727983 */ /* 0x002f220000300a00 */
[----:B--2---:R-:W-:-:S05]  /*4b840*/  IMAD.WIDE R8, R231, 0x4, R28 ;  /* 0x00000004e7087825 */ /* 0x004fca00078e021c */
[----:B------:R1:W-:Y:S04]  /*4b850*/  STL.64 [R1+0xd18], R8 ;  /* 0x000d180801007387 */ /* 0x0003e80000100a00 */
[----:B-1----:R-:W2:Y:S01]  /*4b860*/  LDL.LU.64 R8, [R1+0x3a0] ;  /* 0x0003a00001087983 */ /* 0x002ea20000300a00 */
[----:B---3--:R-:W-:-:S04]  /*4b870*/  IMAD.WIDE R28, R231, 0x4, R80 ;  /* 0x00000004e71c7825 */ /* 0x008fc800078e0250 */
[C---:B------:R-:W-:Y:S01]  /*4b880*/  IMAD.WIDE R130, R231.reuse, 0x4, R130 ;  /* 0x00000004e7827825 */ /* 0x040fe200078e0282 */
[----:B------:R1:W-:Y:S03]  /*4b890*/  STL.64 [R1+0xd20], R28 ;  /* 0x000d201c01007387 */ /* 0x0003e60000100a00 */
[----:B------:R-:W-:-:S04]  /*4b8a0*/  IMAD.WIDE R128, R231, 0x4, R128 ;  /* 0x00000004e7807825 */ /* 0x000fc800078e0280 */
[C---:B------:R-:W-:Y:S01]  /*4b8b0*/  IMAD.WIDE R238, R231.reuse, 0x4, R238 ;  /* 0x00000004e7ee7825 */ /* 0x040fe200078e02ee */
[----:B-1----:R-:W3:Y:S04]  /*4b8c0*/  LDL.LU.64 R28, [R1+0x398] ;  /* 0x00039800011c7983 */ /* 0x002ee80000300a00 */
[----:B------:R-:W3:Y:S01]  /*4b8d0*/  LDL.LU.64 R80, [R1+0x390] ;  /* 0x0003900001507983 */ /* 0x000ee20000300a00 */
[----:B------:R-:W-:-:S03]  /*4b8e0*/  IMAD.WIDE R2, R231, 0x4, R2 ;  /* 0x00000004e7027825 */ /* 0x000fc600078e0202 */
[----:B------:R1:W-:Y:S01]  /*4b8f0*/  STL.64 [R1+0xd28], R130 ;  /* 0x000d288201007387 */ /* 0x0003e20000100a00 */
[----:B------:R-:W-:-:S04]  /*4b900*/  IMAD.WIDE R124, R231, 0x4, R124 ;  /* 0x00000004e77c7825 */ /* 0x000fc800078e027c */
[C---:B----4-:R-:W-:Y:S01]  /*4b910*/  IMAD.WIDE R122, R231.reuse, 0x4, R122 ;  /* 0x00000004e77a7825 */ /* 0x050fe200078e027a */
[----:B-1----:R-:W4:Y:S04]  /*4b920*/  LDL.LU.64 R130, [R1+0x19b8] ;  /* 0x0019b80001827983 */ /* 0x002f280000300a00 */
[----:B------:R1:W-:Y:S01]  /*4b930*/  STL.64 [R1+0xd30], R128 ;  /* 0x000d308001007387 */ /* 0x0003e20000100a00 */
[----:B------:R-:W-:-:S03]  /*4b940*/  IMAD.WIDE R92, R231, 0x4, R92 ;  /* 0x00000004e75c7825 */ /* 0x000fc600078e025c */
        /* <DEDUP_REMOVED lines=22> */
[----:B------:R1:W-:Y:S04]  /*4bab0*/  STL.64 [R1+0xd70], R40 ;  /* 0x000d702801007387 */ /* 0x0003e80000100a00 */
[----:B-1----:R-:W4:Y:S04]  /*4bac0*/  LDL.LU.64 R40, [R1+0x1988] ;  /* 0x0019880001287983 */ /* 0x002f280000300a00 */
[----:B------:R1:W-:Y:S04]  /*4bad0*/  STL.64 [R1+0xd78], R48 ;  /* 0x000d783001007387 */ /* 0x0003e80000100a00 */
        /* <DEDUP_REMOVED lines=11> */
[----:B------:R-:W-:-:S04]  /*4bb90*/  IMAD.WIDE R104, R231, 0x4, R104 ;  /* 0x00000004e7687825 */ /* 0x000fc800078e0268 */
[----:B-1----:R-:W-:-:S04]  /*4bba0*/  IMAD.WIDE R16, R231, 0x4, R240 ;  /* 0x00000004e7107825 */ /* 0x002fc800078e02f0 */
[C---:B------:R-:W-:Y:S01]  /*4bbb0*/  IMAD.WIDE R240, R231.reuse, 0x4, R46 ;  /* 0x00000004e7f07825 */ /* 0x040fe200078e022e */
[----:B------:R1:W-:Y:S03]  /*4bbc0*/  STL.64 [R1+0xda0], R16 ;  /* 0x000da01001007387 */ /* 0x0003e60000100a00 */
[C---:B------:R-:W-:Y:S01]  /*4bbd0*/  IMAD.WIDE R114, R231.reuse, 0x4, R114 ;  /* 0x00000004e7727825 */ /* 0x040fe200078e0272 */
[----:B-1----:R-:W4:Y:S04]  /*4bbe0*/  LDL.LU.64 R16, [R1+0x328] ;  /* 0x0003280001107983 */ /* 0x002f280000300a00 */
[----:B------:R-:W4:Y:S04]  /*4bbf0*/  LDL.LU.64 R46, [R1+0x320] ;  /* 0x00032000012e7983 */ /* 0x000f280000300a00 */
[----:B------:R1:W-:Y:S04]  /*4bc00*/  STL.64 [R1+0xda8], R240 ;  /* 0x000da8f001007387 */ /* 0x0003e80000100a00 */
[----:B-1----:R-:W4:Y:S04]  /*4bc10*/  LDL.LU.64 R240, [R1+0x318] ;  /* 0x0003180001f07983 */ /* 0x002f280000300a00 */
[----:B------:R1:W-:Y:S01]  /*4bc20*/  STL.64 [R1+0xdb0], R54 ;  /* 0x000db03601007387 */ /* 0x0003e20000100a00 */
[----:B--2---:R-:W-:-:S03]  /*4bc30*/  IMAD.WIDE R8, R231, 0x4, R8 ;  /* 0x00000004e7087825 */ /* 0x004fc600078e0208 */
        /* <DEDUP_REMOVED lines=11> */
[----:B---3--:R-:W-:-:S04]  /*4bcf0*/  IMAD.WIDE R28, R231, 0x4, R28 ;  /* 0x00000004e71c7825 */ /* 0x008fc800078e021c */
[C---:B------:R-:W-:Y:S01]  /*4bd00*/  IMAD.WIDE R80, R231.reuse, 0x4, R80 ;  /* 0x00000004e7507825 */ /* 0x040fe200078e0250 */
[----:B------:R1:W-:Y:S03]  /*4bd10*/  STL.64 [R1+0xde0], R28 ;  /* 0x000de01c01007387 */ /* 0x0003e60000100a00 */
[----:B------:R-:W-:-:S04]  /*4bd20*/  IMAD.WIDE R26, R231, 0x4, R26 ;  /* 0x00000004e71a7825 */ /* 0x000fc800078e021a */
[C---:B------:R-:W-:Y:S01]  /*4bd30*/  IMAD.WIDE R56, R231.reuse, 0x4, R56 ;  /* 0x00000004e7387825 */ /* 0x040fe200078e0238 */
[----:B-1----:R-:W3:Y:S03]  /*4bd40*/  LDL.LU.64 R28, [R1+0x2e8] ;  /* 0x0002e800011c7983 */ /* 0x002ee60000300a00 */
[C---:B------:R-:W-:Y:S01]  /*4bd50*/  IMAD.WIDE R90, R231.reuse, 0x4, R90 ;  /* 0x00000004e75a7825 */ /* 0x040fe200078e025a */
[----:B------:R1:W-:Y:S03]  /*4bd60*/  STL.64 [R1+0xde8], R80 ;  /* 0x000de85001007387 */ /* 0x0003e60000100a00 */
[C---:B----4-:R-:W-:Y:S01]  /*4bd70*/  IMAD.WIDE R124, R231.reuse, 0x4, R124 ;  /* 0x00000004e77c7825 */ /* 0x050fe200078e027c */
[----:B-1----:R-:W4:Y:S03]  /*4bd80*/  LDL.LU.64 R80, [R1+0x2e0] ;  /* 0x0002e00001507983 */ /* 0x002f260000300a00 */
[----:B------:R-:W-:-:S04]  /*4bd90*/  IMAD.WIDE R122, R231, 0x4, R122 ;  /* 0x00000004e77a7825 */ /* 0x000fc800078e027a */
        /* <DEDUP_REMOVED lines=14> */
[----:B-1----:R-:W2:Y:S04]  /*4be80*/  LDL.LU.64 R8, [R1+0x2d8] ;  /* 0x0002d80001087983 */ /* 0x002ea80000300a00 */
[----:B------:R1:W-:Y:S04]  /*4be90*/  STL.64 [R1+0xdf8], R26 ;  /* 0x000df81a01007387 */ /* 0x0003e80000100a00 */
[----:B-1----:R-:W4:Y:S04]  /*4bea0*/  LDL.LU.64 R26, [R1+0x1930] ;  /* 0x00193000011a7983 */ /* 0x002f280000300a00 */
[----:B------:R1:W-:Y:S04]  /*4beb0*/  STL.64 [R1+0xe00], R56 ;  /* 0x000e003801007387 */ /* 0x0003e80000100a00 */
[----:B-1----:R-:W2:Y:S04]  /*4bec0*/  LDL.LU.64 R56, [R1+0x2d0] ;  /* 0x0002d00001387983 */ /* 0x002ea80000300a00 */
[----:B------:R1:W-:Y:S04]  /*4bed0*/  STL.64 [R1+0xe08], R90 ;  /* 0x000e085a01007387 */ /* 0x0003e80000100a00 */
[----:B-1----:R-:W3:Y:S04]  /*4bee0*/  LDL.LU.64 R90, [R1+0x1928] ;  /* 0x00192800015a7983 */ /* 0x002ee80000300a00 */
[----:B------:R1:W-:Y:S04]  /*4bef0*/  STL.64 [R1+0xe10], R124 ;  /* 0x000e107c01007387 */ /* 0x0003e80000100a00 */
[----:B-1----:R-:W4:Y:S04]  /*4bf00*/  LDL.LU.64 R124, [R1+0x1920] ;  /* 0x00192000017c7983 */ /* 0x002f280000300a00 */
[----:B------:R1:W-:Y:S04]  /*4bf10*/  STL.64 [R1+0xe18], R122 ;  /* 0x000e187a01007387 */ /* 0x0003e80000100a00 */
[----:B-1----:R-:W4:Y:S04]  /*4bf20*/  LDL.LU.64 R122, [R1+0x1918] ;  /* 0x00191800017a7983 */ /* 0x002f280000300a00 */
[----:B------:R1:W-:Y:S04]  /*4bf30*/  STL.64 [R1+0xe20], R92 ;  /* 0x000e205c01007387 */ /* 0x0003e80000100a00 */
[----:B-1----:R-:W2:Y:S01]  /*4bf40*/  LDL.LU.64 R92, [R1+0x1910] ;  /* 0x00191000015c7983 */ /* 0x002ea20000300a00 */
        /* <DEDUP_REMOVED lines=14> */
[----:B---3--:R-:W-:-:S04]  /*4c030*/  IMAD.WIDE R90, R231, 0x4, R90 ;  /* 0x00000004e75a7825 */ /* 0x008fc800078e025a */
[----:B--2---:R-:W-:-:S05]  /*4c040*/  IMAD.WIDE R92, R231, 0x4, R92 ;  /* 0x00000004e75c7825 */ /* 0x004fca00078e025c */
[----:B------:R1:W-:Y:S04]  /*4c050*/  STL.64 [R1+0xe28], R92 ;  /* 0x000e285c01007387 */ /* 0x0003e80000100a00 */
[----:B-1----:R-:W2:Y:S04]  /*4c060*/  LDL.LU.64 R92, [R1+0x2a8] ;  /* 0x0002a800015c7983 */ /* 0x002ea80000300a00 */
[----:B------:R1:W-:Y:S04]  /*4c070*/  STL.64 [R1+0xe30], R90 ;  /* 0x000e305a01007387 */ /* 0x0003e80000100a00 */
[----:B-1----:R-:W3:Y:S04]  /*4c080*/  LDL.LU.64 R90, [R1+0x2a0] ;  /* 0x0002a000015a7983 */ /* 0x002ee80000300a00 */
        /* <DEDUP_REMOVED lines=9> */
[----:B-1----:R-:W4:Y:S01]  /*4c120*/  LDL.LU.64 R46, [R1+0x18f8] ;  /* 0x0018f800012e7983 */ /* 0x002f220000300a00 */
[----:B------:R-:W-:-:S05]  /*4c130*/  IMAD.WIDE R240, R231, 0x4, R240 ;  /* 0x00000004e7f07825 */ /* 0x000fca00078e02f0 */
[----:B------:R4:W-:Y:S01]  /*4c140*/  STL.64 [R1+0xe60], R240 ;  /* 0x000e60f001007387 */ /* 0x0009e20000100a00 */
        /* <DEDUP_REMOVED lines=24> */
[C---:B----4-:R-:W-:Y:S02]  /*4c2d0*/  IMAD.WIDE R240, R231.reuse, 0x4, R46 ;  /* 0x00000004e7f07825 */ /* 0x050fe400078e022e */
[----:B------:R-:W4:Y:S04]  /*4c2e0*/  LDL.LU.64 R46, [R1+0x268] ;  /* 0x00026800012e7983 */ /* 0x000f280000300a00 */
[----:B------:R1:W-:Y:S02]  /*4c2f0*/  STL.64 [R1+0xe68], R240 ;  /* 0x000e68f001007387 */ /* 0x0003e40000100a00 */
[----:B-1----:R-:W-:-:S04]  /*4c300*/  IMAD.WIDE R240, R231, 0x4, R26 ;  /* 0x00000004e7f07825 */ /* 0x002fc800078e021a */
[C---:B------:R-:W-:Y:S01]  /*4c310*/  IMAD.WIDE R26, R231.reuse, 0x4, R6 ;  /* 0x00000004e71a7825 */ /* 0x040fe200078e0206 */
[----:B------:R1:W-:Y:S04]  /*4c320*/  STL.64 [R1+0xe70], R240 ;  /* 0x000e70f001007387 */ /* 0x0003e80000100a00 */
[----:B-1----:R-:W4:Y:S04]  /*4c330*/  LDL.LU.64 R240, [R1+0x260] ;  /* 0x0002600001f07983 */ /* 0x002f280000300a00 */
[----:B------:R-:W4:Y:S04]  /*4c340*/  LDL.LU.64 R6, [R1+0x258] ;  /* 0x0002580001067983 */ /* 0x000f280000300a00 */
        /* <DEDUP_REMOVED lines=15> */
[----:B-1----:R-:W4:Y:S01]  /*4c440*/  LDL.LU.64 R56, [R1+0x210] ;  /* 0x0002100001387983 */ /* 0x002f220000300a00 */
[----:B------:R-:W-:-:S05]  /*4c450*/  IMAD.WIDE R114, R231, 0x4, R114 ;  /* 0x00000004e7727825 */ /* 0x000fca00078e0272 */
[----:B------:R1:W-:Y:S01]  /*4c460*/  STL.64 [R1+0xeb0], R114 ;  /* 0x000eb07201007387 */ /* 0x0003e20000100a00 */
[----:B--2---:R-:W-:-:S04]  /*4c470*/  IMAD.WIDE R92, R231, 0x4, R92 ;  /* 0x00000004e75c7825 */ /* 0x004fc800078e025c */
[C---:B---3--:R-:W-:Y:S01]  /*4c480*/  IMAD.WIDE R90, R231.reuse, 0x4, R90 ;  /* 0x00000004e75a7825 */ /* 0x048fe200078e025a */
[----:B-1----:R-:W2:Y:S04]  /*4c490*/  LDL.LU.64 R114, [R1+0x18e0] ;  /* 0x0018e00001727983 */ /* 0x002ea80000300a00 */
[----:B------:R1:W-:Y:S01]  /*4c4a0*/  STL.64 [R1+0xeb8], R112 ;  /* 0x000eb87001007387 */ /* 0x0003e20000100a00 */
[----:B------:R-:W-:-:S04]  /*4c4b0*/  IMAD.WIDE R108, R231, 0x4, R108 ;  /* 0x00000004e76c7825 */ /* 0x000fc800078e026c */
[C---:B------:R-:W-:Y:S01]  /*4c4c0*/  IMAD.WIDE R106, R231.reuse, 0x4, R106 ;  /* 0x00000004e76a7825 */ /* 0x040fe200078e026a */
[----:B-1----:R-:W3:Y:S04]  /*4c4d0*/  LDL.LU.64 R112, [R1+0x18d8] ;  /* 0x0018d80001707983 */ /* 0x002ee80000300a00 */
[----:B------:R1:W-:Y:S01]  /*4c4e0*/  STL.64 [R1+0xec0], R110 ;  /* 0x000ec06e01007387 */ /* 0x0003e20000100a00 */
[----:B------:R-:W-:-:S03]  /*4c4f0*/  IMAD.WIDE R104, R231, 0x4, R104 ;  /* 0x00000004e7687825 */ /* 0x000fc600078e0268 */
[----:B-1----:R-:W2:Y:S04]  /*4c500*/  LDL.LU.64 R110, [R1+0x18d0] ;  /* 0x0018d000016e7983 */ /* 0x002ea80000300a00 */
[----:B------:R1:W-:Y:S04]  /*4c510*/  STL.64 [R1+0xec8], R94 ;  /* 0x000ec85e01007387 */ /* 0x0003e80000100a00 */
[----:B-1----:R-:W3:Y:S04]  /*4c520*/  LDL.LU.64 R94, [R1+0x1e8] ;  /* 0x0001e800015e7983 */ /* 0x002ee80000300a00 */
        /* <DEDUP_REMOVED lines=8> */
[----:B------:R1:W-:Y:S01]  /*4c5b0*/  STL.64 [R1+0xef0], R104 ;  /* 0x000ef06801007387 */ /* 0x0003e20000100a00 */
[----:B------:R-:W-:-:S03]  /*4c5c0*/  IMAD.WIDE R42, R231, 0x4, R42 ;  /* 0x00000004e72a7825 */ /* 0x000fc600078e022a */
[----:B-1----:R-:W2:Y:S01]  /*4c5d0*/  LDL.LU.64 R104, [R1+0x18b8] ;  /* 0x0018b80001687983 */ /* 0x002ea20000300a00 */
[----:B----4-:R-:W-:-:S03]  /*4c5e0*/  IMAD.WIDE R46, R231, 0x4, R46 ;  /* 0x00000004e72e7825 */ /* 0x010fc600078e022e */
[----:B------:R1:W-:Y:S04]  /*4c5f0*/  STL.64 [R1+0xef8], R102 ;  /* 0x000ef86601007387 */ /* 0x0003e80000100a00 */
[----:B-1----:R-:W4:Y:S04]  /*4c600*/  LDL.LU.64 R102, [R1+0x18b0] ;  /* 0x0018b00001667983 */ /* 0x002f280000300a00 */
[----:B------:R1:W-:Y:S04]  /*4c610*/  STL.64 [R1+0xf00], R100 ;  /* 0x000f006401007387 */ /* 0x0003e80000100a00 */
[----:B-1----:R-:W4:Y:S01]  /*4c620*/  LDL.LU.64 R100, [R1+0x18a8] ;  /* 0x0018a80001647983 */ /* 0x002f220000300a00 */
[----:B------:R-:W-:-:S03]  /*4c630*/  IMAD.WIDE R240, R231, 0x4, R240 ;  /* 0x00000004e7f07825 */ /* 0x000fc600078e02f0 */
        /* <DEDUP_REMOVED lines=10> */
[----:B------:R1:W-:Y:S04]  /*4c6e0*/  STL.64 [R1+0xf28], R26 ;  /* 0x000f281a01007387 */ /* 0x0003e80000100a00 */
[----:B-1----:R-:W4:Y:S04]  /*4c6f0*/  LDL.LU.64 R26, [R1+0x1890] ;  /* 0x00189000011a7983 */ /* 0x002f280000300a00 */
[----:B------:R1:W-:Y:S01]  /*4c700*/  STL.64 [R1+0xf30], R42 ;  /* 0x000f302a01007387 */ /* 0x0003e20000100a00 */
[----:B------:R-:W-:-:S04]  /*4c710*/  IMAD.WIDE R28, R231, 0x4, R28 ;  /* 0x00000004e71c7825 */ /* 0x000fc800078e021c */
[C---:B------:R-:W-:Y:S01]  /*4c720*/  IMAD.WIDE R8, R231.reuse, 0x4, R8 ;  /* 0x00000004e7087825 */ /* 0x040fe200078e0208 */
        /* <DEDUP_REMOVED lines=16> */
[----:B-1----:R-:W4:Y:S01]  /*4c830*/  LDL.LU.64 R56, [R1+0x1860] ;  /* 0x0018600001387983 */ /* 0x002f220000300a00 */
[----:B------:R-:W-:-:S05]  /*4c840*/  IMAD.WIDE R98, R231, 0x4, R98 ;  /* 0x00000004e7627825 */ /* 0x000fca00078e0262 */
[----:B------:R1:W-:Y:S01]  /*4c850*/  STL.64 [R1+0xf70], R98 ;  /* 0x000f706201007387 */ /* 0x0003e20000100a00 */
[----:B---3--:R-:W-:-:S04]  /*4c860*/  IMAD.WIDE R94, R231, 0x4, R94 ;  /* 0x00000004e75e7825 */ /* 0x008fc800078e025e */
[C---:B--2---:R-:W-:Y:S01]  /*4c870*/  IMAD.WIDE R92, R231.reuse, 0x4, R92 ;  /* 0x00000004e75c7825 */ /* 0x044fe200078e025c */
[----:B-1----:R-:W2:Y:S04]  /*4c880*/  LDL.LU.64 R98, [R1+0x1858] ;  /* 0x0018580001627983 */ /* 0x002ea80000300a00 */
[----:B------:R1:W-:Y:S01]  /*4c890*/  STL.64 [R1+0xf78], R70 ;  /* 0x000f784601007387 */ /* 0x0003e20000100a00 */
[----:B------:R-:W-:-:S03]  /*4c8a0*/  IMAD.WIDE R90, R231, 0x4, R90 ;  /* 0x00000004e75a7825 */ /* 0x000fc600078e025a */
[----:B-1----:R-:W3:Y:S04]  /*4c8b0*/  LDL.LU.64 R70, [R1+0x128] ;  /* 0x0001280001467983 */ /* 0x002ee80000300a00 */
        /* <DEDUP_REMOVED lines=10> */
[----:B----4-:R-:W-:-:S03]  /*4c960*/  IMAD.WIDE R82, R231, 0x4, R82 ;  /* 0x00000004e7527825 */ /* 0x010fc600078e0252 */
[----:B-1----:R-:W4:Y:S01]  /*4c970*/  LDL.LU.64 R90, [R1+0x1838] ;  /* 0x00183800015a7983 */ /* 0x002f220000300a00 */
[----:B------:R-:W-:-:S04]  /*4c980*/  IMAD.WIDE R46, R231, 0x4, R46 ;  /* 0x00000004e72e7825 */ /* 0x000fc800078e022e */
[----:B------:R-:W-:-:S05]  /*4c990*/  IMAD.WIDE R56, R231, 0x4, R56 ;  /* 0x00000004e7387825 */ /* 0x000fca00078e0238 */
        /* <DEDUP_REMOVED lines=13> */
[----:B-1----:R-:W3:Y:S01]  /*4ca70*/  LDL.LU.64 R46, [R1+0x1810] ;  /* 0x00181000012e7983 */ /* 0x002ee20000300a00 */
        /* <DEDUP_REMOVED lines=9> */
[----:B------:R-:W-:Y:S01]  /*4cb10*/  IMAD.WIDE R144, R231, 0x4, R144 ;  /* 0x00000004e7907825 */ /* 0x000fe200078e0290 */
[----:B------:R-:W-:-:S03]  /*4cb20*/  UISETP.GT.AND UP1, UPT, UR6, 0x37f, UPT ;  /* 0x0000037f0600788c */ /* 0x000fc6000bf24270 */
[----:B------:R-:W-:Y:S01]  /*4cb30*/  IMAD.WIDE R152, R231, 0x4, R152 ;  /* 0x00000004e7987825 */ /* 0x000fe200078e0298 */
[----:B------:R-:W-:-:S03]  /*4cb40*/  UISETP.GE.U32.AND UP2, UPT, UR5, 0x7ffffc01, UPT ;  /* 0x7ffffc010500788c */ /* 0x000fc6000bf46070 */
        /* <DEDUP_REMOVED lines=15> */
[----:B---3--:R-:W-:-:S05]  /*4cc40*/  IMAD.WIDE R46, R231, 0x4, R46 ;  /* 0x00000004e72e7825 */ /* 0x008fca00078e022e */
        /* <DEDUP_REMOVED lines=13> */
[----:B-1----:R-:W2:Y:S01]  /*4cd20*/  LDL.LU.64 R32, [R1+0x17e0] ;  /* 0x0017e00001207983 */ /* 0x002ea20000300a00 */
[----:B------:R-:W-:-:S04]  /*4cd30*/  IMAD.WIDE R8, R231, 0x4, R8 ;  /* 0x00000004e7087825 */ /* 0x000fc800078e0208 */
[----:B------:R-:W-:-:S04]  /*4cd40*/  IMAD.WIDE R28, R231, 0x4, R28 ;  /* 0x00000004e71c7825 */ /* 0x000fc800078e021c */
[----:B------:R-:W-:-:S04]  /*4cd50*/  IMAD.WIDE R44, R231, 0x4, R44 ;  /* 0x00000004e72c7825 */ /* 0x000fc800078e022c */
[C---:B------:R-:W-:Y:S01]  /*4cd60*/  IMAD.WIDE R170, R231.reuse, 0x4, R170 ;  /* 0x00000004e7aa7825 */ /* 0x040fe200078e02aa */
[----:B------:R-:W-:Y:S03]  /*4cd70*/  BAR.SYNC.DEFER_BLOCKING 0x0 ;  /* 0x0000000000007b1d */ /* 0x000fe60000010000 */
[----:B--2---:R-:W-:-:S05]  /*4cd80*/  IMAD.WIDE R32, R231, 0x4, R32 ;  /* 0x00000004e7207825 */ /* 0x004fca00078e0220 */
        /* <DEDUP_REMOVED lines=12> */
[----:B------:R-:W-:-:S03]  /*4ce50*/  IMAD.WIDE R70, R231, 0x4, R70 ;  /* 0x00000004e7467825 */ /* 0x000fc600078e0246 */
[----:B------:R1:W-:Y:S01]  /*4ce60*/  STL.64 [R1+0x1048], R72 ;  /* 0x0010484801007387 */ /* 0x0003e20000100a00 */
[----:B------:R-:W-:-:S04]  /*4ce70*/  IMAD.WIDE R68, R231, 0x4, R68 ;  /* 0x00000004e7447825 */ /* 0x000fc800078e0244 */
[C---:B------:R-:W-:Y:S01]  /*4ce80*/  IMAD.WIDE R14, R231.reuse, 0x4, R14 ;  /* 0x00000004e70e7825 */ /* 0x040fe200078e020e */
[----:B-1----:R-:W2:Y:S03]  /*4ce90*/  LDL.LU.64 R72, [R1+0x17b0] ;  /* 0x0017b00001487983 */ /* 0x002ea60000300a00 */
[C---:B------:R-:W-:Y:S01]  /*4cea0*/  IMAD.WIDE R64, R231.reuse, 0x4, R64 ;  /* 0x00000004e7407825 */ /* 0x040fe200078e0240 */
[----:B------:R1:W-:Y:S03]  /*4ceb0*/  STL.64 [R1+0x1050], R70 ;  /* 0x0010504601007387 */ /* 0x0003e60000100a00 */
[C---:B----4-:R-:W-:Y:S01]  /*4cec0*/  IMAD.WIDE R56, R231.reuse, 0x4, R56 ;  /* 0x00000004e7387825 */ /* 0x050fe200078e0238 */
[----:B-1----:R-:W4:Y:S04]  /*4ced0*/  LDL.LU.64 R70, [R1+0x17a8] ;  /* 0x0017a80001467983 */ /* 0x002f280000300a00 */
[----:B------:R1:W-:Y:S01]  /*4cee0*/  STL.64 [R1+0x1058], R68 ;  /* 0x0010584401007387 */ /* 0x0003e20000100a00 */
[----:B------:R-:W-:-:S03]  /*4cef0*/  IMAD.WIDE R54, R231, 0x4, R54 ;  /* 0x00000004e7367825 */ /* 0x000fc600078e0236 */
[----:B-1----:R-:W4:Y:S01]  /*4cf00*/  LDL.LU.64 R68, [R1+0x17a0] ;  /* 0x0017a00001447983 */ /* 0x002f220000300a00 */
[----:B------:R-:W-:-:S04]  /*4cf10*/  IMAD.WIDE R50, R231, 0x4, R50 ;  /* 0x00000004e7327825 */ /* 0x000fc800078e0232 */
[----:B------:R-:W-:-:S04]  /*4cf20*/  IMAD.WIDE R48, R231, 0x4, R48 ;  /* 0x00000004e7307825 */ /* 0x000fc800078e0230 */
[----:B---3--:R-:W-:-:S04]  /*4cf30*/  IMAD.WIDE R46, R231, 0x4, R46 ;  /* 0x00000004e72e7825 */ /* 0x008fc800078e022e */
[----:B--2---:R-:W-:-:S04]  /*4cf40*/  IMAD.WIDE R52, R231, 0x4, R52 ;  /* 0x00000004e7347825 */ /* 0x004fc800078e0234 */
[----:B------:R-:W-:-:S05]  /*4cf50*/  IMAD.WIDE R66, R231, 0x4, R66 ;  /* 0x00000004e7427825 */ /* 0x000fca00078e0242 */
[----:B------:R1:W-:Y:S04]  /*4cf60*/  STL.64 [R1+0x1060], R66 ;  /* 0x0010604201007387 */ /* 0x0003e80000100a00 */
[----:B-1----:R-:W2:Y:S04]  /*4cf70*/  LDL.LU.64 R66, [R1+0x1798] ;  /* 0x0017980001427983 */ /* 0x002ea80000300a00 */
[----:B------:R1:W-:Y:S04]  /*4cf80*/  STL.64 [R1+0x1068], R14 ;  /* 0x0010680e01007387 */ /* 0x0003e80000100a00 */
[----:B-1----:R-:W3:Y:S04]  /*4cf90*/  LDL.LU.64 R14, [R1+0x1790] ;  /* 0x00179000010e7983 */ /* 0x002ee80000300a00 */
        /* <DEDUP_REMOVED lines=25> */
[----:B-1----:R-:W4:Y:S01]  /*4d130*/  LDL.LU.64 R46, [R1+0x1728] ;  /* 0x00172800012e7983 */ /* 0x002f220000300a00 */
        /* <DEDUP_REMOVED lines=8> */
[----:B----4-:R-:W-:-:S05]  /*4d1c0*/  IMAD.WIDE R46, R231, 0x4, R46 ;  /* 0x00000004e72e7825 */ /* 0x010fca00078e022e */
[----:B------:R1:W-:Y:S04]  /*4d1d0*/  STL.64 [R1+0x10d8], R46 ;  /* 0x0010d82e01007387 */ /* 0x0003e80000100a00 */
[----:B-1----:R-:W3:Y:S04]  /*4d1e0*/  LDL.LU.64 R46, [R1+0x1720] ;  /* 0x00172000012e7983 */ /* 0x002ee80000300a00 */
[----:B------:R1:W-:Y:S04]  /*4d1f0*/  STL.64 [R1+0x10e0], R44 ;  /* 0x0010e02c01007387 */ /* 0x0003e80000100a00 */
[----:B-1----:R-:W4:Y:S04]  /*4d200*/  LDL.LU.64 R44, [R1+0x1718] ;  /* 0x00171800012c7983 */ /* 0x002f280000300a00 */
        /* <DEDUP_REMOVED lines=25> */
[----:B-1----:R-:W3:Y:S01]  /*4d3a0*/  LDL.LU.64 R12, [R1+0x16b0] ;  /* 0x0016b000010c7983 */ /* 0x002ee20000300a00 */
[----:B--2---:R-:W-:-:S04]  /*4d3b0*/  IMAD.WIDE R10, R231, 0x4, R10 ;  /* 0x00000004e70a7825 */ /* 0x004fc800078e020a */
        /* <DEDUP_REMOVED lines=21> */
[----:B----4-:R-:W-:-:S04]  /*4d510*/  IMAD.WIDE R28, R231, 0x4, R28 ;  /* 0x00000004e71c7825 */ /* 0x010fc800078e021c */
[----:B---3--:R-:W-:-:S04]  /*4d520*/  IMAD.WIDE R246, R231, 0x4, R246 ;  /* 0x00000004e7f67825 */ /* 0x008fc800078e02f6 */
        /* <DEDUP_REMOVED lines=12> */
[----:B-1----:R-:W5:Y:S04]  /*4d5f0*/  LDL.LU.64 R4, [R1+0x1680] ;  /* 0x0016800001047983 */ /* 0x002f680000300a00 */
[----:B------:R1:W-:Y:S04]  /*4d600*/  STL.64 [R1+0x1180], R250 ;  /* 0x001180fa01007387 */ /* 0x0003e80000100a00 */
[----:B------:R1:W-:Y:S04]  /*4d610*/  STL.64 [R1+0x1188], R248 ;  /* 0x001188f801007387 */ /* 0x0003e80000100a00 */
[----:B------:R-:W-:Y:S04]  /*4d620*/  STL.64 [R1+0x1190], R246 ;  /* 0x001190f601007387 */ /* 0x000fe80000100a00 */
[----:B------:R-:W-:Y:S01]  /*4d630*/  STL.64 [R1+0x1198], R244 ;  /* 0x001198f401007387 */ /* 0x000fe20000100a00 */
[----:B-1----:R-:W1:Y:S03]  /*4d640*/  LDC R250, c[0x0][0x230] ;  /* 0x00008c00fffa7b82 */ /* 0x002e660000000800 */
[----:B------:R-:W-:Y:S04]  /*4d650*/  STL.64 [R1+0x11a0], R242 ;  /* 0x0011a0f201007387 */ /* 0x000fe80000100a00 */
[----:B------:R-:W-:Y:S01]  /*4d660*/  STL.64 [R1+0x11a8], R240 ;  /* 0x0011a8f001007387 */ /* 0x000fe20000100a00 */
[----:B------:R-:W1:Y:S03]  /*4d670*/  LDC R251, c[0x0][0x230] ;  /* 0x00008c00fffb7b82 */ /* 0x000e660000000800 */
[----:B------:R-:W-:Y:S04]  /*4d680*/  STL.64 [R1+0x11b0], R238 ;  /* 0x0011b0ee01007387 */ /* 0x000fe80000100a00 */
[----:B------:R-:W-:Y:S01]  /*4d690*/  STL.64 [R1+0x11b8], R236 ;  /* 0x0011b8ec01007387 */ /* 0x000fe20000100a00 */
[----:B------:R-:W1:Y:S03]  /*4d6a0*/  LDC R249, c[0x0][0x230] ;  /* 0x00008c00fff97b82 */ /* 0x000e660000000800 */
[----:B------:R-:W-:Y:S04]  /*4d6b0*/  STL.64 [R1+0x11c0], R234 ;  /* 0x0011c0ea01007387 */ /* 0x000fe80000100a00 */
[----:B------:R1:W-:Y:S04]  /*4d6c0*/  STL.64 [R1+0x11c8], R232 ;  /* 0x0011c8e801007387 */ /* 0x0003e80000100a00 */
[----:B------:R1:W-:Y:S02]  /*4d6d0*/  STL.64 [R1+0x11d8], R48 ;  /* 0x0011d83001007387 */ /* 0x0003e40000100a00 */
[----:B-1----:R-:W-:-:S04]  /*4d6e0*/  IMAD.WIDE R232, R231, 0x4, R74 ;  /* 0x00000004e7e87825 */ /* 0x002fc800078e024a */
[C---:B------:R-:W-:Y:S01]  /*4d6f0*/  IMAD.WIDE R74, R231.reuse, 0x4, R100 ;  /* 0x00000004e74a7825 */ /* 0x040fe200078e0264 */
[----:B------:R-:W-:Y:S03]  /*4d700*/  STL.64 [R1+0x11e0], R232 ;  /* 0x0011e0e801007387 */ /* 0x000fe60000100a00 */
[C---:B------:R-:W-:Y:S01]  /*4d710*/  IMAD.WIDE R48, R231.reuse, 0x4, R126 ;  /* 0x00000004e7307825 */ /* 0x040fe200078e027e */
[----:B------:R1:W-:Y:S04]  /*4d720*/  STL.64 [R1+0x11e8], R74 ;  /* 0x0011e84a01007387 */ /* 0x0003e80000100a00 */
[----:B------:R1:W-:Y:S02]  /*4d730*/  STL.64 [R1+0x11f0], R48 ;  /* 0x0011f03001007387 */ /* 0x0003e40000100a00 */
[----:B-1----:R-:W-:-:S04]  /*4d740*/  IMAD.WIDE R74, R231, 0x4, R204 ;  /* 0x00000004e74a7825 */ /* 0x002fc800078e02cc */
[C---:B------:R-:W-:Y:S01]  /*4d750*/  IMAD.WIDE R48, R231.reuse, 0x4, R24 ;  /* 0x00000004e7307825 */ /* 0x040fe200078e0218 */
[----:B------:R-:W-:Y:S03]  /*4d760*/  STL.64 [R1+0x1208], R74 ;  /* 0x0012084a01007387 */ /* 0x000fe60000100a00 */
[C---:B------:R-:W-:Y:S01]  /*4d770*/  IMAD.WIDE R24, R231.reuse, 0x4, R50 ;  /* 0x00000004e7187825 */ /* 0x040fe200078e0232 */
[----:B------:R1:W-:Y:S03]  /*4d780*/  STL.64 [R1+0x1210], R48 ;  /* 0x0012103001007387 */ /* 0x0003e60000100a00 */
[C---:B------:R-:W-:Y:S01]  /*4d790*/  IMAD.WIDE R50, R231.reuse, 0x4, R76 ;  /* 0x00000004e7327825 */ /* 0x040fe200078e024c */
[----:B------:R1:W-:Y:S04]  /*4d7a0*/  STL.64 [R1+0x1218], R24 ;  /* 0x0012181801007387 */ /* 0x0003e80000100a00 */
[----:B------:R-:W-:Y:S01]  /*4d7b0*/  STL.64 [R1+0x1220], R50 ;  /* 0x0012203201007387 */ /* 0x000fe20000100a00 */
[----:B-1----:R-:W-:-:S04]  /*4d7c0*/  IMAD.WIDE R48, R231, 0x4, R102 ;  /* 0x00000004e7307825 */ /* 0x002fc800078e0266 */
[C---:B------:R-:W-:Y:S01]  /*4d7d0*/  IMAD.WIDE R24, R231.reuse, 0x4, R128 ;  /* 0x00000004e7187825 */ /* 0x040fe200078e0280 */
[----:B------:R1:W-:Y:S04]  /*4d7e0*/  STL.64 [R1+0x1228], R48 ;  /* 0x0012283001007387 */ /* 0x0003e80000100a00 */
[----:B------:R1:W-:Y:S01]  /*4d7f0*/  STL.64 [R1+0x1230], R24 ;  /* 0x0012301801007387 */ /* 0x0003e20000100a00 */
[----:B------:R-:W-:-:S04]  /*4d800*/  IMAD.WIDE R128, R231, 0x4, R208 ;  /* 0x00000004e7807825 */ /* 0x000fc800078e02d0 */
[----:B-1----:R-:W-:-:S04]  /*4d810*/  IMAD.WIDE R48, R231, 0x4, R26 ;  /* 0x00000004e7307825 */ /* 0x002fc800078e021a */
[----:B------:R-:W-:-:S04]  /*4d820*/  IMAD.WIDE R24, R231, 0x4, R206 ;  /* 0x00000004e7187825 */ /* 0x000fc800078e02ce */
[C---:B------:R-:W-:Y:S01]  /*4d830*/  IMAD.WIDE R26, R231.reuse, 0x4, R52 ;  /* 0x00000004e71a7825 */ /* 0x040fe200078e0234 */
[----:B------:R1:W-:Y:S04]  /*4d840*/  STL.64 [R1+0x1248], R24 ;  /* 0x0012481801007387 */ /* 0x0003e80000100a00 */
[----:B------:R-:W-:Y:S04]  /*4d850*/  STL.64 [R1+0x1250], R48 ;  /* 0x0012503001007387 */ /* 0x000fe80000100a00 */
[----:B------:R1:W-:Y:S02]  /*4d860*/  STL.64 [R1+0x1258], R26 ;  /* 0x0012581a01007387 */ /* 0x0003e40000100a00 */
[----:B-1----:R-:W-:-:S05]  /*4d870*/  IMAD.WIDE R24, R231, 0x4, R78 ;  /* 0x00000004e7187825 */ /* 0x002fca00078e024e */
[----:B------:R1:W-:Y:S01]  /*4d880*/  STL.64 [R1+0x1260], R24 ;  /* 0x0012601801007387 */ /* 0x0003e20000100a00 */
[----:B------:R-:W-:-:S03]  /*4d890*/  IMAD.WIDE R26, R231, 0x4, R54 ;  /* 0x00000004e71a7825 */ /* 0x000fc600078e0236 */
[----:B------:R-:W-:Y:S04]  /*4d8a0*/  STL.64 [R1+0x1268], R104 ;  /* 0x0012686801007387 */ /* 0x000fe80000100a00 */
[----:B------:R-:W-:Y:S01]  /*4d8b0*/  STL.64 [R1+0x1270], R130 ;  /* 0x0012708201007387 */ /* 0x000fe20000100a00 */
[----:B-1----:R-:W-:-:S03]  /*4d8c0*/  IMAD.WIDE R24, R231, 0x4, R80 ;  /* 0x00000004e7187825 */ /* 0x002fc600078e0250 */
[----:B------:R1:W-:Y:S04]  /*4d8d0*/  STL.64 [R1+0x1290], R28 ;  /* 0x0012901c01007387 */ /* 0x0003e80000100a00 */
[----:B------:R-:W-:Y:S01]  /*4d8e0*/  STL.64 [R1+0x1288], R128 ;  /* 0x0012888001007387 */ /* 0x000fe20000100a00 */
[----:B------:R-:W-:-:S03]  /*4d8f0*/  IMAD.WIDE R102, R231, 0x4, R210 ;  /* 0x00000004e7667825 */ /* 0x000fc600078e02d2 */
[----:B------:R1:W-:Y:S04]  /*4d900*/  STL.64 [R1+0x1298], R26 ;  /* 0x0012981a01007387 */ /* 0x0003e80000100a00 */
[----:B------:R1:W-:Y:S01]  /*4d910*/  STL.64 [R1+0x12a0], R24 ;  /* 0x0012a01801007387 */ /* 0x0003e20000100a00 */
[C---:B------:R-:W-:Y:S01]  /*4d920*/  IMAD.WIDE R76, R231.reuse, 0x4, R212 ;  /* 0x00000004e74c7825 */ /* 0x040fe200078e02d4 */
[----:B-1----:R-:W1:Y:S02]  /*4d930*/  LDC R29, c[0x0][0x230] ;  /* 0x00008c00ff1d7b82 */ /* 0x002e640000000800 */
[----:B------:R-:W-:Y:S01]  /*4d940*/  STL.64 [R1+0x12a8], R106 ;  /* 0x0012a86a01007387 */ /* 0x000fe20000100a00 */
[----:B------:R-:W-:-:S03]  /*4d950*/  IMAD.WIDE R26, R231, 0x4, R30 ;  /* 0x00000004e71a7825 */ /* 0x000fc600078e021e */
[----:B------:R-:W-:Y:S02]  /*4d960*/  STL.64 [R1+0x12b0], R132 ;  /* 0x0012b08401007387 */ /* 0x000fe40000100a00 */
[----:B------:R-:W1:Y:S01]  /*4d970*/  LDC R31, c[0x0][0x230] ;  /* 0x00008c00ff1f7b82 */ /* 0x000e620000000800 */
[C---:B------:R-:W-:Y:S01]  /*4d980*/  IMAD.WIDE R24, R231.reuse, 0x4, R56 ;  /* 0x00000004e7187825 */ /* 0x040fe200078e0238 */
[----:B------:R1:W-:Y:S04]  /*4d990*/  STL.64 [R1+0x12d0], R26 ;  /* 0x0012d01a01007387 */ /* 0x0003e80000100a00 */
[----:B------:R-:W-:Y:S01]  /*4d9a0*/  STL.64 [R1+0x12c8], R102 ;  /* 0x0012c86601007387 */ /* 0x000fe20000100a00 */
[----:B------:R-:W-:-:S03]  /*4d9b0*/  IMAD.WIDE R56, R231, 0x4, R84 ;  /* 0x00000004e7387825 */ /* 0x000fc600078e0254 */
[----:B------:R1:W-:Y:S02]  /*4d9c0*/  STL.64 [R1+0x12d8], R24 ;  /* 0x0012d81801007387 */ /* 0x0003e40000100a00 */
[C---:B-1----:R-:W-:Y:S02]  /*4d9d0*/  IMAD.WIDE R26, R231.reuse, 0x4, R32 ;  /* 0x00000004e71a7825 */ /* 0x042fe400078e0220 */
[----:B------:R-:W-:Y:S01]  /*4d9e0*/  STL.64 [R1+0x12e0], R82 ;  /* 0x0012e05201007387 */ /* 0x000fe20000100a00 */
[----:B------:R-:W1:Y:S03]  /*4d9f0*/  LDC R32, c[0x0][0x230] ;  /* 0x00008c00ff207b82 */ /* 0x000e660000000800 */
[----:B------:R-:W-:Y:S01]  /*4da00*/  STL.64 [R1+0x12e8], R108 ;  /* 0x0012e86c01007387 */ /* 0x000fe20000100a00 */
[----:B------:R-:W-:-:S03]  /*4da10*/  IMAD.WIDE R24, R231, 0x4, R58 ;  /* 0x00000004e7187825 */ /* 0x000fc600078e023a */
[----:B------:R-:W-:Y:S04]  /*4da20*/  STL.64 [R1+0x12f0], R134 ;  /* 0x0012f08601007387 */ /* 0x000fe80000100a00 */
[----:B------:R1:W-:Y:S01]  /*4da30*/  STL.64 [R1+0x1310], R26 ;  /* 0x0013101a01007387 */ /* 0x0003e20000100a00 */
[----:B------:R-:W-:-:S03]  /*4da40*/  IMAD.WIDE R50, R231, 0x4, R214 ;  /* 0x00000004e7327825 */ /* 0x000fc600078e02d6 */
[----:B------:R-:W-:Y:S01]  /*4da50*/  STL.64 [R1+0x1308], R76 ;  /* 0x0013084c01007387 */ /* 0x000fe20000100a00 */
[----:B------:R-:W-:-:S03]  /*4da60*/  IMAD.WIDE R78, R231, 0x4, R86 ;  /* 0x00000004e74e7825 */ /* 0x000fc600078e0256 */
[----:B------:R1:W-:Y:S02]  /*4da70*/  STL.64 [R1+0x1318], R24 ;  /* 0x0013181801007387 */ /* 0x0003e40000100a00 */
[C---:B-1----:R-:W-:Y:S02]  /*4da80*/  IMAD.WIDE R26, R231.reuse, 0x4, R34 ;  /* 0x00000004e71a7825 */ /* 0x042fe400078e0222 */
[----:B------:R-:W-:Y:S04]  /*4da90*/  STL.64 [R1+0x1320], R56 ;  /* 0x0013203801007387 */ /* 0x000fe80000100a00 */
[----:B------:R-:W-:Y:S01]  /*4daa0*/  STL.64 [R1+0x1328], R110 ;  /* 0x0013286e01007387 */ /* 0x000fe20000100a00 */
[----:B------:R-:W-:-:S03]  /*4dab0*/  IMAD.WIDE R24, R231, 0x4, R60 ;  /* 0x00000004e7187825 */ /* 0x000fc600078e023c */
[----:B------:R-:W-:Y:S04]  /*4dac0*/  STL.64 [R1+0x1330], R136 ;  /* 0x0013308801007387 */ /* 0x000fe80000100a00 */
[----:B------:R1:W-:Y:S01]  /*4dad0*/  STL.64 [R1+0x1350], R26 ;  /* 0x0013501a01007387 */ /* 0x0003e20000100a00 */
[----:B------:R-:W-:-:S03]  /*4dae0*/  IMAD.WIDE R126, R231, 0x4, R216 ;  /* 0x00000004e77e7825 */ /* 0x000fc600078e02d8 */
[----:B------:R-:W-:Y:S04]  /*4daf0*/  STL.64 [R1+0x1348], R50 ;  /* 0x0013483201007387 */ /* 0x000fe80000100a00 */
[----:B------:R4:W-:Y:S01]  /*4db00*/  STL.64 [R1+0x1358], R24 ;  /* 0x0013581801007387 */ /* 0x0009e20000100a00 */
[----:B-1----:R-:W-:-:S03]  /*4db10*/  IMAD.WIDE R26, R231, 0x4, R36 ;  /* 0x00000004e71a7825 */ /* 0x002fc600078e0224 */
[----:B------:R-:W-:Y:S04]  /*4db20*/  STL.64 [R1+0x1360], R78 ;  /* 0x0013604e01007387 */ /* 0x000fe80000100a00 */
[----:B------:R-:W-:Y:S01]  /*4db30*/  STL.64 [R1+0x1368], R112 ;  /* 0x0013687001007387 */ /* 0x000fe20000100a00 */
[----:B----4-:R-:W-:-:S03]  /*4db40*/  IMAD.WIDE R24, R231, 0x4, R62 ;  /* 0x00000004e7187825 */ /* 0x010fc600078e023e */
[----:B------:R-:W-:Y:S04]  /*4db50*/  STL.64 [R1+0x1370], R138 ;  /* 0x0013708a01007387 */ /* 0x000fe80000100a00 */
[----:B------:R-:W-:Y:S01]  /*4db60*/  STL.64 [R1+0x1390], R26 ;  /* 0x0013901a01007387 */ /* 0x000fe20000100a00 */
[----:B------:R-:W-:-:S03]  /*4db70*/  IMAD.WIDE R100, R231, 0x4, R218 ;  /* 0x00000004e7647825 */ /* 0x000fc600078e02da */
[----:B------:R-:W-:Y:S01]  /*4db80*/  STL.64 [R1+0x1388], R126 ;  /* 0x0013887e01007387 */ /* 0x000fe20000100a00 */
[----:B------:R-:W-:-:S03]  /*4db90*/  IMAD.WIDE R86, R231, 0x4, R64 ;  /* 0x00000004e7567825 */ /* 0x000fc600078e0240 */
[----:B------:R1:W-:Y:S04]  /*4dba0*/  STL.64 [R1+0x1398], R24 ;  /* 0x0013981801007387 */ /* 0x0003e80000100a00 */
[----:B------:R-:W-:Y:S04]  /*4dbb0*/  STL.64 [R1+0x13a0], R88 ;  /* 0x0013a05801007387 */ /* 0x000fe80000100a00 */
[----:B------:R-:W-:Y:S01]  /*4dbc0*/  STL.64 [R1+0x13a8], R114 ;  /* 0x0013a87201007387 */ /* 0x000fe20000100a00 */
[----:B-1----:R-:W-:-:S03]  /*4dbd0*/  IMAD.WIDE R24, R231, 0x4, R38 ;  /* 0x00000004e7187825 */ /* 0x002fc600078e0226 */
[----:B------:R-:W-:Y:S04]  /*4dbe0*/  STL.64 [R1+0x13b0], R140 ;  /* 0x0013b08c01007387 */ /* 0x000fe80000100a00 */
[----:B------:R-:W-:Y:S01]  /*4dbf0*/  STL.64 [R1+0x13c0], R192 ;  /* 0x0013c0c001007387 */ /* 0x000fe20000100a00 */
[----:B------:R-:W-:-:S03]  /*4dc00*/  IMAD.WIDE R52, R231, 0x4, R194 ;  /* 0x00000004e7347825 */ /* 0x000fc600078e02c2 */
[----:B------:R1:W-:Y:S01]  /*4dc10*/  STL.64 [R1+0x13d0], R24 ;  /* 0x0013d01801007387 */ /* 0x0003e20000100a00 */
[----:B------:R-:W-:-:S03]  /*4dc20*/  IMAD.WIDE R26, R231, 0x4, R40 ;  /* 0x00000004e71a7825 */ /* 0x000fc600078e0228 */
[----:B------:R-:W-:Y:S01]  /*4dc30*/  STL.64 [R1+0x13c8], R100 ;  /* 0x0013c86401007387 */ /* 0x000fe20000100a00 */
[----:B------:R-:W-:-:S03]  /*4dc40*/  IMAD.WIDE R74, R231, 0x4, R220 ;  /* 0x00000004e74a7825 */ /* 0x000fc600078e02dc */
[----:B------:R-:W-:Y:S04]  /*4dc50*/  STL.64 [R1+0x13d8], R86 ;  /* 0x0013d85601007387 */ /* 0x000fe80000100a00 */
[----:B------:R-:W-:Y:S01]  /*4dc60*/  STL.64 [R1+0x13e0], R90 ;  /* 0x0013e05a01007387 */ /* 0x000fe20000100a00 */
[----:B-1----:R-:W-:-:S03]  /*4dc70*/  IMAD.WIDE R24, R231, 0x4, R66 ;  /* 0x00000004e7187825 */ /* 0x002fc600078e0242 */
[----:B------:R-:W-:Y:S01]  /*4dc80*/  STL.64 [R1+0x13e8], R116 ;  /* 0x0013e87401007387 */ /* 0x000fe20000100a00 */
[----:B------:R-:W-:-:S03]  /*4dc90*/  IMAD.WIDE R80, R231, 0x4, R196 ;  /* 0x00000004e7507825 */ /* 0x000fc600078e02c4 */
[----:B------:R-:W-:Y:S04]  /*4dca0*/  STL.64 [R1+0x13f0], R142 ;  /* 0x0013f08e01007387 */ /* 0x000fe80000100a00 */
[----:B------:R-:W-:Y:S04]  /*4dcb0*/  STL.64 [R1+0x1400], R52 ;  /* 0x0014003401007387 */ /* 0x000fe80000100a00 */
[----:B------:R1:W-:Y:S01]  /*4dcc0*/  STL.64 [R1+0x1410], R26 ;  /* 0x0014101a01007387 */ /* 0x0003e20000100a00 */
[----:B------:R-:W-:-:S03]  /*4dcd0*/  IMAD.WIDE R48, R231, 0x4, R222 ;  /* 0x00000004e7307825 */ /* 0x000fc600078e02de */
[----:B------:R4:W-:Y:S01]  /*4dce0*/  STL.64 [R1+0x1418], R24 ;  /* 0x0014181801007387 */ /* 0x0009e20000100a00 */
[----:B------:R-:W-:-:S03]  /*4dcf0*/  IMAD.WIDE R66, R231, 0x4, R94 ;  /* 0x00000004e7427825 */ /* 0x000fc600078e025e */
[----:B------:R-:W-:Y:S01]  /*4dd00*/  STL.64 [R1+0x1408], R74 ;  /* 0x0014084a01007387 */ /* 0x000fe20000100a00 */
[----:B-1----:R-:W-:-:S03]  /*4dd10*/  IMAD.WIDE R26, R231, 0x4, R42 ;  /* 0x00000004e71a7825 */ /* 0x002fc600078e022a */
[----:B------:R-:W-:Y:S01]  /*4dd20*/  STL.64 [R1+0x1420], R92 ;  /* 0x0014205c01007387 */ /* 0x000fe20000100a00 */
[----:B----4-:R-:W-:-:S03]  /*4dd30*/  IMAD.WIDE R24, R231, 0x4, R68 ;  /* 0x00000004e7187825 */ /* 0x010fc600078e0244 */
[----:B------:R-:W-:Y:S01]  /*4dd40*/  STL.64 [R1+0x1428], R118 ;  /* 0x0014287601007387 */ /* 0x000fe20000100a00 */
[----:B------:R-:W-:-:S03]  /*4dd50*/  IMAD.WIDE R60, R231, 0x4, R120 ;  /* 0x00000004e73c7825 */ /* 0x000fc600078e0278 */
[----:B------:R-:W-:Y:S01]  /*4dd60*/  STL.64 [R1+0x1430], R144 ;  /* 0x0014309001007387 */ /* 0x000fe20000100a00 */
[----:B------:R-:W-:-:S03]  /*4dd70*/  IMAD.WIDE R54, R231, 0x4, R146 ;  /* 0x00000004e7367825 */ /* 0x000fc600078e0292 */
        /* <DEDUP_REMOVED lines=13> */
[----:B------:R1:W-:Y:S01]  /*4de50*/  STL.64 [R1+0x1628], R26 ;  /* 0x0016281a01007387 */ /* 0x0003e20000100a00 */
[----:B------:R-:W-:-:S03]  /*4de60*/  IMAD.WIDE R58, R231, 0x4, R122 ;  /* 0x00000004e73a7825 */ /* 0x000fc600078e027a */
[----:B------:R-:W-:Y:S01]  /*4de70*/  STL.64 [R1+0x1638], R40 ;  /* 0x0016382801007387 */ /* 0x000fe20000100a00 */
[----:B------:R-:W-:-:S03]  /*4de80*/  IMAD.WIDE R42, R231, 0x4, R148 ;  /* 0x00000004e72a7825 */ /* 0x000fc600078e0294 */
[----:B------:R4:W-:Y:S01]  /*4de90*/  STL.64 [R1+0x1620], R24 ;  /* 0x0016201801007387 */ /* 0x0009e20000100a00 */
[----:B-1----:R-:W-:-:S03]  /*4dea0*/  IMAD.WIDE R26, R231, 0x4, R200 ;  /* 0x00000004e71a7825 */ /* 0x002fc600078e02c8 */
[----:B------:R-:W-:Y:S04]  /*4deb0*/  STL.64 [R1+0x1630], R36 ;  /* 0x0016302401007387 */ /* 0x000fe80000100a00 */
        /* <DEDUP_REMOVED lines=8> */
[----:B------:R-:W-:Y:S04]  /*4df40*/  STL.64 [R1+0x1600], R42 ;  /* 0x0016002a01007387 */ /* 0x000fe80000100a00 */
[----:B------:R4:W-:Y:S01]  /*4df50*/  STL.64 [R1+0x15e8], R24 ;  /* 0x0015e81801007387 */ /* 0x0009e20000100a00 */
[----:B------:R-:W-:-:S03]  /*4df60*/  IMAD.WIDE R62, R231, 0x4, R98 ;  /* 0x00000004e73e7825 */ /* 0x000fc600078e0262 */
[----:B------:R-:W-:Y:S01]  /*4df70*/  STL.64 [R1+0x15f8], R38 ;  /* 0x0015f82601007387 */ /* 0x000fe20000100a00 */
[----:B-1----:R-:W-:-:S03]  /*4df80*/  IMAD.WIDE R26, R231, 0x4, R150 ;  /* 0x00000004e71a7825 */ /* 0x002fc600078e0296 */
[----:B------:R-:W-:Y:S01]  /*4df90*/  STL.64 [R1+0x15e0], R146 ;  /* 0x0015e09201007387 */ /* 0x000fe20000100a00 */
[----:B----4-:R-:W-:-:S03]  /*4dfa0*/  IMAD.WIDE R24, R231, 0x4, R124 ;  /* 0x00000004e7187825 */ /* 0x010fc600078e027c */
[----:B------:R-:W-:Y:S04]  /*4dfb0*/  STL.64 [R1+0x15d8], R70 ;  /* 0x0015d84601007387 */ /* 0x000fe80000100a00 */
[----:B------:R1:W-:Y:S04]  /*4dfc0*/  STL.64 [R1+0x15c8], R24 ;  /* 0x0015c81801007387 */ /* 0x0003e80000100a00 */
[----:B------:R-:W-:Y:S04]  /*4dfd0*/  STL.64 [R1+0x15c0], R26 ;  /* 0x0015c01a01007387 */ /* 0x000fe80000100a00 */
[----:B------:R-:W-:Y:S01]  /*4dfe0*/  STL.64 [R1+0x15d0], R62 ;  /* 0x0015d03e01007387 */ /* 0x000fe20000100a00 */
[----:B-1----:R-:W-:-:S05]  /*4dff0*/  IMAD.WIDE R24, R231, 0x4, R176 ;  /* 0x00000004e7187825 */ /* 0x002fca00078e02b0 */
[----:B------:R1:W-:Y:S02]  /*4e000*/  STL.64 [R1+0x15b8], R24 ;  /* 0x0015b81801007387 */ /* 0x0003e40000100a00 */
[----:B-1----:R-:W-:-:S04]  /*4e010*/  IADD3 R25, R250, -0x303, RZ ;  /* 0xfffffcfdfa197810 */ /* 0x002fc80007ffe0ff */
[----:B------:R-:W-:Y:S02]  /*4e020*/  ISETP.GE.U32.AND P4, PT, R25, 0x7ffffc7e, PT ;  /* 0x7ffffc7e1900780c */ /* 0x000fe40003f86070 */
[----:B------:R-:W-:-:S05]  /*4e030*/  MOV R25, UR5 ;  /* 0x0000000500197c02 */ /* 0x000fca0008000f00 */
[----:B------:R1:W-:Y:S01]  /*4e040*/  STL [R1+0x1444], R25 ;  /* 0x0014441901007387 */ /* 0x0003e20000100800 */
[----:B------:R-:W-:Y:S01]  /*4e050*/  VIADD R24, R251, 0xfffffcfc ;  /* 0xfffffcfcfb187836 */ /* 0x000fe20000000000 */
[----:B------:R-:W-:Y:S01]  /*4e060*/  IADD3 R27, R252, -0x301, RZ ;  /* 0xfffffcfffc1b7810 */ /* 0x000fe20007ffe0ff */
[----:B------:R-:W-:Y:S02]  /*4e070*/  VIADD R26, R249, 0xfffffcfe ;  /* 0xfffffcfef91a7836 */ /* 0x000fe40000000000 */
[----:B------:R-:W-:Y:S01]  /*4e080*/  IMAD.WIDE R22, R231, 0x4, R22 ;  /* 0x00000004e7167825 */ /* 0x000fe200078e0216 */
[----:B------:R-:W-:Y:S02]  /*4e090*/  ISETP.GE.U32.AND P1, PT, R24, 0x7ffffc7d, PT ;  /* 0x7ffffc7d1800780c */ /* 0x000fe40003f26070 */
[----:B------:R-:W-:Y:S01]  /*4e0a0*/  ISETP.GE.U32.AND P2, PT, R27, 0x7ffffc80, PT ;  /* 0x7ffffc801b00780c */ /* 0x000fe20003f46070 */
[----:B------:R-:W-:Y:S01]  /*4e0b0*/  IMAD.WIDE R176, R231, 0x4, R202 ;  /* 0x00000004e7b07825 */ /* 0x000fe200078e02ca */
[----:B------:R-:W-:-:S02]  /*4e0c0*/  ISETP.GE.U32.AND P3, PT, R26, 0x7ffffc7f, PT ;  /* 0x7ffffc7f1a00780c */ /* 0x000fc40003f66070 */
[----:B------:R-:W-:Y:S01]  /*4e0d0*/  SEL R24, RZ, 0x4, P0 ;  /* 0x00000004ff187807 */ /* 0x000fe20000000000 */
[----:B------:R-:W-:Y:S01]  /*4e0e0*/  IMAD.WIDE R174, R231, 0x4, R228 ;  /* 0x00000004e7ae7825 */ /* 0x000fe200078e02e4 */
[----:B------:R-:W4:Y:S01]  /*4e0f0*/  LDL.64 R194, [R1+0x600] ;  /* 0x0006000001c27983 */ /* 0x000f220000100a00 */
[----:B------:R-:W2:Y:S03]  /*4e100*/  LDC R30, c[0x0][0x230] ;  /* 0x00008c00ff1e7b82 */ /* 0x000ea60000000800 */
[----:B------:R-:W2:Y:S04]  /*4e110*/  LDL.64 R196, [R1+0x608] ;  /* 0x0006080001c47983 */ /* 0x000ea80000100a00 */
[----:B------:R-:W2:Y:S01]  /*4e120*/  LDL.64 R198, [R1+0x610] ;  /* 0x0006100001c67983 */ /* 0x000ea20000100a00 */
[----:B------:R-:W2:Y:S03]  /*4e130*/  LDC R34, c[0x0][0x230] ;  /* 0x00008c00ff227b82 */ /* 0x000ea60000000800 */
[----:B------:R-:W2:Y:S04]  /*4e140*/  LDL.64 R200, [R1+0x618] ;  /* 0x0006180001c87983 */ /* 0x000ea80000100a00 */
[----:B------:R-:W2:Y:S04]  /*4e150*/  LDL.64 R202, [R1+0x620] ;  /* 0x0006200001ca7983 */ /* 0x000ea80000100a00 */
[----:B------:R-:W2:Y:S04]  /*4e160*/  LDL.64 R204, [R1+0x628] ;  /* 0x0006280001cc7983 */ /* 0x000ea80000100a00 */
[----:B------:R-:W2:Y:S04]  /*4e170*/  LDL.64 R206, [R1+0x630] ;  /* 0x0006300001ce7983 */ /* 0x000ea80000100a00 */
[----:B------:R-:W2:Y:S04]  /*4e180*/  LDL.64 R208, [R1+0x638] ;  /* 0x0006380001d07983 */ /* 0x000ea80000100a00 */
[----:B------:R-:W2:Y:S04]  /*4e190*/  LDL.64 R242, [R1+0x800] ;  /* 0x0008000001f27983 */ /* 0x000ea80000100a00 */
[----:B------:R-:W2:Y:S04]  /*4e1a0*/  LDL.64 R244, [R1+0x808] ;  /* 0x0008080001f47983 */ /* 0x000ea80000100a00 */
[----:B------:R-:W2:Y:S04]  /*4e1b0*/  LDL.64 R248, [R1+0x810] ;  /* 0x0008100001f87983 */ /* 0x000ea80000100a00 */
[----:B------:R-:W2:Y:S01]  /*4e1c0*/  LDL.64 R250, [R1+0x818] ;  /* 0x0008180001fa7983 */ /* 0x000ea20000100a00 */
[C---:B---3--:R-:W-:Y:S01]  /*4e1d0*/  VIADD R28, R2.reuse, 0x100000 ;  /* 0x00100000021c7836 */ /* 0x048fe20000000000 */
[C---:B------:R-:W-:Y:S01]  /*4e1e0*/  IADD3 R27, R2.reuse, 0x100000, RZ ;  /* 0x00100000021b7810 */ /* 0x040fe20007ffe0ff */
[C---:B------:R-:W-:Y:S01]  /*4e1f0*/  VIADD R26, R2.reuse, 0x100000 ;  /* 0x00100000021a7836 */ /* 0x040fe20000000000 */
[----:B-1----:R-:W-:Y:S01]  /*4e200*/  IADD3 R25, R2, 0x100000, RZ ;  /* 0x0010000002197810 */ /* 0x002fe20007ffe0ff */
[----:B------:R-:W3:Y:S01]  /*4e210*/  LDL.64 R234, [R1+0x820] ;  /* 0x0008200001ea7983 */ /* 0x000ee20000100a00 */
[----:B------:R-:W-:Y:S01]  /*4e220*/  PLOP3.LUT P0, PT, PT, PT, UP1, 0x80, 0x0 ;  /* 0x000000000000781c */ /* 0x000fe20003f0f018 */
[----:B------:R-:W1:Y:S02]  /*4e230*/  LDC R33, c[0x0][0x230] ;  /* 0x00008c00ff217b82 */ /* 0x000e640000000800 */
[----:B------:R-:W3:Y:S01]  /*4e240*/  LDL.64 R246, [R1+0x828] ;  /* 0x0008280001f67983 */ /* 0x000ee20000100a00 */
[----:B------:R-:W-:-:S03]  /*4e250*/  SEL R24, R24, RZ, P0 ;  /* 0x000000ff18187207 */ /* 0x000fc60000000000 */
[----:B------:R-:W3:Y:S01]  /*4e260*/  LDL.64 R236, [R1+0x830] ;  /* 0x0008300001ec7983 */ /* 0x000ee20000100a00 */
[----:B------:R-:W-:Y:S01]  /*4e270*/  ISETP.NE.U32.AND P0, PT, R24, RZ, PT ;  /* 0x000000ff1800720c */ /* 0x000fe20003f05070 */
[----:B------:R-:W-:Y:S01]  /*4e280*/  VIADD R24, R2, 0x100000 ;  /* 0x0010000002187836 */ /* 0x000fe20000000000 */
[----:B------:R-:W1:Y:S01]  /*4e290*/  LDC R35, c[0x0][0x230] ;  /* 0x00008c00ff237b82 */ /* 0x000e620000000800 */
[----:B------:R-:W3:Y:S04]  /*4e2a0*/  LDL.64 R238, [R1+0x838] ;  /* 0x0008380001ee7983 */ /* 0x000ee80000100a00 */
        /* <DEDUP_REMOVED lines=26> */
[----:B------:R-:W-:Y:S01]  /*4e450*/  @!PT LDS RZ, [RZ] ;  /* 0x00000000fffff984 */ /* 0x000fe20000000800 */
[----:B------:R-:W-:Y:S01]  /*4e460*/  @!PT LDS RZ, [RZ] ;  /* 0x00000000fffff984 */ /* 0x000fe20000000800 */
[----:B------:R-:W-:Y:S01]  /*4e470*/  @!PT LDS RZ, [RZ] ;  /* 0x00000000fffff984 */ /* 0x000fe20000000800 */
[----:B----4-:R4:W-:Y:S04]  /*4e480*/  LDGSTS.E [R28+-0x40000], desc[UR8][R194.64], !P2 ;  /* 0xc0000000c21c7fae */ /* 0x0109e8000d121848 */
[----:B--2---:R2:W-:Y:S04]  /*4e490*/  LDGSTS.E [R27+-0x3c000], desc[UR8][R196.64], !P2 ;  /* 0xc4000000c41b7fae */ /* 0x0045e8000d121848 */
[----:B------:R-:W-:Y:S04]  /*4e4a0*/  LDGSTS.E [R26+-0x3fffc], desc[UR8][R198.64], !P3 ;  /* 0xc0004000c61a7fae */ /* 0x000fe8000d921848 */
[----:B------:R-:W-:Y:S01]  /*4e4b0*/  LDGSTS.E [R25+-0x3bffc], desc[UR8][R200.64], !P3 ;  /* 0xc4004000c8197fae */ /* 0x000fe2000d921848 */
[----:B----4-:R-:W4:Y:S03]  /*4e4c0*/  LDC R28, c[0x0][0x230] ;  /* 0x00008c00ff1c7b82 */ /* 0x010f260000000800 */
[----:B------:R1:W-:Y:S01]  /*4e4d0*/  LDGSTS.E [R26+-0x3fff8], desc[UR8][R202.64], !P4 ;  /* 0xc0008000ca1a7fae */ /* 0x0003e2000e121848 */
[----:B--2---:R-:W-:-:S03]  /*4e4e0*/  IADD3 R27, R29, -0x321, RZ ;  /* 0xfffffcdf1d1b7810 */ /* 0x004fc60007ffe0ff */
[----:B------:R2:W-:Y:S01]  /*4e4f0*/  LDGSTS.E [R25+-0x3bff8], desc[UR8][R204.64], !P4 ;  /* 0xc4008000cc197fae */ /* 0x0005e2000e121848 */
[----:B------:R-:W-:Y:S01]  /*4e500*/  ISETP.GE.U32.AND P2, PT, R27, 0x7ffffc60, PT ;  /* 0x7ffffc601b00780c */ /* 0x000fe20003f46070 */
[----:B------:R-:W4:Y:S01]  /*4e510*/  LDC R29, c[0x0][0x230] ;  /* 0x00008c00ff1d7b82 */ /* 0x000f220000000800 */
[----:B------:R-:W-:Y:S01]  /*4e520*/  IADD3 R27, R31, -0x305, RZ ;  /* 0xfffffcfb1f1b7810 */ /* 0x000fe20007ffe0ff */
[----:B------:R-:W-:Y:S01]  /*4e530*/  LDGSTS.E [R24+-0x3fff4], desc[UR8][R206.64], !P1 ;  /* 0xc000c000ce187fae */ /* 0x000fe2000c921848 */
[----:B-1----:R-:W-:-:S03]  /*4e540*/  VIADD R26, R32, 0xfffffcfa ;  /* 0xfffffcfa201a7836 */ /* 0x002fc60000000000 */
[----:B------:R1:W-:Y:S01]  /*4e550*/  LDGSTS.E [R24+-0x3bff4], desc[UR8][R208.64], !P1 ;  /* 0xc400c000d0187fae */ /* 0x0003e2000c921848 */
[----:B--2---:R-:W-:Y:S01]  /*4e560*/  VIADD R25, R30, 0xfffffcde ;  /* 0xfffffcde1e197836 */ /* 0x004fe20000000000 */
[----:B------:R-:W-:Y:S01]  /*4e570*/  ISETP.GE.U32.AND P3, PT, R27, 0x7ffffc7c, PT ;  /* 0x7ffffc7c1b00780c */ /* 0x000fe20003f66070 */
[----:B------:R-:W2:Y:S03]  /*4e580*/  LDC R31, c[0x0][0x230] ;  /* 0x00008c00ff1f7b82 */ /* 0x000ea60000000800 */
[----:B------:R-:W-:Y:S01]  /*4e590*/  ISETP.GE.U32.AND P5, PT, R25, 0x7ffffc5f, PT ;  /* 0x7ffffc5f1900780c */ /* 0x000fe20003fa6070 */
[----:B------:R-:W-:Y:S01]  /*4e5a0*/  VIADD R27, R2, 0x100000 ;  /* 0x00100000021b7836 */ /* 0x000fe20000000000 */
[----:B------:R-:W-:Y:S02]  /*4e5b0*/  ISETP.GE.U32.AND P4, PT, R26, 0x7ffffc7b, PT ;  /* 0x7ffffc7b1a00780c */ /* 0x000fe40003f86070 */
[----:B-1----:R-:W-:Y:S01]  /*4e5c0*/  IADD3 R24, R34, -0x323, RZ ;  /* 0xfffffcdd22187810 */ /* 0x002fe20007ffe0ff */
[C---:B------:R-:W-:Y:S01]  /*4e5d0*/  VIADD R25, R2.reuse, 0x100000 ;  /* 0x0010000002197836 */ /* 0x040fe20000000000 */
[----:B------:R-:W-:Y:S01]  /*4e5e0*/  IADD3 R26, R2, 0x100000, RZ ;  /* 0x00100000021a7810 */ /* 0x000fe20007ffe0ff */
[----:B------:R1:W-:Y:S01]  /*4e5f0*/  LDGSTS.E [R27+-0x38000], desc[UR8][R242.64], !P2 ;  /* 0xc8000000f21b7fae */ /* 0x0003e2000d121848 */
[----:B------:R-:W-:Y:S01]  /*4e600*/  ISETP.GE.U32.AND P1, PT, R24, 0x7ffffc5e, PT ;  /* 0x7ffffc5e1800780c */ /* 0x000fe20003f26070 */
[----:B------:R-:W2:Y:S01]  /*4e610*/  LDC R32, c[0x0][0x230] ;  /* 0x00008c00ff207b82 */ /* 0x000ea20000000800 */
[----:B------:R-:W-:Y:S01]  /*4e620*/  IADD3 R24, R2, 0x100000, RZ ;  /* 0x0010000002187810 */ /* 0x000fe20007ffe0ff */
[----:B------:R3:W-:Y:S04]  /*4e630*/  LDGSTS.E [R26+-0x34000], desc[UR8][R244.64], !P2 ;  /* 0xcc000000f41a7fae */ /* 0x0007e8000d121848 */
[----:B------:R-:W-:Y:S02]  /*4e640*/  LDGSTS.E [R25+-0x37ffc], desc[UR8][R248.64], !P5 ;  /* 0xc8004000f8197fae */ /* 0x000fe4000e921848 */
[----:B------:R-:W2:Y:S02]  /*4e650*/  LDC R30, c[0x0][0x230] ;  /* 0x00008c00ff1e7b82 */ /* 0x000ea40000000800 */
[----:B------:R-:W-:Y:S01]  /*4e660*/  LDGSTS.E [R24+-0x33ffc], desc[UR8][R250.64], !P5 ;  /* 0xcc004000fa187fae */ /* 0x000fe2000e921848 */
[----:B-1----:R-:W-:-:S02]  /*4e670*/  VIADD R27, R33, 0xfffffcdc ;  /* 0xfffffcdc211b7836 */ /* 0x002fc40000000000 */
[----:B---3--:R-:W-:Y:S01]  /*4e680*/  VIADD R26, R35, 0xfffffcbe ;  /* 0xfffffcbe231a7836 */ /* 0x008fe20000000000 */
[----:B------:R-:W-:Y:S02]  /*4e690*/  LDGSTS.E [R25+-0x37ff8], desc[UR8][R234.64], !P1 ;  /* 0xc8008000ea197fae */ /* 0x000fe4000c921848 */
[----:B------:R-:W1:Y:S02]  /*4e6a0*/  LDC R34, c[0x0][0x230] ;  /* 0x00008c00ff227b82 */ /* 0x000e640000000800 */
[----:B------:R-:W3:Y:S04]  /*4e6b0*/  LDL.64 R248, [R1+0xa08] ;  /* 0x000a080001f87983 */ /* 0x000ee80000100a00 */
[----:B------:R-:W2:Y:S01]  /*4e6c0*/  LDL.64 R250, [R1+0xa10] ;  /* 0x000a100001fa7983 */ /* 0x000ea20000100a00 */
[----:B------:R-:W-:Y:S01]  /*4e6d0*/  ISETP.GE.U32.AND P2, PT, R27, 0x7ffffc5d, PT ;  /* 0x7ffffc5d1b00780c */ /* 0x000fe20003f46070 */
[----:B------:R-:W1:Y:S01]  /*4e6e0*/  LDC R33, c[0x0][0x230] ;  /* 0x00008c00ff217b82 */ /* 0x000e620000000800 */
[----:B----4-:R-:W-:Y:S01]  /*4e6f0*/  IADD3 R27, R29, -0x341, RZ ;  /* 0xfffffcbf1d1b7810 */ /* 0x010fe20007ffe0ff */
[----:B------:R-:W4:Y:S03]  /*4e700*/  LDL.64 R242, [R1+0xa18] ;  /* 0x000a180001f27983 */ /* 0x000f260000100a00 */
[----:B------:R-:W-:Y:S01]  /*4e710*/  ISETP.GE.U32.AND P6, PT, R27, 0x7ffffc40, PT ;  /* 0x7ffffc401b00780c */ /* 0x000fe20003fc6070 */
[----:B------:R-:W-:Y:S01]  /*4e720*/  LDGSTS.E [R24+-0x33ff8], desc[UR8][R246.64], !P1 ;  /* 0xcc008000f6187fae */ /* 0x000fe2000c921848 */
[----:B------:R-:W-:Y:S01]  /*4e730*/  ISETP.GE.U32.AND P1, PT, R26, 0x7ffffc3f, PT ;  /* 0x7ffffc3f1a00780c */ /* 0x000fe20003f26070 */
[----:B------:R-:W1:Y:S01]  /*4e740*/  LDC R29, c[0x0][0x230] ;  /* 0x00008c00ff1d7b82 */ /* 0x000e620000000800 */
[----:B------:R-:W-:Y:S01]  /*4e750*/  IADD3 R27, R28, -0x343, RZ ;  /* 0xfffffcbd1c1b7810 */ /* 0x000fe20007ffe0ff */
[----:B------:R-:W-:Y:S01]  /*4e760*/  VIADD R26, R2, 0x100000 ;  /* 0x00100000021a7836 */ /* 0x000fe20000000000 */
[----:B------:R-:W4:Y:S02]  /*4e770*/  LDL.64 R244, [R1+0xa20] ;  /* 0x000a200001f47983 */ /* 0x000f240000100a00 */
[----:B------:R-:W-:-:S02]  /*4e780*/  ISETP.GE.U32.AND P5, PT, R27, 0x7ffffc3e, PT ;  /* 0x7ffffc3e1b00780c */ /* 0x000fc40003fa6070 */
[----:B------:R-:W-:Y:S01]  /*4e790*/  IADD3 R27, R2, 0x100000, RZ ;  /* 0x00100000021b7810 */ /* 0x000fe20007ffe0ff */
[----:B------:R-:W-:Y:S04]  /*4e7a0*/  LDGSTS.E [R26+-0x37ff4], desc[UR8][R236.64], !P2 ;  /* 0xc800c000ec1a7fae */ /* 0x000fe8000d121848 */
[----:B------:R-:W4:Y:S04]  /*4e7b0*/  LDL.64 R246, [R1+0xa28] ;  /* 0x000a280001f67983 */ /* 0x000f280000100a00 */
[----:B------:R-:W-:Y:S04]  /*4e7c0*/  LDGSTS.E [R25+-0x33ff4], desc[UR8][R238.64], !P2 ;  /* 0xcc00c000ee197fae */ /* 0x000fe8000d121848 */
[----:B------:R-:W-:Y:S04]  /*4e7d0*/  LDGSTS.E [R24+-0x30000], desc[UR8][R240.64], !P6 ;  /* 0xd0000000f0187fae */ /* 0x000fe8000f121848 */
[----:B------:R-:W4:Y:S04]  /*4e7e0*/  LDL.64 R236, [R1+0xa30] ;  /* 0x000a300001ec7983 */ /* 0x000f280000100a00 */
[----:B------:R-:W4:Y:S04]  /*4e7f0*/  LDL.64 R238, [R1+0xa38] ;  /* 0x000a380001ee7983 */ /* 0x000f280000100a00 */
[----:B------:R-:W4:Y:S04]  /*4e800*/  LDL.64 R240, [R1+0xc10] ;  /* 0x000c100001f07983 */ /* 0x000f280000100a00 */
[----:B------:R-:W4:Y:S04]  /*4e810*/  LDL.64 R234, [R1+0xa40] ;  /* 0x000a400001ea7983 */ /* 0x000f280000100a00 */
[----:B---3--:R3:W-:Y:S04]  /*4e820*/  LDGSTS.E [R27+-0x2c000], desc[UR8][R248.64], !P6 ;  /* 0xd4000000f81b7fae */ /* 0x0087e8000f121848 */
[----:B--2---:R1:W-:Y:S04]  /*4e830*/  LDGSTS.E [R26+-0x2fffc], desc[UR8][R250.64], !P1 ;  /* 0xd0004000fa1a7fae */ /* 0x0043e8000c921848 */
[----:B----4-:R-:W-:Y:S04]  /*4e840*/  LDGSTS.E [R25+-0x2bffc], desc[UR8][R242.64], !P1 ;  /* 0xd4004000f2197fae */ /* 0x010fe8000c921848 */
[----:B------:R-:W2:Y:S04]  /*4e850*/  LDL.64 R248, [R1+0xc00] ;  /* 0x000c000001f87983 */ /* 0x000ea80000100a00 */
[----:B------:R-:W4:Y:S01]  /*4e860*/  LDL.64 R250, [R1+0xc08] ;  /* 0x000c080001fa7983 */ /* 0x000f220000100a00 */
[----:B---3--:R-:W-:Y:S01]  /*4e870*/  VIADD R27, R31, 0xfffffcbc ;  /* 0xfffffcbc1f1b7836 */ /* 0x008fe20000000000 */
[----:B-1----:R-:W-:Y:S01]  /*4e880*/  IADD3 R26, R29, -0x361, RZ ;  /* 0xfffffc9f1d1a7810 */ /* 0x002fe20007ffe0ff */
[----:B------:R-:W1:Y:S01]  /*4e890*/  LDC R31, c[0x0][0x230] ;  /* 0x00008c00ff1f7b82 */ /* 0x000e620000000800 */
[----:B------:R-:W3:Y:S02]  /*4e8a0*/  LDL.64 R242, [R1+0xc18] ;  /* 0x000c180001f27983 */ /* 0x000ee40000100a00 */
[----:B------:R-:W-:-:S02]  /*4e8b0*/  ISETP.GE.U32.AND P2, PT, R27, 0x7ffffc3d, PT ;  /* 0x7ffffc3d1b00780c */ /* 0x000fc40003f46070 */
[----:B------:R-:W-:Y:S01]  /*4e8c0*/  ISETP.GE.U32.AND P1, PT, R26, 0x7ffffc20, PT ;  /* 0x7ffffc201a00780c */ /* 0x000fe20003f26070 */
[C---:B------:R-:W-:Y:S01]  /*4e8d0*/  VIADD R26, R2.reuse, 0x100000 ;  /* 0x00100000021a7836 */ /* 0x040fe20000000000 */
[----:B------:R-:W-:Y:S01]  /*4e8e0*/  LDGSTS.E [R24+-0x2fff8], desc[UR8][R244.64], !P5 ;  /* 0xd0008000f4187fae */ /* 0x000fe2000e921848 */
[----:B------:R-:W-:Y:S01]  /*4e8f0*/  VIADD R27, R33, 0xfffffc9e ;  /* 0xfffffc9e211b7836 */ /* 0x000fe20000000000 */
[----:B------:R-:W1:Y:S02]  /*4e900*/  LDC R29, c[0x0][0x230] ;  /* 0x00008c00ff1d7b82 */ /* 0x000e640000000800 */
[----:B------:R-:W-:Y:S02]  /*4e910*/  LDGSTS.E [R26+-0x2bff8], desc[UR8][R246.64], !P5 ;  /* 0xd4008000f61a7fae */ /* 0x000fe4000e921848 */
[----:B------:R-:W-:Y:S02]  /*4e920*/  ISETP.GE.U32.AND P5, PT, R27, 0x7ffffc1f, PT ;  /* 0x7ffffc1f1b00780c */ /* 0x000fe40003fa6070 */
[----:B------:R-:W-:-:S02]  /*4e930*/  IADD3 R27, R2, 0x100000, RZ ;  /* 0x00100000021b7810 */ /* 0x000fc40007ffe0ff */
[----:B------:R-:W-:Y:S01]  /*4e940*/  IADD3 R28, R32, -0x307, RZ ;  /* 0xfffffcf9201c7810 */ /* 0x000fe20007ffe0ff */
[----:B------:R-:W3:Y:S01]  /*4e950*/  LDC R33, c[0x0][0x230] ;  /* 0x00008c00ff217b82 */ /* 0x000ee20000000800 */
[----:B------:R-:W3:Y:S04]  /*4e960*/  LDL.64 R244, [R1+0xc20] ;  /* 0x000c200001f47983 */ /* 0x000ee80000100a00 */
[----:B------:R-:W3:Y:S04]  /*4e970*/  LDL.64 R246, [R1+0xc28] ;  /* 0x000c280001f67983 */ /* 0x000ee80000100a00 */
[----:B------:R-:W-:Y:S01]  /*4e980*/  LDGSTS.E [R25+-0x2fff4], desc[UR8][R236.64], !P2 ;  /* 0xd000c000ec197fae */ /* 0x000fe2000d121848 */
[----:B------:R-:W3:Y:S03]  /*4e990*/  LDC R32, c[0x0][0x230] ;  /* 0x00008c00ff207b82 */ /* 0x000ee60000000800 */
[----:B------:R-:W-:Y:S01]  /*4e9a0*/  LDGSTS.E [R24+-0x2bff4], desc[UR8][R238.64], !P2 ;  /* 0xd400c000ee187fae */ /* 0x000fe2000d121848 */
[----:B------:R-:W-:-:S03]  /*4e9b0*/  ISETP.GE.U32.AND P6, PT, R28, 0x7ffffc7a, PT ;  /* 0x7ffffc7a1c00780c */ /* 0x000fc60003fc6070 */
[----:B------:R-:W3:Y:S04]  /*4e9c0*/  LDL.64 R236, [R1+0xa60] ;  /* 0x000a600001ec7983 */ /* 0x000ee80000100a00 */
[----:B------:R-:W3:Y:S04]  /*4e9d0*/  LDL.64 R238, [R1+0x848] ;  /* 0x0008480001ee7983 */ /* 0x000ee80000100a00 */
[----:B--2---:R-:W-:Y:S04]  /*4e9e0*/  LDGSTS.E [R27+-0x28000], desc[UR8][R248.64], !P1 ;  /* 0xd8000000f81b7fae */ /* 0x004fe8000c921848 */
[----:B----4-:R1:W-:Y:S01]  /*4e9f0*/  LDGSTS.E [R26+-0x24000], desc[UR8][R250.64], !P1 ;  /* 0xdc000000fa1a7fae */ /* 0x0103e2000c921848 */
[----:B------:R-:W-:-:S02]  /*4ea00*/  VIADD R28, R30, 0xfffffc9d ;  /* 0xfffffc9d1e1c7836 */ /* 0x000fc40000000000 */
[----:B------:R-:W2:Y:S01]  /*4ea10*/  LDC R30, c[0x0][0x230] ;  /* 0x00008c00ff1e7b82 */ /* 0x000ea20000000800 */
[----:B------:R-:W-:Y:S04]  /*4ea20*/  LDGSTS.E [R25+-0x27ffc], desc[UR8][R240.64], !P5 ;  /* 0xd8004000f0197fae */ /* 0x000fe8000e921848 */
[----:B------:R-:W4:Y:S04]  /*4ea30*/  LDL.64 R248, [R1+0xc30] ;  /* 0x000c300001f87983 */ /* 0x000f280000100a00 */
[----:B------:R-:W2:Y:S01]  /*4ea40*/  LDL.64 R250, [R1+0xc38] ;  /* 0x000c380001fa7983 */ /* 0x000ea20000100a00 */
[----:B------:R-:W-:-:S02]  /*4ea50*/  ISETP.GE.U32.AND P2, PT, R28, 0x7ffffc1e, PT ;  /* 0x7ffffc1e1c00780c */ /* 0x000fc40003f46070 */
[----:B-1----:R-:W-:Y:S01]  /*4ea60*/  IADD3 R26, R29, -0x364, RZ ;  /* 0xfffffc9c1d1a7810 */ /* 0x002fe20007ffe0ff */
[----:B---3--:R-:W-:Y:S01]  /*4ea70*/  LDGSTS.E [R24+-0x23ffc], desc[UR8][R242.64], !P5 ;  /* 0xdc004000f2187fae */ /* 0x008fe2000e921848 */
[----:B------:R-:W1:Y:S02]  /*4ea80*/  LDC R28, c[0x0][0x230] ;  /* 0x00008c00ff1c7b82 */ /* 0x000e640000000800 */
[----:B------:R-:W-:Y:S01]  /*4ea90*/  ISETP.GE.U32.AND P5, PT, R26, 0x7ffffc1d, PT ;  /* 0x7ffffc1d1a00780c */ /* 0x000fe20003fa6070 */
[----:B------:R-:W-:Y:S01]  /*4eaa0*/  VIADD R27, R31, 0xfffffcf8 ;  /* 0xfffffcf81f1b7836 */ /* 0x000fe20000000000 */
[----:B------:R-:W-:Y:S01]  /*4eab0*/  IADD3 R26, R34, -0x309, RZ ;  /* 0xfffffcf7221a7810 */ /* 0x000fe20007ffe0ff */
[----:B------:R-:W3:Y:S03]  /*4eac0*/  LDL.64 R240, [R1+0x850] ;  /* 0x0008500001f07983 */ /* 0x000ee60000100a00 */
[----:B------:R-:W1:Y:S01]  /*4ead0*/  LDC R29, c[0x0][0x230] ;  /* 0x00008c00ff1d7b82 */ /* 0x000e620000000800 */
[----:B------:R-:W-:Y:S04]  /*4eae0*/  LDGSTS.E [R25+-0x27ff8], desc[UR8][R244.64], !P2 ;  /* 0xd8008000f4197fae */ /* 0x000fe8000d121848 */
[----:B------:R1:W-:Y:S01]  /*4eaf0*/  LDGSTS.E [R24+-0x23ff8], desc[UR8][R246.64], !P2 ;  /* 0xdc008000f6187fae */ /* 0x0003e2000d121848 */
[----:B------:R-:W-:Y:S01]  /*4eb00*/  ISETP.GE.U32.AND P2, PT, R26, 0x7ffffc78, PT ;  /* 0x7ffffc781a00780c */ /* 0x000fe20003f46070 */
[----:B------:R-:W-:Y:S01]  /*4eb10*/  VIADD R26, R2, 0x100000 ;  /* 0x00100000021a7836 */ /* 0x000fe20000000000 */
[----:B------:R-:W-:Y:S01]  /*4eb20*/  ISETP.GE.U32.AND P1, PT, R27, 0x7ffffc79, PT ;  /* 0x7ffffc791b00780c */ /* 0x000fe20003f26070 */
[----:B------:R-:W3:Y:S01]  /*4eb30*/  LDL.64 R242, [R1+0x858] ;  /* 0x0008580001f27983 */ /* 0x000ee20000100a00 */
[----:B------:R-:W2:Y:S03]  /*4eb40*/  LDC R31, c[0x0][0x230] ;  /* 0x00008c00ff1f7b82 */ /* 0x000ea60000000800 */
[----:B------:R-:W3:Y:S01]  /*4eb50*/  LDL.64 R244, [R1+0x860] ;  /* 0x0008600001f47983 */ /* 0x000ee20000100a00 */
[----:B-1----:R-:W-:-:S03]  /*4eb60*/  VIADD R24, R7, 0x100000 ;  /* 0x0010000007187836 */ /* 0x002fc60000000000 */
[----:B------:R-:W3:Y:S04]  /*4eb70*/  LDL.64 R246, [R1+0x868] ;  /* 0x0008680001f67983 */ /* 0x000ee80000100a00 */
[----:B----4-:R1:W-:Y:S04]  /*4eb80*/  LDGSTS.E [R26+-0x27ff4], desc[UR8][R248.64], !P5 ;  /* 0xd800c000f81a7fae */ /* 0x0103e8000e921848 */
[----:B--2---:R2:W-:Y:S01]  /*4eb90*/  LDGSTS.E [R25+-0x23ff4], desc[UR8][R250.64], !P5 ;  /* 0xdc00c000fa197fae */ /* 0x0045e2000e921848 */
[----:B------:R-:W-:Y:S02]  /*4eba0*/  IADD3 R27, R32, -0x30a, RZ ;  /* 0xfffffcf6201b7810 */ /* 0x000fe40007ffe0ff */
[----:B------:R-:W-:Y:S01]  /*4ebb0*/  IADD3 R2, R7, 0x100000, RZ ;  /* 0x0010000007027810 */ /* 0x000fe20007ffe0ff */
[----:B------:R-:W-:Y:S01]  /*4ebc0*/  LDGSTS.E [R24+-0x40000], desc[UR8][R210.64], !P3 ;  /* 0xc0000000d2187fae */ /* 0x000fe2000d921848 */
[----:B-1----:R-:W-:-:S03]  /*4ebd0*/  VIADD R26, R33, 0xfffffcda ;  /* 0xfffffcda211a7836 */ /* 0x002fc60000000000 */
[----:B------:R-:W4:Y:S04]  /*4ebe0*/  LDL.64 R248, [R1+0x870] ;  /* 0x0008700001f87983 */ /* 0x000f280000100a00 */
[----:B------:R-:W3:Y:S01]  /*4ebf0*/  LDL.64 R250, [R1+0x840] ;  /* 0x0008400001fa7983 */ /* 0x000ee20000100a00 */
[----:B------:R-:W-:Y:S01]  /*4ec00*/  ISETP.GE.U32.AND P5, PT, R27, 0x7ffffc77, PT ;  /* 0x7ffffc771b00780c */ /* 0x000fe20003fa6070 */
[----:B------:R-:W-:Y:S01]  /*4ec10*/  VIADD R27, R28, 0xfffffcdb ;  /* 0xfffffcdb1c1b7836 */ /* 0x000fe20000000000 */
[----:B--2---:R-:W-:Y:S01]  /*4ec20*/  IADD3 R25, R7, 0x100000, RZ ;  /* 0x0010000007197810 */ /* 0x004fe20007ffe0ff */
[----:B------:R-:W-:Y:S01]  /*4ec30*/  LDGSTS.E [R2+-0x3c000], desc[UR8][R212.64], !P3 ;  /* 0xc4000000d4027fae */ /* 0x000fe2000d921848 */
[----:B------:R-:W1:Y:S02]  /*4ec40*/  LDC R33, c[0x0][0x230] ;  /* 0x00008c00ff217b82 */ /* 0x000e640000000800 */
[----:B------:R-:W-:Y:S01]  /*4ec50*/  ISETP.GE.U32.AND P3, PT, R27, 0x7ffffc5c, PT ;  /* 0x7ffffc5c1b00780c */ /* 0x000fe20003f66070 */
[----:B------:R-:W-:Y:S04]  /*4ec60*/  LDGSTS.E [R25+-0x3fffc], desc[UR8][R214.64], !P4 ;  /* 0xc0004000d6197fae */ /* 0x000fe8000e121848 */
[----:B------:R-:W-:Y:S01]  /*4ec70*/  LDGSTS.E [R24+-0x3bffc], desc[UR8][R216.64], !P4 ;  /* 0xc4004000d8187fae */ /* 0x000fe2000e121848 */
[----:B------:R-:W-:Y:S01]  /*4ec80*/  ISETP.GE.U32.AND P4, PT, R26, 0x7ffffc5b, PT ;  /* 0x7ffffc5b1a00780c */ /* 0x000fe20003f86070 */
[----:B------:R-:W2:Y:S01]  /*4ec90*/  LDC R28, c[0x0][0x230] ;  /* 0x00008c00ff1c7b82 */ /* 0x000ea20000000800 */
[----:B------:R-:W-:Y:S01]  /*4eca0*/  IADD3 R26, R29, -0x327, RZ ;  /* 0xfffffcd91d1a7810 */ /* 0x000fe20007ffe0ff */
[----:B------:R-:W-:Y:S04]  /*4ecb0*/  LDGSTS.E [R2+-0x3fff8], desc[UR8][R218.64], !P6 ;  /* 0xc0008000da027fae */ /* 0x000fe8000f121848 */
[----:B------:R1:W-:Y:S01]  /*4ecc0*/  LDGSTS.E [R25+-0x3bff8], desc[UR8][R220.64], !P6 ;  /* 0xc4008000dc197fae */ /* 0x0003e2000f121848 */
[----:B------:R-:W-:Y:S01]  /*4ecd0*/  ISETP.GE.U32.AND P6, PT, R26, 0x7ffffc5a, PT ;  /* 0x7ffffc5a1a00780c */ /* 0x000fe20003fc6070 */
[----:B------:R-:W2:Y:S01]  /*4ece0*/  LDC R29, c[0x0][0x230] ;  /* 0x00008c00ff1d7b82 */ /* 0x000ea20000000800 */
[----:B------:R-:W-:Y:S01]  /*4ecf0*/  IADD3 R26, R7, 0x100000, RZ ;  /* 0x00100000071a7810 */ /* 0x000fe20007ffe0ff */
[----:B------:R-:W-:Y:S04]  /*4ed00*/  LDGSTS.E [R24+-0x3fff4], desc[UR8][R222.64], !P1 ;  /* 0xc000c000de187fae */ /* 0x000fe8000c921848 */
[----:B------:R-:W-:Y:S02]  /*4ed10*/  LDGSTS.E [R2+-0x3bff4], desc[UR8][R224.64], !P1 ;  /* 0xc400c000e0027fae */ /* 0x000fe4000c921848 */
[----:B------:R-:W2:Y:S01]  /*4ed20*/  LDC R32, c[0x0][0x230] ;  /* 0x00008c00ff207b82 */ /* 0x000ea20000000800 */
[----:B-1----:R-:W-:Y:S01]  /*4ed30*/  VIADD R25, R31, 0xfffffcd8 ;  /* 0xfffffcd81f197836 */ /* 0x002fe20000000000 */
[----:B---3--:R1:W-:Y:S01]  /*4ed40*/  LDGSTS.E [R26+-0x38000], desc[UR8][R250.64], !P3 ;  /* 0xc8000000fa1a7fae */ /* 0x0083e2000d921848 */
[----:B------:R-:W-:-:S05]  /*4ed50*/  IADD3 R27, R30, -0x345, RZ ;  /* 0xfffffcbb1e1b7810 */ /* 0x000fca0007ffe0ff */
[----:B------:R-:W3:Y:S01]  /*4ed60*/  LDC R31, c[0x0][0x230] ;  /* 0x00008c00ff1f7b82 */ /* 0x000ee20000000800 */
[----:B------:R-:W-:Y:S01]  /*4ed70*/  ISETP.GE.U32.AND P1, PT, R25, 0x7ffffc59, PT ;  /* 0x7ffffc591900780c */ /* 0x000fe20003f26070 */
[----:B------:R-:W2:Y:S01]  /*4ed80*/  LDL.64 R250, [R1+0x878] ;  /* 0x0008780001fa7983 */ /* 0x000ea20000100a00 */
[----:B------:R-:W-:Y:S01]  /*4ed90*/  VIADD R25, R7, 0x100000 ;  /* 0x0010000007197836 */ /* 0x000fe20000000000 */
[----:B-1----:R-:W-:-:S04]  /*4eda0*/  IADD3 R26, R33, -0x347, RZ ;  /* 0xfffffcb9211a7810 */ /* 0x002fc80007ffe0ff */
[----:B------:R-:W1:Y:S01]  /*4edb0*/  LDC R30, c[0x0][0x230] ;  /* 0x00008c00ff1e7b82 */ /* 0x000e620000000800 */
[----:B------:R-:W-:Y:S04]  /*4edc0*/  LDGSTS.E [R25+-0x34000], desc[UR8][R238.64], !P3 ;  /* 0xcc000000ee197fae */ /* 0x000fe8000d921848 */
[----:B------:R-:W-:Y:S03]  /*4edd0*/  LDGSTS.E [R24+-0x37ffc], desc[UR8][R240.64], !P4 ;  /* 0xc8004000f0187fae */ /* 0x000fe6000e121848 */
[----:B------:R-:W1:Y:S01]  /*4ede0*/  LDC R33, c[0x0][0x230] ;  /* 0x00008c00ff217b82 */ /* 0x000e620000000800 */
[----:B------:R-:W-:Y:S04]  /*4edf0*/  LDGSTS.E [R2+-0x33ffc], desc[UR8][R242.64], !P4 ;  /* 0xcc004000f2027fae */ /* 0x000fe8000e121848 */
[----:B------:R-:W3:Y:S04]  /*4ee00*/  LDL.64 R238, [R1+0xa48] ;  /* 0x000a480001ee7983 */ /* 0x000ee80000100a00 */
[----:B------:R-:W3:Y:S04]  /*4ee10*/  LDL.64 R240, [R1+0xa50] ;  /* 0x000a500001f07983 */ /* 0x000ee80000100a00 */
[----:B------:R-:W3:Y:S04]  /*4ee20*/  LDL.64 R242, [R1+0xa58] ;  /* 0x000a580001f27983 */ /* 0x000ee80000100a00 */
[----:B------:R-:W-:Y:S04]  /*4ee30*/  LDGSTS.E [R25+-0x37ff8], desc[UR8][R244.64], !P6 ;  /* 0xc8008000f4197fae */ /* 0x000fe8000f121848 */
[----:B------:R-:W-:Y:S01]  /*4ee40*/  LDGSTS.E [R24+-0x33ff8], desc[UR8][R246.64], !P6 ;  /* 0xcc008000f6187fae */ /* 0x000fe2000f121848 */
[----:B------:R-:W-:-:S03]  /*4ee50*/  ISETP.GE.U32.AND P6, PT, R26, 0x7ffffc3a, PT ;  /* 0x7ffffc3a1a00780c */ /* 0x000fc60003fc6070 */
[----:B----4-:R-:W-:Y:S04]  /*4ee60*/  LDGSTS.E [R2+-0x37ff4], desc[UR8][R248.64], !P1 ;  /* 0xc800c000f8027fae */ /* 0x010fe8000c921848 */
[----:B------:R-:W4:Y:S04]  /*4ee70*/  LDL.64 R244, [R1+0xa68] ;  /* 0x000a680001f47983 */ /* 0x000f280000100a00 */
[----:B------:R-:W4:Y:S01]  /*4ee80*/  LDL.64 R246, [R1+0xa70] ;  /* 0x000a700001f67983 */ /* 0x000f220000100a00 */
[----:B------:R-:W-:-:S03]  /*4ee90*/  VIADD R26, R7, 0x100000 ;  /* 0x00100000071a7836 */ /* 0x000fc60000000000 */
[----:B------:R-:W4:Y:S04]  /*4eea0*/  LDL.64 R248, [R1+0xa78] ;  /* 0x000a780001f87983 */ /* 0x000f280000100a00 */
[----:B--2---:R2:W-:Y:S04]  /*4eeb0*/  LDGSTS.E [R26+-0x33ff4], desc[UR8][R250.64], !P1 ;  /* 0xcc00c000fa1a7fae */ /* 0x0045e8000c921848 */
[----:B------:R-:W4:Y:S01]  /*4eec0*/  LDL.64 R250, [R1+0xc40] ;  /* 0x000c400001fa7983 */ /* 0x000f220000100a00 */
[----:B------:R-:W-:Y:S01]  /*4eed0*/  ISETP.GE.U32.AND P3, PT, R27, 0x7ffffc3c, PT ;  /* 0x7ffffc3c1b00780c */ /* 0x000fe20003f66070 */
[----:B------:R-:W-:Y:S01]  /*4eee0*/  VIADD R27, R28, 0xfffffcba ;  /* 0xfffffcba1c1b7836 */ /* 0x000fe20000000000 */
[----:B--2---:R-:W-:Y:S01]  /*4eef0*/  IADD3 R26, R32, -0x365, RZ ;  /* 0xfffffc9b201a7810 */ /* 0x004fe20007ffe0ff */
[----:B------:R-:W2:Y:S03]  /*4ef00*/  LDC R28, c[0x0][0x230] ;  /* 0x00008c00ff1c7b82 */ /* 0x000ea60000000800 */
[----:B------:R-:W-:-:S02]  /*4ef10*/  ISETP.GE.U32.AND P4, PT, R27, 0x7ffffc3b, PT ;  /* 0x7ffffc3b1b00780c */ /* 0x000fc40003f86070 */
[----:B------:R-:W-:-:S03]  /*4ef20*/  IADD3 R27, R29, -0x348, RZ ;  /* 0xfffffcb81d1b7810 */ /* 0x000fc60007ffe0ff */
[----:B------:R-:W1:Y:S02]  /*4ef30*/  LDC R29, c[0x0][0x230] ;  /* 0x00008c00ff1d7b82 */ /* 0x000e640000000800 */
[----:B------:R-:W-:Y:S01]  /*4ef40*/  LDGSTS.E [R25+-0x30000], desc[UR8][R234.64], !P3 ;  /* 0xd0000000ea197fae */ /* 0x000fe2000d921848 */
[----:B------:R-:W-:-:S03]  /*4ef50*/  ISETP.GE.U32.AND P1, PT, R27, 0x7ffffc39, PT ;  /* 0x7ffffc391b00780c */ /* 0x000fc60003f26070 */
[----:B---3--:R-:W-:Y:S01]  /*4ef60*/  LDGSTS.E [R24+-0x2c000], desc[UR8][R238.64], !P3 ;  /* 0xd4000000ee187fae */ /* 0x008fe2000d921848 */
[----:B------:R-:W-:Y:S01]  /*4ef70*/  ISETP.GE.U32.AND P3, PT, R26, 0x7ffffc1c, PT ;  /* 0x7ffffc1c1a00780c */ /* 0x000fe20003f66070 */
[----:B------:R-:W3:Y:S02]  /*4ef80*/  LDC R32, c[0x0][0x230] ;  /* 0x00008c00ff207b82 */ /* 0x000ee40000000800 */
[----:B------:R-:W-:Y:S04]  /*4ef90*/  LDGSTS.E [R2+-0x2fffc], desc[UR8][R240.64], !P4 ;  /* 0xd0004000f0027fae */ /* 0x000fe8000e121848 */
[----:B------:R-:W3:Y:S04]  /*4efa0*/  LDL.64 R234, [R1+0x6a0] ;  /* 0x0006a00001ea7983 */ /* 0x000ee80000100a00 */
[----:B------:R-:W3:Y:S01]  /*4efb0*/  LDL.64 R238, [R1+0xc48] ;  /* 0x000c480001ee7983 */ /* 0x000ee20000100a00 */
[----:B------:R-:W-:-:S03]  /*4efc0*/  IADD3 R26, R7, 0x100000, RZ ;  /* 0x00100000071a7810 */ /* 0x000fc60007ffe0ff */
[----:B------:R-:W-:Y:S04]  /*4efd0*/  LDGSTS.E [R25+-0x2bffc], desc[UR8][R242.64], !P4 ;  /* 0xd4004000f2197fae */ /* 0x000fe8000e121848 */
[----:B------:R-:W3:Y:S04]  /*4efe0*/  LDL.64 R240, [R1+0xc50] ;  /* 0x000c500001f07983 */ /* 0x000ee80000100a00 */
[----:B------:R-:W-:Y:S04]  /*4eff0*/  LDGSTS.E [R24+-0x2fff8], desc[UR8][R236.64], !P6 ;  /* 0xd0008000ec187fae */ /* 0x000fe8000f121848 */
[----:B------:R-:W3:Y:S04]  /*4f000*/  LDL.64 R242, [R1+0xc58] ;  /* 0x000c580001f27983 */ /* 0x000ee80000100a00 */
[----:B----4-:R-:W-:Y:S04]  /*4f010*/  LDGSTS.E [R2+-0x2bff8], desc[UR8][R244.64], !P6 ;  /* 0xd4008000f4027fae */ /* 0x010fe8000f121848 */
[----:B------:R-:W-:Y:S04]  /*4f020*/  LDGSTS.E [R26+-0x2fff4], desc[UR8][R246.64], !P1 ;  /* 0xd000c000f61a7fae */ /* 0x000fe8000c921848 */
[----:B------:R1:W-:Y:S04]  /*4f030*/  LDGSTS.E [R25+-0x2bff4], desc[UR8][R248.64], !P1 ;  /* 0xd400c000f8197fae */ /* 0x0003e8000c921848 */
[----:B------:R-:W4:Y:S04]  /*4f040*/  LDL.64 R244, [R1+0xc60] ;  /* 0x000c600001f47983 */ /* 0x000f280000100a00 */
[----:B------:R-:W4:Y:S04]  /*4f050*/  LDL.64 R246, [R1+0xc68] ;  /* 0x000c680001f67983 */ /* 0x000f280000100a00 */
[----:B------:R-:W4:Y:S01]  /*4f060*/  LDL.64 R248, [R1+0xc70] ;  /* 0x000c700001f87983 */ /* 0x000f220000100a00 */
[----:B------:R-:W-:-:S02]  /*4f070*/  VIADD R27, R31, 0xfffffcf5 ;  /* 0xfffffcf51f1b7836 */ /* 0x000fc40000000000 */
[----:B-1----:R-:W-:Y:S01]  /*4f080*/  VIADD R25, R29, 0xfffffc99 ;  /* 0xfffffc991d197836 */ /* 0x002fe20000000000 */
[----:B------:R-:W-:Y:S01]  /*4f090*/  IADD3 R26, R30, -0x368, RZ ;  /* 0xfffffc981e1a7810 */ /* 0x000fe20007ffe0ff */
[----:B------:R-:W4:Y:S04]  /*4f0a0*/  LDL.64 R236, [R1+0x6a8] ;  /* 0x0006a80001ec7983 */ /* 0x000f280000100a00 */
[----:B------:R-:W-:Y:S01]  /*4f0b0*/  LDGSTS.E [R24+-0x28000], desc[UR8][R250.64], !P3 ;  /* 0xd8000000fa187fae */ /* 0x000fe2000d921848 */
[----:B------:R-:W-:Y:S01]  /*4f0c0*/  ISETP.GE.U32.AND P4, PT, R27, 0x7ffffc76, PT ;  /* 0x7ffffc761b00780c */ /* 0x000fe20003f86070 */
[----:B------:R-:W1:Y:S08]  /*4f0d0*/  LDC R31, c[0x0][0x230] ;  /* 0x00008c00ff1f7b82 */ /* 0x000e700000000800 */
[----:B------:R-:W1:Y:S01]  /*4f0e0*/  LDC R30, c[0x0][0x230] ;  /* 0x00008c00ff1e7b82 */ /* 0x000e620000000800 */
[----:B------:R-:W4:Y:S01]  /*4f0f0*/  LDL.64 R250, [R1+0xc78] ;  /* 0x000c780001fa7983 */ /* 0x000f220000100a00 */
[----:B--2---:R-:W-:-:S05]  /*4f100*/  VIADD R27, R28, 0xfffffc9a ;  /* 0xfffffc9a1c1b7836 */ /* 0x004fca0000000000 */
[----:B------:R-:W-:Y:S01]  /*4f110*/  ISETP.GE.U32.AND P6, PT, R27, 0x7ffffc1b, PT ;  /* 0x7ffffc1b1b00780c */ /* 0x000fe20003fc6070 */
[----:B------:R-:W2:Y:S01]  /*4f120*/  LDC R28, c[0x0][0x230] ;  /* 0x00008c00ff1c7b82 */ /* 0x000ea20000000800 */
[----:B------:R-:W-:-:S07]  /*4f130*/  ISETP.GE.U32.AND P1, PT, R26, 0x7ffffc19, PT ;  /* 0x7ffffc191a00780c */ /* 0x000fce0003f26070 */
[----:B------:R-:W2:Y:S01]  /*4f140*/  LDC R27, c[0x0][0x230] ;  /* 0x00008c00ff1b7b82 */ /* 0x000ea20000000800 */
[----:B---3--:R-:W-:Y:S01]  /*4f150*/  LDGSTS.E [R2+-0x24000], desc[UR8][R238.64], !P3 ;  /* 0xdc000000ee027fae */ /* 0x008fe2000d921848 */
[----:B------:R-:W-:Y:S01]  /*4f160*/  ISETP.GE.U32.AND P3, PT, R25, 0x7ffffc1a, PT ;  /* 0x7ffffc1a1900780c */ /* 0x000fe20003f66070 */
[----:B------:R-:W-:-:S05]  /*4f170*/  VIADD R25, R33, 0xfffffcf4 ;  /* 0xfffffcf421197836 */ /* 0x000fca0000000000 */
[----:B------:R-:W3:Y:S01]  /*4f180*/  LDC R33, c[0x0][0x230] ;  /* 0x00008c00ff217b82 */ /* 0x000ee20000000800 */
[----:B------:R-:W-:Y:S04]  /*4f190*/  LDGSTS.E [R24+-0x27ffc], desc[UR8][R240.64], !P6 ;  /* 0xd8004000f0187fae */ /* 0x000fe8000f121848 */
[----:B------:R-:W3:Y:S03]  /*4f1a0*/  LDL.64 R238, [R1+0x6b0] ;  /* 0x0006b00001ee7983 */ /* 0x000ee60000100a00 */
[----:B------:R-:W3:Y:S01]  /*4f1b0*/  LDC R29, c[0x0][0x230] ;  /* 0x00008c00ff1d7b82 */ /* 0x000ee20000000800 */
[----:B------:R-:W-:Y:S01]  /*4f1c0*/  LDGSTS.E [R2+-0x23ffc], desc[UR8][R242.64], !P6 ;  /* 0xdc004000f2027fae */ /* 0x000fe2000f121848 */
[----:B------:R-:W-:-:S02]  /*4f1d0*/  ISETP.GE.U32.AND P6, PT, R25, 0x7ffffc75, PT ;  /* 0x7ffffc751900780c */ /* 0x000fc40003fc6070 */
[C---:B------:R-:W-:Y:S01]  /*4f1e0*/  IADD3 R25, R7.reuse, 0x100000, RZ ;  /* 0x0010000007197810 */ /* 0x040fe20007ffe0ff */
[----:B------:R-:W3:Y:S01]  /*4f1f0*/  LDL.64 R240, [R1+0x6b8] ;  /* 0x0006b80001f07983 */ /* 0x000ee20000100a00 */
[----:B------:R-:W-:-:S03]  /*4f200*/  IADD3 R7, R7, 0x100000, RZ ;  /* 0x0010000007077810 */ /* 0x000fc60007ffe0ff */
[----:B------:R-:W3:Y:S04]  /*4f210*/  LDL.64 R242, [R1+0x8a0] ;  /* 0x0008a00001f27983 */ /* 0x000ee80000100a00 */
[----:B----4-:R4:W-:Y:S04]  /*4f220*/  LDGSTS.E [R25+-0x27ff8], desc[UR8][R244.64], !P3 ;  /* 0xd8008000f4197fae */ /* 0x0109e8000d921848 */
[----:B------:R2:W-:Y:S04]  /*4f230*/  LDGSTS.E [R24+-0x23ff8], desc[UR8][R246.64], !P3 ;  /* 0xdc008000f6187fae */ /* 0x0005e8000d921848 */
[----:B------:R2:W-:Y:S01]  /*4f240*/  LDGSTS.E [R2+-0x27ff4], desc[UR8][R248.64], !P1 ;  /* 0xd800c000f8027fae */ /* 0x0005e2000c921848 */
[----:B----4-:R-:W-:-:S03]  /*4f250*/  IADD3 R25, R32, -0x329, RZ ;  /* 0xfffffcd720197810 */ /* 0x010fc60007ffe0ff */
[----:B------:R-:W4:Y:S01]  /*4f260*/  LDL.64 R244, [R1+0x8b8] ;  /* 0x0008b80001f47983 */ /* 0x000f220000100a00 */
[----:B-1----:R-:W-:Y:S01]  /*4f270*/  VIADD R26, R31, 0xfffffcf3 ;  /* 0xfffffcf31f1a7836 */ /* 0x002fe20000000000 */
[----:B------:R-:W1:Y:S02]  /*4f280*/  LDC R32, c[0x0][0x230] ;  /* 0x00008c00ff207b82 */ /* 0x000e640000000800 */
[----:B------:R-:W4:Y:S04]  /*4f290*/  LDL.64 R246, [R1+0x880] ;  /* 0x0008800001f67983 */ /* 0x000f280000100a00 */
[----:B------:R-:W4:Y:S04]  /*4f2a0*/  LDL.64 R248, [R1+0x888] ;  /* 0x0008880001f87983 */ /* 0x000f280000100a00 */
[----:B------:R1:W-:Y:S01]  /*4f2b0*/  LDGSTS.E [R7+-0x23ff4], desc[UR8][R250.64], !P1 ;  /* 0xdc00c000fa077fae */ /* 0x0003e2000c921848 */
[C---:B--2---:R-:W-:Y:S01]  /*4f2c0*/  IADD3 R24, R8.reuse, 0x100000, RZ ;  /* 0x0010000008187810 */ /* 0x044fe20007ffe0ff */
[C---:B------:R-:W-:Y:S01]  /*4f2d0*/  VIADD R2, R8.reuse, 0x100000 ;  /* 0x0010000008027836 */ /* 0x040fe20000000000 */
[----:B------:R-:W2:Y:S03]  /*4f2e0*/  LDC R31, c[0x0][0x230] ;  /* 0x00008c00ff1f7b82 */ /* 0x000ea60000000800 */
[----:B------:R-:W-:Y:S04]  /*4f2f0*/  LDGSTS.E [R24+-0x40000], desc[UR8][R226.64], !P2 ;  /* 0xc0000000e2187fae */ /* 0x000fe8000d121848 */
[----:B------:R-:W2:Y:S01]  /*4f300*/  LDL.64 R250, [R1+0x8a8] ;  /* 0x0008a80001fa7983 */ /* 0x000ea20000100a00 */
[----:B-1----:R-:W-:-:S05]  /*4f310*/  VIADD R7, R8, 0x100000 ;  /* 0x0010000008077836 */ /* 0x002fca0000000000 */
[----:B------:R-:W-:Y:S01]  /*4f320*/  LDGSTS.E [R7+-0x3c000], desc[UR8][R228.64], !P2 ;  /* 0xc4000000e4077fae */ /* 0x000fe2000d121848 */
[----:B------:R-:W-:-:S03]  /*4f330*/  ISETP.GE.U32.AND P2, PT, R25, 0x7ffffc58, PT ;  /* 0x7ffffc581900780c */ /* 0x000fc60003f46070 */
[----:B------:R-:W-:Y:S01]  /*4f340*/  LDGSTS.E [R2+-0x3fffc], desc[UR8][R230.64], !P5 ;  /* 0xc0004000e6027fae */ /* 0x000fe2000e921848 */
[----:B------:R-:W-:Y:S02]  /*4f350*/  IADD3 R25, R28, -0x32a, RZ ;  /* 0xfffffcd61c197810 */ /* 0x000fe40007ffe0ff */
[----:B------:R-:W-:Y:S01]  /*4f360*/  ISETP.GE.U32.AND P3, PT, R26, 0x7ffffc74, PT ;  /* 0x7ffffc741a00780c */ /* 0x000fe20003f66070 */
[----:B------:R3:W-:Y:S01]  /*4f370*/  LDGSTS.E [R24+-0x3bffc], desc[UR8][R232.64], !P5 ;  /* 0xc4004000e8187fae */ /* 0x0007e2000e921848 */
[----:B------:R-:W-:Y:S01]  /*4f380*/  ISETP.GE.U32.AND P5, PT, R25, 0x7ffffc57, PT ;  /* 0x7ffffc571900780c */ /* 0x000fe20003fa6070 */
[----:B------:R-:W1:Y:S02]  /*4f390*/  LDC R28, c[0x0][0x230] ;  /* 0x00008c00ff1c7b82 */ /* 0x000e640000000800 */
[----:B------:R-:W-:Y:S01]  /*4f3a0*/  LDGSTS.E [R7+-0x3fff8], desc[UR8][R234.64], !P4 ;  /* 0xc0008000ea077fae */ /* 0x000fe2000e121848 */
[----:B------:R-:W-:-:S03]  /*4f3b0*/  IADD3 R25, R8, 0x100000, RZ ;  /* 0x0010000008197810 */ /* 0x000fc60007ffe0ff */
[----:B------:R-:W-:Y:S01]  /*4f3c0*/  LDGSTS.E [R2+-0x3bff8], desc[UR8][R236.64], !P4 ;  /* 0xc4008000ec027fae */ /* 0x000fe2000e121848 */
[----:B---3--:R-:W-:-:S03]  /*4f3d0*/  VIADD R24, R33, 0xfffffcd5 ;  /* 0xfffffcd521187836 */ /* 0x008fc60000000000 */
[----:B------:R3:W-:Y:S02]  /*4f3e0*/  LDGSTS.E [R25+-0x3fff4], desc[UR8][R238.64], !P6 ;  /* 0xc000c000ee197fae */ /* 0x0007e4000f121848 */
[----:B------:R-:W-:Y:S01]  /*4f3f0*/  ISETP.GE.U32.AND P4, PT, R24, 0x7ffffc56, PT ;  /* 0x7ffffc561800780c */ /* 0x000fe20003f86070 */
[----:B------:R-:W-:-:S05]  /*4f400*/  VIADD R24, R8, 0x100000 ;  /* 0x0010000008187836 */ /* 0x000fca0000000000 */
[----:B------:R-:W-:Y:S04]  /*4f410*/  LDGSTS.E [R24+-0x3bff4], desc[UR8][R240.64], !P6 ;  /* 0xc400c000f0187fae */ /* 0x000fe8000f121848 */
[----:B----4-:R-:W-:Y:S04]  /*4f420*/  LDGSTS.E [R7+-0x38000], desc[UR8][R246.64], !P2 ;  /* 0xc8000000f6077fae */ /* 0x010fe8000d121848 */
[----:B------:R-:W-:Y:S04]  /*4f430*/  LDGSTS.E [R2+-0x34000], desc[UR8][R248.64], !P2 ;  /* 0xcc000000f8027fae */ /* 0x000fe8000d121848 */
[----:B------:R-:W-:Y:S04]  /*4f440*/  LDGSTS.E [R24+-0x37ffc], desc[UR8][R94.64], !P5 ;  /* 0xc80040005e187fae */ /* 0x000fe8000e921848 */
[----:B------:R-:W4:Y:S04]  /*4f450*/  LDL.64 R246, [R1+0xa80] ;  /* 0x000a800001f67983 */ /* 0x000f280000100a00 */
[----:B------:R-:W4:Y:S04]  /*4f460*/  LDL.64 R248, [R1+0xa88] ;  /* 0x000a880001f87983 */ /* 0x000f280000100a00 */
[----:B------:R-:W-:Y:S04]  /*4f470*/  LDGSTS.E [R7+-0x33ffc], desc[UR8][R68.64], !P5 ;  /* 0xcc00400044077fae */ /* 0x000fe8000e921848 */
[----:B------:R-:W4:Y:S04]  /*4f480*/  LDL.64 R94, [R1+0xa98] ;  /* 0x000a9800015e7983 */ /* 0x000f280000100a00 */
[----:B------:R-:W-:Y:S04]  /*4f490*/  LDGSTS.E [R2+-0x37ff8], desc[UR8][R242.64], !P4 ;  /* 0xc8008000f2027fae */ /* 0x000fe8000e121848 */
[----:B------:R-:W4:Y:S04]  /*4f4a0*/  LDL.64 R68, [R1+0xaa0] ;  /* 0x000aa00001447983 */ /* 0x000f280000100a00 */
[----:B------:R-:W4:Y:S04]  /*4f4b0*/  LDL.64 R242, [R1+0xaa8] ;  /* 0x000aa80001f27983 */ /* 0x000f280000100a00 */
[----:B--2---:R2:W-:Y:S04]  /*4f4c0*/  LDGSTS.E [R24+-0x33ff8], desc[UR8][R250.64], !P4 ;  /* 0xcc008000fa187fae */ /* 0x0045e8000e121848 */
[----:B------:R-:W4:Y:S01]  /*4f4d0*/  LDL.64 R250, [R1+0xab0] ;  /* 0x000ab00001fa7983 */ /* 0x000f220000100a00 */
[----:B------:R-:W-:-:S02]  /*4f4e0*/  VIADD R26, R27, 0xfffffcf2 ;  /* 0xfffffcf21b1a7836 */ /* 0x000fc40000000000 */
[----:B------:R-:W4:Y:S03]  /*4f4f0*/  LDC R27, c[0x0][0x230] ;  /* 0x00008c00ff1b7b82 */ /* 0x000f260000000800 */
[----:B------:R-:W-:Y:S02]  /*4f500*/  ISETP.GE.U32.AND P1, PT, R26, 0x7ffffc73, PT ;  /* 0x7ffffc731a00780c */ /* 0x000fe40003f26070 */
[----:B------:R-:W-:Y:S02]  /*4f510*/  IADD3 R26, R30, -0x32c, RZ ;  /* 0xfffffcd41e1a7810 */ /* 0x000fe40007ffe0ff */
[----:B---3--:R-:W-:Y:S01]  /*4f520*/  IADD3 R25, R29, -0x34a, RZ ;  /* 0xfffffcb61d197810 */ /* 0x008fe20007ffe0ff */
[----:B------:R-:W3:Y:S01]  /*4f530*/  LDC R30, c[0x0][0x230] ;  /* 0x00008c00ff1e7b82 */ /* 0x000ee20000000800 */
[----:B------:R-:W-:Y:S02]  /*4f540*/  ISETP.GE.U32.AND P6, PT, R26, 0x7ffffc55, PT ;  /* 0x7ffffc551a00780c */ /* 0x000fe40003fc6070 */
[----:B------:R-:W-:Y:S01]  /*4f550*/  ISETP.GE.U32.AND P5, PT, R25, 0x7ffffc37, PT ;  /* 0x7ffffc371900780c */ /* 0x000fe20003fa6070 */
[----:B-1----:R-:W-:Y:S01]  /*4f560*/  VIADD R25, R28, 0xfffffcb5 ;  /* 0xfffffcb51c197836 */ /* 0x002fe20000000000 */
[----:B--2---:R-:W-:-:S03]  /*4f570*/  IADD3 R24, R31, -0x34c, RZ ;  /* 0xfffffcb41f187810 */ /* 0x004fc60007ffe0ff */
[----:B------:R-:W1:Y:S01]  /*4f580*/  LDC R28, c[0x0][0x230] ;  /* 0x00008c00ff1c7b82 */ /* 0x000e620000000800 */
[----:B----4-:R-:W-:-:S05]  /*4f590*/  VIADD R26, R27, 0xfffffcb7 ;  /* 0xfffffcb71b1a7836 */ /* 0x010fca0000000000 */
[----:B------:R-:W-:Y:S01]  /*4f5a0*/  LDGSTS.E [R7+-0x37ff4], desc[UR8][R44.64], !P6 ;  /* 0xc800c0002c077fae */ /* 0x000fe2000f121848 */
[----:B------:R-:W-:Y:S01]  /*4f5b0*/  ISETP.GE.U32.AND P4, PT, R25, 0x7ffffc36, PT ;  /* 0x7ffffc361900780c */ /* 0x000fe20003f86070 */
[----:B------:R-:W2:Y:S01]  /*4f5c0*/  LDC R27, c[0x0][0x230] ;  /* 0x00008c00ff1b7b82 */ /* 0x000ea20000000800 */
[----:B------:R-:W-:Y:S01]  /*4f5d0*/  ISETP.GE.U32.AND P2, PT, R26, 0x7ffffc38, PT ;  /* 0x7ffffc381a00780c */ /* 0x000fe20003f46070 */
[----:B------:R-:W-:Y:S01]  /*4f5e0*/  LDGSTS.E [R2+-0x33ff4], desc[UR8][R244.64], !P6 ;  /* 0xcc00c000f4027fae */ /* 0x000fe2000f121848 */
[----:B------:R-:W-:Y:S01]  /*4f5f0*/  ISETP.GE.U32.AND P6, PT, R24, 0x7ffffc35, PT ;  /* 0x7ffffc351800780c */ /* 0x000fe20003fc6070 */
[C---:B------:R-:W-:Y:S01]  /*4f600*/  VIADD R25, R8.reuse, 0x100000 ;  /* 0x0010000008197836 */ /* 0x040fe20000000000 */
[----:B------:R-:W-:-:S03]  /*4f610*/  IADD3 R24, R8, 0x100000, RZ ;  /* 0x0010000008187810 */ /* 0x000fc60007ffe0ff */
[----:B------:R-:W4:Y:S01]  /*4f620*/  LDC R29, c[0x0][0x230] ;  /* 0x00008c00ff1d7b82 */ /* 0x000f220000000800 */
[----:B------:R-:W2:Y:S04]  /*4f630*/  LDL.64 R44, [R1+0x1450] ;  /* 0x00145000012c7983 */ /* 0x000ea80000100a00 */
[----:B------:R-:W2:Y:S03]  /*4f640*/  LDL.64 R244, [R1+0xab8] ;  /* 0x000ab80001f47983 */ /* 0x000ea60000100a00 */
[----:B------:R-:W2:Y:S01]  /*4f650*/  LDC R31, c[0x0][0x230] ;  /* 0x00008c00ff1f7b82 */ /* 0x000ea20000000800 */
[----:B------:R-:W-:Y:S04]  /*4f660*/  LDGSTS.E [R25+-0x30000], desc[UR8][R246.64], !P2 ;  /* 0xd0000000f6197fae */ /* 0x000fe8000d121848 */
[----:B------:R-:W-:Y:S04]  /*4f670*/  LDGSTS.E [R24+-0x2c000], desc[UR8][R248.64], !P2 ;  /* 0xd4000000f8187fae */ /* 0x000fe8000d121848 */
[----:B------:R-:W-:Y:S04]  /*4f680*/  LDGSTS.E [R7+-0x2fffc], desc[UR8][R120.64], !P5 ;  /* 0xd000400078077fae */ /* 0x000fe8000e921848 */
[----:B------:R-:W2:Y:S04]  /*4f690*/  LDL.64 R246, [R1+0xc80] ;  /* 0x000c800001f67983 */ /* 0x000ea80000100a00 */
[----:B------:R-:W2:Y:S04]  /*4f6a0*/  LDL.64 R248, [R1+0x1438] ;  /* 0x0014380001f87983 */ /* 0x000ea80000100a00 */
[----:B------:R-:W-:Y:S04]  /*4f6b0*/  LDGSTS.E [R2+-0x2bffc], desc[UR8][R94.64], !P5 ;  /* 0xd40040005e027fae */ /* 0x000fe8000e921848 */
[----:B------:R-:W-:Y:S04]  /*4f6c0*/  LDGSTS.E [R25+-0x2fff8], desc[UR8][R68.64], !P4 ;  /* 0xd000800044197fae */ /* 0x000fe8000e121848 */
[----:B------:R1:W-:Y:S04]  /*4f6d0*/  LDGSTS.E [R24+-0x2bff8], desc[UR8][R242.64], !P4 ;  /* 0xd4008000f2187fae */ /* 0x0003e8000e121848 */
[----:B------:R-:W2:Y:S04]  /*4f6e0*/  LDL.64 R120, [R1+0x1458] ;  /* 0x0014580001787983 */ /* 0x000ea80000100a00 */
[----:B------:R-:W2:Y:S04]  /*4f6f0*/  LDL.64 R94, [R1+0x1468] ;  /* 0x00146800015e7983 */ /* 0x000ea80000100a00 */
[----:B------:R-:W2:Y:S01]  /*4f700*/  LDL.64 R68, [R1+0x1470] ;  /* 0x0014700001447983 */ /* 0x000ea20000100a00 */
[----:B---3--:R-:W-:-:S02]  /*4f710*/  VIADD R26, R30, 0xfffffcf1 ;  /* 0xfffffcf11e1a7836 */ /* 0x008fc40000000000 */
[----:B-1----:R-:W-:Y:S01]  /*4f720*/  VIADD R24, R28, 0xfffffc96 ;  /* 0xfffffc961c187836 */ /* 0x002fe20000000000 */
[----:B----4-:R-:W-:Y:S01]  /*4f730*/  IADD3 R25, R29, -0x36b, RZ ;  /* 0xfffffc951d197810 */ /* 0x010fe20007ffe0ff */
[----:B------:R-:W3:Y:S04]  /*4f740*/  LDL.64 R242, [R1+0x6c0] ;  /* 0x0006c00001f27983 */ /* 0x000ee80000100a00 */
[----:B------:R-:W-:Y:S01]  /*4f750*/  LDGSTS.E [R7+-0x2fff4], desc[UR8][R250.64], !P6 ;  /* 0xd000c000fa077fae */ /* 0x000fe2000f121848 */
[----:B------:R-:W-:Y:S01]  /*4f760*/  ISETP.GE.U32.AND P2, PT, R26, 0x7ffffc72, PT ;  /* 0x7ffffc721a00780c */ /* 0x000fe20003f46070 */
[----:B------:R-:W1:Y:S01]  /*4f770*/  LDC R30, c[0x0][0x230] ;  /* 0x00008c00ff1e7b82 */ /* 0x000e620000000800 */
[----:B------:R-:W-:-:S07]  /*4f780*/  ISETP.GE.U32.AND P4, PT, R24, 0x7ffffc17, PT ;  /* 0x7ffffc171800780c */ /* 0x000fce0003f86070 */
[----:B------:R-:W4:Y:S01]  /*4f790*/  LDC R28, c[0x0][0x230] ;  /* 0x00008c00ff1c7b82 */ /* 0x000f220000000800 */
[----:B------:R-:W4:Y:S01]  /*4f7a0*/  LDL.64 R250, [R1+0x1460] ;  /* 0x0014600001fa7983 */ /* 0x000f220000100a00 */
[----:B--2---:R-:W-:-:S04]  /*4f7b0*/  IADD3 R26, R27, -0x369, RZ ;  /* 0xfffffc971b1a7810 */ /* 0x004fc80007ffe0ff */
[----:B------:R-:W-:Y:S01]  /*4f7c0*/  ISETP.GE.U32.AND P5, PT, R26, 0x7ffffc18, PT ;  /* 0x7ffffc181a00780c */ /* 0x000fe20003fa6070 */
[----:B------:R-:W-:Y:S01]  /*4f7d0*/  VIADD R24, R31, 0xfffffc94 ;  /* 0xfffffc941f187836 */ /* 0x000fe20000000000 */
[----:B------:R-:W2:Y:S08]  /*4f7e0*/  LDC R27, c[0x0][0x230] ;  /* 0x00008c00ff1b7b82 */ /* 0x000eb00000000800 */
[----:B------:R-:W2:Y:S08]  /*4f7f0*/  LDC R31, c[0x0][0x230] ;  /* 0x00008c00ff1f7b82 */ /* 0x000eb00000000800 */
[----:B------:R-:W2:Y:S01]  /*4f800*/  LDC R29, c[0x0][0x230] ;  /* 0x00008c00ff1d7b82 */ /* 0x000ea20000000800 */
[----:B------:R-:W-:Y:S01]  /*4f810*/  LDGSTS.E [R2+-0x2bff4], desc[UR8][R244.64], !P6 ;  /* 0xd400c000f4027fae */ /* 0x000fe2000f121848 */
[----:B------:R-:W-:-:S02]  /*4f820*/  ISETP.GE.U32.AND P6, PT, R25, 0x7ffffc16, PT ;  /* 0x7ffffc161900780c */ /* 0x000fc40003fc6070 */
[----:B------:R-:W-:Y:S01]  /*4f830*/  IADD3 R25, R8, 0x100000, RZ ;  /* 0x0010000008197810 */ /* 0x000fe20007ffe0ff */
[----:B------:R-:W2:Y:S04]  /*4f840*/  LDL.64 R244, [R1+0x6c8] ;  /* 0x0006c80001f47983 */ /* 0x000ea80000100a00 */
[----:B------:R-:W-:Y:S04]  /*4f850*/  LDGSTS.E [R7+-0x28000], desc[UR8][R246.64], !P5 ;  /* 0xd8000000f6077fae */ /* 0x000fe8000e921848 */
[----:B------:R-:W-:Y:S01]  /*4f860*/  LDGSTS.E [R2+-0x24000], desc[UR8][R248.64], !P5 ;  /* 0xdc000000f8027fae */ /* 0x000fe2000e921848 */
[----:B------:R-:W-:Y:S01]  /*4f870*/  ISETP.GE.U32.AND P5, PT, R24, 0x7ffffc15, PT ;  /* 0x7ffffc151800780c */ /* 0x000fe20003fa6070 */
[----:B------:R-:W-:-:S02]  /*4f880*/  VIADD R24, R8, 0x100000 ;  /* 0x0010000008187836 */ /* 0x000fc40000000000 */
[----:B------:R-:W-:Y:S04]  /*4f890*/  LDGSTS.E [R25+-0x27ffc], desc[UR8][R96.64], !P4 ;  /* 0xd800400060197fae */ /* 0x000fe8000e121848 */
[----:B------:R-:W2:Y:S04]  /*4f8a0*/  LDL.64 R246, [R1+0x6d0] ;  /* 0x0006d00001f67983 */ /* 0x000ea80000100a00 */
[----:B------:R-:W2:Y:S04]  /*4f8b0*/  LDL.64 R248, [R1+0x6d8] ;  /* 0x0006d80001f87983 */ /* 0x000ea80000100a00 */
[----:B------:R1:W-:Y:S04]  /*4f8c0*/  LDGSTS.E [R24+-0x23ffc], desc[UR8][R44.64], !P4 ;  /* 0xdc0040002c187fae */ /* 0x0003e8000e121848 */
[----:B------:R-:W-:Y:S01]  /*4f8d0*/  LDGSTS.E [R7+-0x27ff8], desc[UR8][R120.64], !P6 ;  /* 0xd800800078077fae */ /* 0x000fe2000f121848 */
[----:B------:R-:W-:-:S03]  /*4f8e0*/  IADD3 R8, R8, 0x100000, RZ ;  /* 0x0010000008087810 */ /* 0x000fc60007ffe0ff */
[----:B------:R-:W2:Y:S01]  /*4f8f0*/  LDL.64 R96, [R1+0x6f8] ;  /* 0x0006f80001607983 */ /* 0x000ea20000100a00 */
[----:B-1----:R-:W-:Y:S01]  /*4f900*/  VIADD R24, R32, 0xfffffcee ;  /* 0xfffffcee20187836 */ /* 0x002fe20000000000 */
[----:B------:R-:W-:Y:S02]  /*4f910*/  IADD3 R26, R30, -0x310, RZ ;  /* 0xfffffcf01e1a7810 */ /* 0x000fe40007ffe0ff */
[----:B------:R-:W2:Y:S01]  /*4f920*/  LDL.64 R44, [R1+0x8c8] ;  /* 0x0008c800012c7983 */ /* 0x000ea20000100a00 */
[----:B------:R-:W1:Y:S03]  /*4f930*/  LDC R30, c[0x0][0x230] ;  /* 0x00008c00ff1e7b82 */ /* 0x000e660000000800 */
[----:B------:R-:W2:Y:S04]  /*4f940*/  LDL.64 R120, [R1+0x8d0] ;  /* 0x0008d00001787983 */ /* 0x000ea80000100a00 */
[----:B----4-:R4:W-:Y:S04]  /*4f950*/  LDGSTS.E [R2+-0x23ff8], desc[UR8][R250.64], !P6 ;  /* 0xdc008000fa027fae */ /* 0x0109e8000f121848 */
[----:B------:R3:W-:Y:S04]  /*4f960*/  LDGSTS.E [R7+-0x27ff4], desc[UR8][R94.64], !P5 ;  /* 0xd800c0005e077fae */ /* 0x0007e8000e921848 */
[----:B------:R1:W-:Y:S04]  /*4f970*/  LDGSTS.E [R8+-0x23ff4], desc[UR8][R68.64], !P5 ;  /* 0xdc00c00044087fae */ /* 0x0003e8000e921848 */
[----:B------:R-:W2:Y:S01]  /*4f980*/  LDL.64 R250, [R1+0x6e0] ;  /* 0x0006e00001fa7983 */ /* 0x000ea20000100a00 */
[C---:B----4-:R-:W-:Y:S01]  /*4f990*/  IADD3 R2, R9.reuse, 0x100000, RZ ;  /* 0x0010000009027810 */ /* 0x050fe20007ffe0ff */
[----:B---3--:R-:W-:Y:S01]  /*4f9a0*/  VIADD R7, R9, 0x100000 ;  /* 0x0010000009077836 */ /* 0x008fe20000000000 */
[----:B------:R-:W-:-:S03]  /*4f9b0*/  ISETP.GE.U32.AND P4, PT, R26, 0x7ffffc71, PT ;  /* 0x7ffffc711a00780c */ /* 0x000fc60003f86070 */
[----:B------:R-:W-:Y:S04]  /*4f9c0*/  LDGSTS.E [R2+-0x40000], desc[UR8][R242.64], !P3 ;  /* 0xc0000000f2027fae */ /* 0x000fe8000d921848 */
[----:B------:R-:W3:Y:S01]  /*4f9d0*/  LDL.64 R68, [R1+0x8c0] ;  /* 0x0008c00001447983 */ /* 0x000ee20000100a00 */
[----:B-1----:R-:W-:Y:S01]  /*4f9e0*/  VIADD R8, R9, 0x100000 ;  /* 0x0010000009087836 */ /* 0x002fe20000000000 */
[----:B------:R-:W-:Y:S01]  /*4f9f0*/  ISETP.GE.U32.AND P5, PT, R24, 0x7ffffc6f, PT ;  /* 0x7ffffc6f1800780c */ /* 0x000fe20003fa6070 */
[----:B------:R-:W1:Y:S01]  /*4fa00*/  LDC R26, c[0x0][0x230] ;  /* 0x00008c00ff1a7b82 */ /* 0x000e620000000800 */
[----:B------:R-:W-:Y:S01]  /*4fa10*/  IADD3 R24, R28, -0x32d, RZ ;  /* 0xfffffcd31c187810 */ /* 0x000fe20007ffe0ff */
[----:B------:R-:W4:Y:S01]  /*4fa20*/  LDL.64 R94, [R1+0x8d8] ;  /* 0x0008d800015e7983 */ /* 0x000f220000100a00 */
[----:B--2---:R-:W-:-:S05]  /*4fa30*/  VIADD R25, R27, 0xfffffcef ;  /* 0xfffffcef1b197836 */ /* 0x004fca0000000000 */
[----:B------:R-:W2:Y:S08]  /*4fa40*/  LDC R27, c[0x0][0x230] ;  /* 0x00008c00ff1b7b82 */ /* 0x000eb00000000800 */
[----:B------:R-:W4:Y:S01]  /*4fa50*/  LDC R28, c[0x0][0x230] ;  /* 0x00008c00ff1c7b82 */ /* 0x000f220000000800 */
[----:B------:R1:W-:Y:S01]  /*4fa60*/  LDGSTS.E [R8+-0x3c000], desc[UR8][R244.64], !P3 ;  /* 0xc4000000f4087fae */ /* 0x0003e2000d921848 */
[----:B------:R-:W-:Y:S01]  /*4fa70*/  ISETP.GE.U32.AND P3, PT, R24, 0x7ffffc54, PT ;  /* 0x7ffffc541800780c */ /* 0x000fe20003f66070 */
[----:B------:R-:W-:Y:S01]  /*4fa80*/  VIADD R24, R9, 0x100000 ;  /* 0x0010000009187836 */ /* 0x000fe20000000000 */
[----:B-1----:R-:W-:-:S02]  /*4fa90*/  IADD3 R8, R31, -0x32e, RZ ;  /* 0xfffffcd21f087810 */ /* 0x002fc40007ffe0ff */
[----:B------:R-:W-:Y:S01]  /*4faa0*/  ISETP.GE.U32.AND P6, PT, R25, 0x7ffffc70, PT ;  /* 0x7ffffc701900780c */ /* 0x000fe20003fc6070 */
[----:B------:R-:W-:Y:S01]  /*4fab0*/  LDGSTS.E [R7+-0x3fffc], desc[UR8][R246.64], !P1 ;  /* 0xc0004000f6077fae */ /* 0x000fe2000c921848 */
[----:B------:R-:W1:Y:S03]  /*4fac0*/  LDC R31, c[0x0][0x230] ;  /* 0x00008c00ff1f7b82 */ /* 0x000e660000000800 */
[----:B------:R-:W-:Y:S01]  /*4fad0*/  LDGSTS.E [R2+-0x3bffc], desc[UR8][R248.64], !P1 ;  /* 0xc4004000f8027fae */ /* 0x000fe2000c921848 */
[----:B------:R-:W-:Y:S02]  /*4fae0*/  ISETP.GE.U32.AND P1, PT, R8, 0x7ffffc53, PT ;  /* 0x7ffffc530800780c */ /* 0x000fe40003f26070 */
[----:B------:R-:W-:Y:S01]  /*4faf0*/  IADD3 R8, R9, 0x100000, RZ ;  /* 0x0010000009087810 */ /* 0x000fe20007ffe0ff */
[----:B------:R1:W-:Y:S04]  /*4fb00*/  LDGSTS.E [R24+-0x3fff8], desc[UR8][R250.64], !P2 ;  /* 0xc0008000fa187fae */ /* 0x0003e8000d121848 */
[----:B------:R-:W-:Y:S04]  /*4fb10*/  LDGSTS.E [R8+-0x3bff8], desc[UR8][R122.64], !P2 ;  /* 0xc40080007a087fae */ /* 0x000fe8000d121848 */
[----:B------:R-:W-:Y:S04]  /*4fb20*/  LDGSTS.E [R7+-0x3fff4], desc[UR8][R148.64], !P4 ;  /* 0xc000c00094077fae */ /* 0x000fe8000e121848 */
[----:B------:R-:W-:Y:S04]  /*4fb30*/  LDGSTS.E [R2+-0x3bff4], desc[UR8][R96.64], !P4 ;  /* 0xc400c00060027fae */ /* 0x000fe8000e121848 */
[----:B------:R-:W4:Y:S04]  /*4fb40*/  LDL.64 R122, [R1+0x8e8] ;  /* 0x0008e800017a7983 */ /* 0x000f280000100a00 */
[----:B---3--:R-:W-:Y:S04]  /*4fb50*/  LDGSTS.E [R8+-0x38000], desc[UR8][R68.64], !P3 ;  /* 0xc800000044087fae */ /* 0x008fe8000d921848 */
[----:B------:R-:W3:Y:S01]  /*4fb60*/  LDL.64 R96, [R1+0x8f0] ;  /* 0x0008f00001607983 */ /* 0x000ee20000100a00 */
[----:B------:R-:W-:-:S02]  /*4fb70*/  VIADD R25, R30, 0xfffffcd1 ;  /* 0xfffffcd11e197836 */ /* 0x000fc40000000000 */
[----:B-1----:R-:W-:Y:S01]  /*4fb80*/  VIADD R24, R29, 0xfffffcb3 ;  /* 0xfffffcb31d187836 */ /* 0x002fe20000000000 */
[----:B------:R-:W-:Y:S01]  /*4fb90*/  LDGSTS.E [R7+-0x34000], desc[UR8][R44.64], !P3 ;  /* 0xcc0000002c077fae */ /* 0x000fe2000d921848 */
[----:B------:R-:W1:Y:S03]  /*4fba0*/  LDC R30, c[0x0][0x230] ;  /* 0x00008c00ff1e7b82 */ /* 0x000e660000000800 */
[----:B------:R-:W3:Y:S01]  /*4fbb0*/  LDL.64 R68, [R1+0x8f8] ;  /* 0x0008f80001447983 */ /* 0x000ee20000100a00 */
[----:B------:R-:W-:Y:S02]  /*4fbc0*/  ISETP.GE.U32.AND P2, PT, R25, 0x7ffffc52, PT ;  /* 0x7ffffc521900780c */ /* 0x000fe40003f46070 */
[----:B------:R-:W-:Y:S01]  /*4fbd0*/  IADD3 R25, R26, -0x330, RZ ;  /* 0xfffffcd01a197810 */ /* 0x000fe20007ffe0ff */
[----:B------:R-:W3:Y:S01]  /*4fbe0*/  LDL.64 R148, [R1+0xac0] ;  /* 0x000ac00001947983 */ /* 0x000ee20000100a00 */
[----:B------:R-:W-:Y:S01]  /*4fbf0*/  ISETP.GE.U32.AND P3, PT, R24, 0x7ffffc34, PT ;  /* 0x7ffffc341800780c */ /* 0x000fe20003f66070 */
[----:B------:R-:W1:Y:S01]  /*4fc00*/  LDC R26, c[0x0][0x230] ;  /* 0x00008c00ff1a7b82 */ /* 0x000e620000000800 */
[----:B------:R-:W-:Y:S01]  /*4fc10*/  ISETP.GE.U32.AND P4, PT, R25, 0x7ffffc51, PT ;  /* 0x7ffffc511900780c */ /* 0x000fe20003f86070 */
[----:B------:R-:W3:Y:S01]  /*4fc20*/  LDL.64 R44, [R1+0xac8] ;  /* 0x000ac800012c7983 */ /* 0x000ee20000100a00 */
[----:B--2---:R-:W-:-:S03]  /*4fc30*/  IADD3 R24, R27, -0x34e, RZ ;  /* 0xfffffcb21b187810 */ /* 0x004fc60007ffe0ff */
[----:B------:R-:W-:Y:S01]  /*4fc40*/  LDGSTS.E [R2+-0x37ffc], desc[UR8][R120.64], !P1 ;  /* 0xc800400078027fae */ /* 0x000fe2000c921848 */
[----:B------:R-:W-:Y:S01]  /*4fc50*/  IADD3 R25, R31, -0x313, RZ ;  /* 0xfffffced1f197810 */ /* 0x000fe20007ffe0ff */
[----:B------:R-:W2:Y:S02]  /*4fc60*/  LDC R27, c[0x0][0x230] ;  /* 0x00008c00ff1b7b82 */ /* 0x000ea40000000800 */
[----:B----4-:R4:W-:Y:S01]  /*4fc70*/  LDGSTS.E [R8+-0x33ffc], desc[UR8][R94.64], !P1 ;  /* 0xcc0040005e087fae */ /* 0x0109e2000c921848 */
[----:B------:R-:W-:-:S03]  /*4fc80*/  ISETP.GE.U32.AND P1, PT, R24, 0x7ffffc33, PT ;  /* 0x7ffffc331800780c */ /* 0x000fc60003f26070 */
[----:B------:R-:W-:Y:S02]  /*4fc90*/  LDGSTS.E [R7+-0x37ff8], desc[UR8][R72.64], !P2 ;  /* 0xc800800048077fae */ /* 0x000fe4000d121848 */
[----:B------:R-:W2:Y:S02]  /*4fca0*/  LDC R29, c[0x0][0x230] ;  /* 0x00008c00ff1d7b82 */ /* 0x000ea40000000800 */
[----:B------:R-:W2:Y:S01]  /*4fcb0*/  LDL.64 R120, [R1+0xad8] ;  /* 0x000ad80001787983 */ /* 0x000ea20000100a00 */
[----:B----4-:R-:W-:-:S03]  /*4fcc0*/  VIADD R8, R28, 0xfffffcb1 ;  /* 0xfffffcb11c087836 */ /* 0x010fc60000000000 */
[----:B------:R-:W4:Y:S01]  /*4fcd0*/  LDL.64 R94, [R1+0xae0] ;  /* 0x000ae000015e7983 */ /* 0x000f220000100a00 */
[C---:B------:R-:W-:Y:S01]  /*4fce0*/  IADD3 R24, R9.reuse, 0x100000, RZ ;  /* 0x0010000009187810 */ /* 0x040fe20007ffe0ff */
[----:B------:R-:W4:Y:S02]  /*4fcf0*/  LDC R28, c[0x0][0x230] ;  /* 0x00008c00ff1c7b82 */ /* 0x000f240000000800 */
[----:B------:R-:W4:Y:S06]  /*4fd00*/  LDL.64 R72, [R1+0x960] ;  /* 0x0009600001487983 */ /* 0x000f2c0000100a00 */
[----:B------:R-:W4:Y:S01]  /*4fd10*/  LDC R31, c[0x0][0x230] ;  /* 0x00008c00ff1f7b82 */ /* 0x000f220000000800 */
[----:B------:R-:W-:Y:S01]  /*4fd20*/  LDGSTS.E [R2+-0x33ff8], desc[UR8][R122.64], !P2 ;  /* 0xcc0080007a027fae */ /* 0x000fe2000d121848 */
[----:B------:R-:W-:Y:S01]  /*4fd30*/  ISETP.GE.U32.AND P2, PT, R8, 0x7ffffc32, PT ;  /* 0x7ffffc320800780c */ /* 0x000fe20003f46070 */
[----:B------:R-:W-:-:S02]  /*4fd40*/  VIADD R8, R9, 0x100000 ;  /* 0x0010000009087836 */ /* 0x000fc40000000000 */
[----:B---3--:R-:W-:Y:S04]  /*4fd50*/  LDGSTS.E [R24+-0x37ff4], desc[UR8][R96.64], !P4 ;  /* 0xc800c00060187fae */ /* 0x008fe8000e121848 */
[----:B------:R-:W3:Y:S04]  /*4fd60*/  LDL.64 R122, [R1+0xae8] ;  /* 0x000ae800017a7983 */ /* 0x000ee80000100a00 */
[----:B------:R-:W-:Y:S04]  /*4fd70*/  LDGSTS.E [R8+-0x33ff4], desc[UR8][R68.64], !P4 ;  /* 0xcc00c00044087fae */ /* 0x000fe8000e121848 */
[----:B------:R-:W3:Y:S04]  /*4fd80*/  LDL.64 R96, [R1+0xaf0] ;  /* 0x000af00001607983 */ /* 0x000ee80000100a00 */
[----:B------:R-:W3:Y:S01]  /*4fd90*/  LDL.64 R68, [R1+0xaf8] ;  /* 0x000af80001447983 */ /* 0x000ee20000100a00 */
[----:B------:R-:W-:Y:S01]  /*4fda0*/  ISETP.GE.U32.AND P4, PT, R25, 0x7ffffc6e, PT ;  /* 0x7ffffc6e1900780c */ /* 0x000fe20003f86070 */
[----:B-1----:R-:W-:-:S02]  /*4fdb0*/  VIADD R25, R26, 0xfffffcb0 ;  /* 0xfffffcb01a197836 */ /* 0x002fc40000000000 */
[----:B------:R-:W-:Y:S01]  /*4fdc0*/  LDGSTS.E [R7+-0x30000], desc[UR8][R148.64], !P3 ;  /* 0xd000000094077fae */ /* 0x000fe2000d921848 */
[----:B------:R-:W1:Y:S03]  /*4fdd0*/  LDC R26, c[0x0][0x230] ;  /* 0x00008c00ff1a7b82 */ /* 0x000e660000000800 */
[----:B------:R-:W-:Y:S01]  /*4fde0*/  LDGSTS.E [R2+-0x2c000], desc[UR8][R44.64], !P3 ;  /* 0xd40000002c027fae */ /* 0x000fe2000d921848 */
[----:B------:R-:W-:-:S03]  /*4fdf0*/  ISETP.GE.U32.AND P3, PT, R25, 0x7ffffc31, PT ;  /* 0x7ffffc311900780c */ /* 0x000fc60003f66070 */
[----:B------:R-:W-:Y:S04]  /*4fe00*/  LDGSTS.E [R24+-0x2fffc], desc[UR8][R46.64], !P1 ;  /* 0xd00040002e187fae */ /* 0x000fe8000c921848 */
[----:B------:R-:W3:Y:S04]  /*4fe10*/  LDL.64 R148, [R1+0x1478] ;  /* 0x0014780001947983 */ /* 0x000ee80000100a00 */
[----:B------:R-:W3:Y:S04]  /*4fe20*/  LDL.64 R44, [R1+0x1480] ;  /* 0x00148000012c7983 */ /* 0x000ee80000100a00 */
[----:B--2---:R2:W-:Y:S04]  /*4fe30*/  LDGSTS.E [R8+-0x2bffc], desc[UR8][R120.64], !P1 ;  /* 0xd400400078087fae */ /* 0x0045e8000c921848 */
[----:B----4-:R-:W-:Y:S04]  /*4fe40*/  LDGSTS.E [R7+-0x2fff8], desc[UR8][R94.64], !P2 ;  /* 0xd00080005e077fae */ /* 0x010fe8000d121848 */
[----:B------:R-:W4:Y:S04]  /*4fe50*/  LDL.64 R46, [R1+0x1498] ;  /* 0x00149800012e7983 */ /* 0x000f280000100a00 */
[----:B------:R-:W4:Y:S04]  /*4fe60*/  LDL.64 R120, [R1+0x1488] ;  /* 0x0014880001787983 */ /* 0x000f280000100a00 */
[----:B------:R-:W4:Y:S04]  /*4fe70*/  LDL.64 R94, [R1+0x1490] ;  /* 0x00149000015e7983 */ /* 0x000f280000100a00 */
[----:B---3--:R-:W-:Y:S04]  /*4fe80*/  LDGSTS.E [R2+-0x2bff8], desc[UR8][R122.64], !P2 ;  /* 0xd40080007a027fae */ /* 0x008fe8000d121848 */
[----:B------:R-:W-:Y:S04]  /*4fe90*/  LDGSTS.E [R7+-0x2fff4], desc[UR8][R96.64], !P3 ;  /* 0xd000c00060077fae */ /* 0x000fe8000d921848 */
[----:B------:R-:W3:Y:S04]  /*4fea0*/  LDL.64 R122, [R1+0x14a0] ;  /* 0x0014a000017a7983 */ /* 0x000ee80000100a00 */
[----:B------:R-:W-:Y:S04]  /*4feb0*/  LDGSTS.E [R2+-0x2bff4], desc[UR8][R68.64], !P3 ;  /* 0xd400c00044027fae */ /* 0x000fe8000d921848 */
[----:B------:R-:W3:Y:S04]  /*4fec0*/  LDL.64 R96, [R1+0x14a8] ;  /* 0x0014a80001607983 */ /* 0x000ee80000100a00 */
[----:B------:R-:W3:Y:S01]  /*4fed0*/  LDL.64 R68, [R1+0x14b0] ;  /* 0x0014b00001447983 */ /* 0x000ee20000100a00 */
[----:B--2---:R-:W-:Y:S01]  /*4fee0*/  IADD3 R8, R27, -0x36d, RZ ;  /* 0xfffffc931b087810 */ /* 0x004fe20007ffe0ff */
[----:B------:R-:W-:Y:S01]  /*4fef0*/  VIADD R24, R28, 0xfffffc92 ;  /* 0xfffffc921c187836 */ /* 0x000fe20000000000 */
[----:B------:R-:W2:Y:S02]  /*4ff00*/  LDC R27, c[0x0][0x230] ;  /* 0x00008c00ff1b7b82 */ /* 0x000ea40000000800 */
[----:B------:R-:W-:-:S02]  /*4ff10*/  ISETP.GE.U32.AND P1, PT, R8, 0x7ffffc14, PT ;  /* 0x7ffffc140800780c */ /* 0x000fc40003f26070 */
[----:B------:R-:W-:Y:S02]  /*4ff20*/  ISETP.GE.U32.AND P2, PT, R24, 0x7ffffc13, PT ;  /* 0x7ffffc131800780c */ /* 0x000fe40003f46070 */
[----:B------:R-:W-:Y:S01]  /*4ff30*/  IADD3 R8, R30, -0x36f, RZ ;  /* 0xfffffc911e087810 */ /* 0x000fe20007ffe0ff */
[----:B------:R-:W-:Y:S01]  /*4ff40*/  VIADD R24, R9, 0x100000 ;  /* 0x0010000009187836 */ /* 0x000fe20000000000 */
[----:B------:R-:W2:Y:S02]  /*4ff50*/  LDC R30, c[0x0][0x230] ;  /* 0x00008c00ff1e7b82 */ /* 0x000ea40000000800 */
[----:B------:R-:W-:Y:S01]  /*4ff60*/  ISETP.GE.U32.AND P3, PT, R8, 0x7ffffc12, PT ;  /* 0x7ffffc120800780c */ /* 0x000fe20003f66070 */
[----:B------:R-:W-:Y:S01]  /*4ff70*/  VIADD R25, R29, 0xfffffc90 ;  /* 0xfffffc901d197836 */ /* 0x000fe20000000000 */
[----:B------:R-:W-:-:S03]  /*4ff80*/  IADD3 R8, R9, 0x100000, RZ ;  /* 0x0010000009087810 */ /* 0x000fc60007ffe0ff */
[----:B------:R-:W-:Y:S01]  /*4ff90*/  LDGSTS.E [R24+-0x28000], desc[UR8][R148.64], !P1 ;  /* 0xd800000094187fae */ /* 0x000fe2000c921848 */
[----:B------:R-:W2:Y:S03]  /*4ffa0*/  LDC R29, c[0x0][0x230] ;  /* 0x00008c00ff1d7b82 */ /* 0x000ea60000000800 */
[----:B------:R-:W-:Y:S01]  /*4ffb0*/  LDGSTS.E [R8+-0x24000], desc[UR8][R44.64], !P1 ;  /* 0xdc0000002c087fae */ /* 0x000fe2000c921848 */
[----:B------:R-:W-:-:S03]  /*4ffc0*/  ISETP.GE.U32.AND P1, PT, R25, 0x7ffffc11, PT ;  /* 0x7ffffc111900780c */ /* 0x000fc60003f26070 */
[----:B----4-:R-:W-:Y:S01]  /*4ffd0*/  LDGSTS.E [R7+-0x27ffc], desc[UR8][R120.64], !P2 ;  /* 0xd800400078077fae */ /* 0x010fe2000d121848 */
[----:B------:R-:W4:Y:S03]  /*4ffe0*/  LDC R28, c[0x0][0x230] ;  /* 0x00008c00ff1c7b82 */ /* 0x000f260000000800 */
[----:B------:R-:W4:Y:S04]  /*4fff0*/  LDL.64 R148, [R1+0x700] ;  /* 0x0007000001947983 */ /* 0x000f280000100a00 */
[----:B------:R-:W4:Y:S04]  /*50000*/  LDL.64 R44, [R1+0x708] ;  /* 0x00070800012c7983 */ /* 0x000f280000100a00 */
[----:B------:R-:W4:Y:S01]  /*50010*/  LDL.64 R120, [R1+0x710] ;  /* 0x0007100001787983 */ /* 0x000f220000100a00 */
[----:B------:R-:W-:-:S03]  /*50020*/  IADD3 R9, R9, 0x100000, RZ ;  /* 0x0010000009097810 */ /* 0x000fc60007ffe0ff */
[----:B------:R-:W-:Y:S04]  /*50030*/  LDGSTS.E [R2+-0x23ffc], desc[UR8][R94.64], !P2 ;  /* 0xdc0040005e027fae */ /* 0x000fe8000d121848 */
[----:B------:R-:W-:Y:S04]  /*50040*/  LDGSTS.E [R8+-0x27ff8], desc[UR8][R46.64], !P3 ;  /* 0xd80080002e087fae */ /* 0x000fe8000d921848 */
[----:B------:R-:W4:Y:S04]  /*50050*/  LDL.64 R94, [R1+0x718] ;  /* 0x00071800015e7983 */ /* 0x000f280000100a00 */
[----:B------:R-:W4:Y:S04]  /*50060*/  LDL.64 R46, [R1+0x720] ;  /* 0x00072000012e7983 */ /* 0x000f280000100a00 */
[----:B---3--:R3:W-:Y:S04]  /*50070*/  LDGSTS.E [R7+-0x23ff8], desc[UR8][R122.64], !P3 ;  /* 0xdc0080007a077fae */ /* 0x0087e8000d921848 */
[----:B------:R1:W-:Y:S04]  /*50080*/  LDGSTS.E [R2+-0x27ff4], desc[UR8][R96.64], !P1 ;  /* 0xd800c00060027fae */ /* 0x0003e8000c921848 */
[----:B------:R-:W4:Y:S04]  /*50090*/  LDL.64 R122, [R1+0x728] ;  /* 0x00072800017a7983 */ /* 0x000f280000100a00 */
[----:B------:R2:W-:Y:S04]  /*500a0*/  LDGSTS.E [R9+-0x23ff4], desc[UR8][R68.64], !P1 ;  /* 0xdc00c00044097fae */ /* 0x0005e8000c921848 */
[----:B------:R-:W4:Y:S04]  /*500b0*/  LDL.64 R96, [R1+0x738] ;  /* 0x0007380001607983 */ /* 0x000f280000100a00 */
[----:B------:R-:W4:Y:S01]  /*500c0*/  LDL.64 R68, [R1+0x730] ;  /* 0x0007300001447983 */ /* 0x000f220000100a00 */
[C---:B---3--:R-:W-:Y:S01]  /*500d0*/  IADD3 R7, R10.reuse, 0x100000, RZ ;  /* 0x001000000a077810 */ /* 0x048fe20007ffe0ff */
[----:B-1----:R-:W-:-:S02]  /*500e0*/  VIADD R2, R10, 0x100000 ;  /* 0x001000000a027836 */ /* 0x002fc40000000000 */
[----:B--2---:R-:W-:Y:S01]  /*500f0*/  VIADD R9, R10, 0x100000 ;  /* 0x001000000a097836 */ /* 0x004fe20000000000 */
[----:B------:R-:W-:Y:S02]  /*50100*/  IADD3 R25, R26, -0x314, RZ ;  /* 0xfffffcec1a197810 */ /* 0x000fe40007ffe0ff */
[----:B------:R-:W-:Y:S01]  /*50110*/  IADD3 R8, R30, -0x317, RZ ;  /* 0xfffffce91e087810 */ /* 0x000fe20007ffe0ff */
[----:B------:R-:W-:Y:S01]  /*50120*/  VIADD R24, R31, 0xfffffceb ;  /* 0xfffffceb1f187836 */ /* 0x000fe20000000000 */
[----:B------:R-:W-:Y:S01]  /*50130*/  ISETP.GE.U32.AND P2, PT, R25, 0x7ffffc6d, PT ;  /* 0x7ffffc6d1900780c */ /* 0x000fe20003f46070 */
[----:B------:R-:W1:Y:S01]  /*50140*/  LDC R26, c[0x0][0x230] ;  /* 0x00008c00ff1a7b82 */ /* 0x000e620000000800 */
[----:B----4-:R-:W-:Y:S07]  /*50150*/  LDGSTS.E [R7+-0x40000], desc[UR8][R148.64], !P6 ;  /* 0xc000000094077fae */ /* 0x010fee000f121848 */
[----:B------:R-:W2:Y:S01]  /*50160*/  LDC R25, c[0x0][0x230] ;  /* 0x00008c00ff197b82 */ /* 0x000ea20000000800 */
[----:B------:R-:W-:Y:S01]  /*50170*/  LDGSTS.E [R2+-0x3c000], desc[UR8][R44.64], !P6 ;  /* 0xc40000002c027fae */ /* 0x000fe2000f121848 */
[----:B------:R-:W-:-:S03]  /*50180*/  ISETP.GE.U32.AND P6, PT, R8, 0x7ffffc6a, PT ;  /* 0x7ffffc6a0800780c */ /* 0x000fc60003fc6070 */
[----:B------:R3:W-:Y:S01]  /*50190*/  LDGSTS.E [R9+-0x3fffc], desc[UR8][R120.64], !P5 ;  /* 0xc000400078097fae */ /* 0x0007e2000e921848 */
[----:B------:R-:W-:Y:S02]  /*501a0*/  IADD3 R8, R10, 0x100000, RZ ;  /* 0x001000000a087810 */ /* 0x000fe40007ffe0ff */
[----:B------:R-:W4:Y:S01]  /*501b0*/  LDC R30, c[0x0][0x230] ;  /* 0x00008c00ff1e7b82 */ /* 0x000f220000000800 */
[----:B------:R-:W4:Y:S04]  /*501c0*/  LDL.64 R148, [R1+0x900] ;  /* 0x0009000001947983 */ /* 0x000f280000100a00 */
[----:B------:R-:W4:Y:S04]  /*501d0*/  LDL.64 R44, [R1+0x908] ;  /* 0x00090800012c7983 */ /* 0x000f280000100a00 */
[----:B------:R-:W4:Y:S04]  /*501e0*/  LDL.64 R120, [R1+0x910] ;  /* 0x0009100001787983 */ /* 0x000f280000100a00 */
[----:B------:R-:W-:Y:S04]  /*501f0*/  LDGSTS.E [R8+-0x3bffc], desc[UR8][R94.64], !P5 ;  /* 0xc40040005e087fae */ /* 0x000fe8000e921848 */
[----:B------:R-:W-:Y:S04]  /*50200*/  LDGSTS.E [R7+-0x3fff8], desc[UR8][R46.64], !P4 ;  /* 0xc00080002e077fae */ /* 0x000fe8000e121848 */
[----:B------:R-:W4:Y:S04]  /*50210*/  LDL.64 R94, [R1+0x918] ;  /* 0x00091800015e7983 */ /* 0x000f280000100a00 */
[----:B------:R-:W4:Y:S04]  /*50220*/  LDL.64 R46, [R1+0x920] ;  /* 0x00092000012e7983 */ /* 0x000f280000100a00 */
[----:B------:R-:W-:Y:S04]  /*50230*/  LDGSTS.E [R2+-0x3bff8], desc[UR8][R122.64], !P4 ;  /* 0xc40080007a027fae */ /* 0x000fe8000e121848 */
[----:B------:R-:W4:Y:S04]  /*50240*/  LDL.64 R122, [R1+0x930] ;  /* 0x00093000017a7983 */ /* 0x000f280000100a00 */
[----:B------:R-:W-:Y:S04]  /*50250*/  LDGSTS.E [R8+-0x3fff4], desc[UR8][R68.64], !P2 ;  /* 0xc000c00044087fae */ /* 0x000fe8000d121848 */
[----:B------:R-:W-:Y:S04]  /*50260*/  LDGSTS.E [R7+-0x3bff4], desc[UR8][R96.64], !P2 ;  /* 0xc400c00060077fae */ /* 0x000fe8000d121848 */
[----:B------:R-:W4:Y:S04]  /*50270*/  LDL.64 R68, [R1+0x928] ;  /* 0x0009280001447983 */ /* 0x000f280000100a00 */
[----:B------:R-:W4:Y:S01]  /*50280*/  LDL.64 R96, [R1+0x938] ;  /* 0x0009380001607983 */ /* 0x000f220000100a00 */
[----:B------:R-:W-:Y:S01]  /*50290*/  ISETP.GE.U32.AND P3, PT, R24, 0x7ffffc6c, PT ;  /* 0x7ffffc6c1800780c */ /* 0x000fe20003f66070 */
[----:B------:R-:W-:-:S02]  /*502a0*/  VIADD R24, R27, 0xfffffcea ;  /* 0xfffffcea1b187836 */ /* 0x000fc40000000000 */
[----:B---3--:R-:W-:Y:S01]  /*502b0*/  VIADD R9, R28, 0xfffffccd ;  /* 0xfffffccd1c097836 */ /* 0x008fe20000000000 */
[----:B------:R-:W3:Y:S02]  /*502c0*/  LDC R27, c[0x0][0x230] ;  /* 0x00008c00ff1b7b82 */ /* 0x000ee40000000800 */
[----:B------:R-:W-:Y:S01]  /*502d0*/  ISETP.GE.U32.AND P1, PT, R24, 0x7ffffc6b, PT ;  /* 0x7ffffc6b1800780c */ /* 0x000fe20003f26070 */
[----:B------:R-:W-:-:S05]  /*502e0*/  VIADD R24, R29, 0xfffffccf ;  /* 0xfffffccf1d187836 */ /* 0x000fca0000000000 */
[----:B------:R-:W-:Y:S01]  /*502f0*/  ISETP.GE.U32.AND P5, PT, R24, 0x7ffffc50, PT ;  /* 0x7ffffc501800780c */ /* 0x000fe20003fa6070 */
[----:B------:R-:W3:Y:S01]  /*50300*/  LDC R28, c[0x0][0x230] ;  /* 0x00008c00ff1c7b82 */ /* 0x000ee20000000800 */
[----:B--2---:R-:W-:-:S04]  /*50310*/  IADD3 R24, R25, -0x332, RZ ;  /* 0xfffffcce19187810 */ /* 0x004fc80007ffe0ff */
[----:B------:R-:W-:Y:S02]  /*50320*/  ISETP.GE.U32.AND P4, PT, R24, 0x7ffffc4f, PT ;  /* 0x7ffffc4f1800780c */ /* 0x000fe40003f86070 */
[----:B------:R-:W-:Y:S01]  /*50330*/  ISETP.GE.U32.AND P2, PT, R9, 0x7ffffc4e, PT ;  /* 0x7ffffc4e0900780c */ /* 0x000fe20003f46070 */
[----:B------:R-:W2:Y:S04]  /*50340*/  LDC R25, c[0x0][0x230] ;  /* 0x00008c00ff197b82 */ /* 0x000ea80000000800 */
[----:B----4-:R-:W-:Y:S04]  /*50350*/  LDGSTS.E [R2+-0x38000], desc[UR8][R148.64], !P5 ;  /* 0xc800000094027fae */ /* 0x010fe8000e921848 */
[----:B------:R4:W-:Y:S01]  /*50360*/  LDGSTS.E [R8+-0x34000], desc[UR8][R44.64], !P5 ;  /* 0xcc0000002c087fae */ /* 0x0009e2000e921848 */
[----:B-1----:R-:W-:Y:S01]  /*50370*/  IADD3 R9, R26, -0x334, RZ ;  /* 0xfffffccc1a097810 */ /* 0x002fe20007ffe0ff */
[----:B------:R-:W1:Y:S02]  /*50380*/  LDC R29, c[0x0][0x230] ;  /* 0x00008c00ff1d7b82 */ /* 0x000e640000000800 */
[----:B------:R-:W-:Y:S04]  /*50390*/  LDGSTS.E [R7+-0x37ffc], desc[UR8][R120.64], !P4 ;  /* 0xc800400078077fae */ /* 0x000fe8000e121848 */
[----:B------:R-:W2:Y:S04]  /*503a0*/  LDL.64 R148, [R1+0xb00] ;  /* 0x000b000001947983 */ /* 0x000ea80000100a00 */
[----:B------:R-:W2:Y:S01]  /*503b0*/  LDL.64 R44, [R1+0xb08] ;  /* 0x000b0800012c7983 */ /* 0x000ea20000100a00 */
[----:B----4-:R-:W-:Y:S01]  /*503c0*/  VIADD R8, R30, 0xfffffcaf ;  /* 0xfffffcaf1e087836 */ /* 0x010fe20000000000 */
[----:B---3--:R-:W-:Y:S01]  /*503d0*/  IADD3 R24, R27, -0x352, RZ ;  /* 0xfffffcae1b187810 */ /* 0x008fe20007ffe0ff */
[----:B------:R-:W3:Y:S01]  /*503e0*/  LDC R26, c[0x0][0x230] ;  /* 0x00008c00ff1a7b82 */ /* 0x000ee20000000800 */
[----:B------:R-:W4:Y:S01]  /*503f0*/  LDL.64 R120, [R1+0xb10] ;  /* 0x000b100001787983 */ /* 0x000f220000100a00 */
[----:B------:R-:W-:-:S02]  /*50400*/  ISETP.GE.U32.AND P5, PT, R9, 0x7ffffc4d, PT ;  /* 0x7ffffc4d0900780c */ /* 0x000fc40003fa6070 */
[----:B------:R-:W-:Y:S01]  /*50410*/  IADD3 R9, R10, 0x100000, RZ ;  /* 0x001000000a097810 */ /* 0x000fe20007ffe0ff */
[----:B------:R-:W-:Y:S01]  /*50420*/  LDGSTS.E [R2+-0x33ffc], desc[UR8][R94.64], !P4 ;  /* 0xcc0040005e027fae */ /* 0x000fe2000e121848 */
[----:B------:R-:W-:Y:S01]  /*50430*/  ISETP.GE.U32.AND P4, PT, R8, 0x7ffffc30, PT ;  /* 0x7ffffc300800780c */ /* 0x000fe20003f86070 */
[----:B------:R-:W-:Y:S01]  /*50440*/  VIADD R8, R10, 0x100000 ;  /* 0x001000000a087836 */ /* 0x000fe20000000000 */
[----:B------:R-:W1:Y:S01]  /*50450*/  LDC R27, c[0x0][0x230] ;  /* 0x00008c00ff1b7b82 */ /* 0x000e620000000800 */
[----:B------:R2:W-:Y:S04]  /*50460*/  LDGSTS.E [R9+-0x37ff8], desc[UR8][R46.64], !P2 ;  /* 0xc80080002e097fae */ /* 0x0005e8000d121848 */
[----:B------:R-:W3:Y:S04]  /*50470*/  LDL.64 R94, [R1+0xb18] ;  /* 0x000b1800015e7983 */ /* 0x000ee80000100a00 */
[----:B------:R-:W3:Y:S04]  /*50480*/  LDL.64 R46, [R1+0xb20] ;  /* 0x000b2000012e7983 */ /* 0x000ee80000100a00 */
[----:B------:R-:W-:Y:S04]  /*50490*/  LDGSTS.E [R8+-0x33ff8], desc[UR8][R68.64], !P2 ;  /* 0xcc00800044087fae */ /* 0x000fe8000d121848 */
[----:B------:R-:W-:Y:S04]  /*504a0*/  LDGSTS.E [R7+-0x37ff4], desc[UR8][R122.64], !P5 ;  /* 0xc800c0007a077fae */ /* 0x000fe8000e921848 */
[----:B------:R-:W-:Y:S04]  /*504b0*/  LDGSTS.E [R2+-0x33ff4], desc[UR8][R96.64], !P5 ;  /* 0xcc00c00060027fae */ /* 0x000fe8000e921848 */
[----:B------:R-:W3:Y:S04]  /*504c0*/  LDL.64 R68, [R1+0xb28] ;  /* 0x000b280001447983 */ /* 0x000ee80000100a00 */
[----:B------:R-:W3:Y:S04]  /*504d0*/  LDL.64 R122, [R1+0xb30] ;  /* 0x000b3000017a7983 */ /* 0x000ee80000100a00 */
[----:B------:R-:W3:Y:S01]  /*504e0*/  LDL.64 R96, [R1+0xb38] ;  /* 0x000b380001607983 */ /* 0x000ee20000100a00 */
[----:B------:R-:W-:Y:S01]  /*504f0*/  ISETP.GE.U32.AND P2, PT, R24, 0x7ffffc2f, PT ;  /* 0x7ffffc2f1800780c */ /* 0x000fe20003f46070 */
[----:B--2---:R-:W-:Y:S01]  /*50500*/  VIADD R24, R25, 0xfffffcad ;  /* 0xfffffcad19187836 */ /* 0x004fe20000000000 */
[----:B------:R-:W-:Y:S01]  /*50510*/  IADD3 R9, R28, -0x354, RZ ;  /* 0xfffffcac1c097810 */ /* 0x000fe20007ffe0ff */
[----:B------:R-:W2:Y:S03]  /*50520*/  LDC R25, c[0x0][0x230] ;  /* 0x00008c00ff197b82 */ /* 0x000ea60000000800 */
[----:B------:R-:W-:Y:S01]  /*50530*/  ISETP.GE.U32.AND P5, PT, R24, 0x7ffffc2e, PT ;  /* 0x7ffffc2e1800780c */ /* 0x000fe20003fa6070 */
[----:B------:R-:W-:Y:S04]  /*50540*/  LDGSTS.E [R8+-0x30000], desc[UR8][R148.64], !P4 ;  /* 0xd000000094087fae */ /* 0x000fe8000e121848 */
[----:B------:R-:W2:Y:S01]  /*50550*/  LDC R28, c[0x0][0x230] ;  /* 0x00008c00ff1c7b82 */ /* 0x000ea20000000800 */
[----:B------:R-:W-:Y:S04]  /*50560*/  LDGSTS.E [R7+-0x2c000], desc[UR8][R44.64], !P4 ;  /* 0xd40000002c077fae */ /* 0x000fe8000e121848 */
[----:B----4-:R-:W-:Y:S04]  /*50570*/  LDGSTS.E [R2+-0x2fffc], desc[UR8][R120.64], !P2 ;  /* 0xd000400078027fae */ /* 0x010fe8000d121848 */
[----:B------:R-:W4:Y:S04]  /*50580*/  LDL.64 R148, [R1+0x14b8] ;  /* 0x0014b80001947983 */ /* 0x000f280000100a00 */
[----:B------:R-:W4:Y:S04]  /*50590*/  LDL.64 R44, [R1+0x14c0] ;  /* 0x0014c000012c7983 */ /* 0x000f280000100a00 */
[----:B------:R-:W4:Y:S01]  /*505a0*/  LDL.64 R120, [R1+0x14c8] ;  /* 0x0014c80001787983 */ /* 0x000f220000100a00 */
[----:B------:R-:W-:-:S03]  /*505b0*/  ISETP.GE.U32.AND P4, PT, R9, 0x7ffffc2d, PT ;  /* 0x7ffffc2d0900780c */ /* 0x000fc60003f86070 */
[----:B---3--:R3:W-:Y:S01]  /*505c0*/  LDGSTS.E [R8+-0x2bffc], desc[UR8][R94.64], !P2 ;  /* 0xd40040005e087fae */ /* 0x0087e2000d121848 */
[----:B------:R-:W-:Y:S02]  /*505d0*/  VIADD R9, R26, 0xfffffc8f ;  /* 0xfffffc8f1a097836 */ /* 0x000fe40000000000 */
[----:B-1----:R-:W-:Y:S01]  /*505e0*/  VIADD R24, R27, 0xfffffc8d ;  /* 0xfffffc8d1b187836 */ /* 0x002fe20000000000 */
[----:B------:R-:W-:Y:S01]  /*505f0*/  LDGSTS.E [R7+-0x2fff8], desc[UR8][R46.64], !P5 ;  /* 0xd00080002e077fae */ /* 0x000fe2000e921848 */
[----:B------:R-:W1:Y:S03]  /*50600*/  LDC R26, c[0x0][0x230] ;  /* 0x00008c00ff1a7b82 */ /* 0x000e660000000800 */
[----:B------:R-:W4:Y:S01]  /*50610*/  LDL.64 R94, [R1+0x14d0] ;  /* 0x0014d000015e7983 */ /* 0x000f220000100a00 */
[----:B---3--:R-:W-:-:S04]  /*50620*/  IADD3 R8, R29, -0x372, RZ ;  /* 0xfffffc8e1d087810 */ /* 0x008fc80007ffe0ff */
[----:B------:R-:W3:Y:S01]  /*50630*/  LDC R27, c[0x0][0x230] ;  /* 0x00008c00ff1b7b82 */ /* 0x000ee20000000800 */
[----:B------:R-:W-:Y:S01]  /*50640*/  ISETP.GE.U32.AND P2, PT, R9, 0x7ffffc10, PT ;  /* 0x7ffffc100900780c */ /* 0x000fe20003f46070 */
[----:B------:R-:W3:Y:S01]  /*50650*/  LDL.64 R46, [R1+0x14d8] ;  /* 0x0014d800012e7983 */ /* 0x000ee20000100a00 */
[----:B------:R-:W-:-:S05]  /*50660*/  VIADD R9, R10, 0x100000 ;  /* 0x001000000a097836 */ /* 0x000fca0000000000 */
[----:B------:R-:W1:Y:S01]  /*50670*/  LDC R29, c[0x0][0x230] ;  /* 0x00008c00ff1d7b82 */ /* 0x000e620000000800 */
[----:B------:R-:W-:Y:S01]  /*50680*/  LDGSTS.E [R2+-0x2bff8], desc[UR8][R68.64], !P5 ;  /* 0xd400800044027fae */ /* 0x000fe2000e921848 */
[----:B------:R-:W-:Y:S02]  /*50690*/  ISETP.GE.U32.AND P5, PT, R8, 0x7ffffc0f, PT ;  /* 0x7ffffc0f0800780c */ /* 0x000fe40003fa6070 */
[----:B------:R-:W-:Y:S01]  /*506a0*/  IADD3 R8, R10, 0x100000, RZ ;  /* 0x001000000a087810 */ /* 0x000fe20007ffe0ff */
[----:B------:R2:W-:Y:S04]  /*506b0*/  LDGSTS.E [R9+-0x2fff4], desc[UR8][R122.64], !P4 ;  /* 0xd000c0007a097fae */ /* 0x0005e8000e121848 */
[----:B------:R-:W-:Y:S04]  /*506c0*/  LDGSTS.E [R8+-0x2bff4], desc[UR8][R96.64], !P4 ;  /* 0xd400c00060087fae */ /* 0x000fe8000e121848 */
[----:B------:R-:W3:Y:S04]  /*506d0*/  LDL.64 R68, [R1+0x14e0] ;  /* 0x0014e00001447983 */ /* 0x000ee80000100a00 */
[----:B------:R-:W3:Y:S04]  /*506e0*/  LDL.64 R122, [R1+0x14e8] ;  /* 0x0014e800017a7983 */ /* 0x000ee80000100a00 */
[----:B------:R-:W3:Y:S01]  /*506f0*/  LDL.64 R96, [R1+0x14f0] ;  /* 0x0014f00001607983 */ /* 0x000ee20000100a00 */
[----:B------:R-:W-:-:S02]  /*50700*/  ISETP.GE.U32.AND P4, PT, R24, 0x7ffffc0e, PT ;  /* 0x7ffffc0e1800780c */ /* 0x000fc40003f86070 */
[----:B--2---:R-:W-:Y:S01]  /*50710*/  IADD3 R9, R25, -0x374, RZ ;  /* 0xfffffc8c19097810 */ /* 0x004fe20007ffe0ff */
[----:B----4-:R-:W-:Y:S01]  /*50720*/  LDGSTS.E [R7+-0x28000], desc[UR8][R148.64], !P2 ;  /* 0xd800000094077fae */ /* 0x010fe2000d121848 */
[----:B------:R-:W-:Y:S01]  /*50730*/  VIADD R10, R10, 0x100000 ;  /* 0x001000000a0a7836 */ /* 0x000fe20000000000 */
[----:B------:R-:W2:Y:S02]  /*50740*/  LDC R25, c[0x0][0x230] ;  /* 0x00008c00ff197b82 */ /* 0x000ea40000000800 */
[----:B------:R-:W-:Y:S04]  /*50750*/  LDGSTS.E [R2+-0x24000], desc[UR8][R44.64], !P2 ;  /* 0xdc0000002c027fae */ /* 0x000fe8000d121848 */
[----:B------:R1:W-:Y:S04]  /*50760*/  LDGSTS.E [R8+-0x27ffc], desc[UR8][R120.64], !P5 ;  /* 0xd800400078087fae */ /* 0x0003e8000e921848 */
[----:B------:R-:W4:Y:S04]  /*50770*/  LDL.64 R148, [R1+0x750] ;  /* 0x0007500001947983 */ /* 0x000f280000100a00 */
[----:B------:R-:W2:Y:S04]  /*50780*/  LDL.64 R44, [R1+0x740] ;  /* 0x00074000012c7983 */ /* 0x000ea80000100a00 */
[----:B------:R-:W4:Y:S01]  /*50790*/  LDL.64 R120, [R1+0x748] ;  /* 0x0007480001787983 */ /* 0x000f220000100a00 */
[----:B------:R-:W-:-:S03]  /*507a0*/  ISETP.GE.U32.AND P2, PT, R9, 0x7ffffc0d, PT ;  /* 0x7ffffc0d0900780c */ /* 0x000fc60003f46070 */
[----:B------:R-:W-:Y:S04]  /*507b0*/  LDGSTS.E [R7+-0x23ffc], desc[UR8][R94.64], !P5 ;  /* 0xdc0040005e077fae */ /* 0x000fe8000e921848 */
[----:B---3--:R-:W-:Y:S04]  /*507c0*/  LDGSTS.E [R2+-0x27ff8], desc[UR8][R46.64], !P4 ;  /* 0xd80080002e027fae */ /* 0x008fe8000e121848 */
[----:B------:R-:W3:Y:S04]  /*507d0*/  LDL.64 R94, [R1+0x758] ;  /* 0x00075800015e7983 */ /* 0x000ee80000100a00 */
[----:B------:R-:W3:Y:S04]  /*507e0*/  LDL.64 R46, [R1+0x760] ;  /* 0x00076000012e7983 */ /* 0x000ee80000100a00 */
[----:B------:R1:W-:Y:S04]  /*507f0*/  LDGSTS.E [R7+-0x23ff8], desc[UR8][R68.64], !P4 ;  /* 0xdc00800044077fae */ /* 0x0003e8000e121848 */
[----:B------:R1:W-:Y:S04]  /*50800*/  LDGSTS.E [R2+-0x27ff4], desc[UR8][R122.64], !P2 ;  /* 0xd800c0007a027fae */ /* 0x0003e8000d121848 */
[----:B------:R4:W-:Y:S04]  /*50810*/  LDGSTS.E [R10+-0x23ff4], desc[UR8][R96.64], !P2 ;  /* 0xdc00c000600a7fae */ /* 0x0009e8000d121848 */
[----:B------:R-:W3:Y:S04]  /*50820*/  LDL.64 R68, [R1+0x768] ;  /* 0x0007680001447983 */ /* 0x000ee80000100a00 */
[----:B------:R-:W3:Y:S04]  /*50830*/  LDL.64 R122, [R1+0x770] ;  /* 0x00077000017a7983 */ /* 0x000ee80000100a00 */
[----:B------:R-:W3:Y:S01]  /*50840*/  LDL.64 R96, [R1+0x778] ;  /* 0x0007780001607983 */ /* 0x000ee20000100a00 */
[----:B-1----:R-:W-:Y:S01]  /*50850*/  IADD3 R8, R26, -0x319, RZ ;  /* 0xfffffce71a087810 */ /* 0x002fe20007ffe0ff */
[----:B------:R-:W-:Y:S01]  /*50860*/  VIADD R9, R11, 0x100000 ;  /* 0x001000000b097836 */ /* 0x000fe20000000000 */
[----:B------:R-:W-:Y:S01]  /*50870*/  IADD3 R7, R29, -0x31a, RZ ;  /* 0xfffffce61d077810 */ /* 0x000fe20007ffe0ff */
[C---:B------:R-:W-:Y:S01]  /*50880*/  VIADD R2, R11.reuse, 0x100000 ;  /* 0x001000000b027836 */ /* 0x040fe20000000000 */
[----:B------:R-:W-:Y:S01]  /*50890*/  ISETP.GE.U32.AND P4, PT, R8, 0x7ffffc68, PT ;  /* 0x7ffffc680800780c */ /* 0x000fe20003f86070 */
[----:B------:R-:W-:Y:S01]  /*508a0*/  VIADD R24, R28, 0xfffffce8 ;  /* 0xfffffce81c187836 */ /* 0x000fe20000000000 */
[----:B------:R-:W-:Y:S01]  /*508b0*/  IADD3 R8, R11, 0x100000, RZ ;  /* 0x001000000b087810 */ /* 0x000fe20007ffe0ff */
[----:B------:R-:W1:Y:S01]  /*508c0*/  LDC R28, c[0x0][0x230] ;  /* 0x00008c00ff1c7b82 */ /* 0x000e620000000800 */
[----:B------:R-:W-:-:S02]  /*508d0*/  ISETP.GE.U32.AND P2, PT, R7, 0x7ffffc67, PT ;  /* 0x7ffffc670700780c */ /* 0x000fc40003f46070 */
[----:B------:R-:W-:Y:S02]  /*508e0*/  IADD3 R7, R11, 0x100000, RZ ;  /* 0x001000000b077810 */ /* 0x000fe40007ffe0ff */
[----:B------:R-:W-:-:S03]  /*508f0*/  ISETP.GE.U32.AND P5, PT, R24, 0x7ffffc69, PT ;  /* 0x7ffffc691800780c */ /* 0x000fc60003fa6070 */
[----:B------:R-:W3:Y:S08]  /*50900*/  LDC R24, c[0x0][0x230] ;  /* 0x00008c00ff187b82 */ /* 0x000ef00000000800 */
[----:B------:R-:W3:Y:S01]  /*50910*/  LDC R29, c[0x0][0x230] ;  /* 0x00008c00ff1d7b82 */ /* 0x000ee20000000800 */
[----:B--2---:R1:W-:Y:S04]  /*50920*/  LDGSTS.E [R9+-0x40000], desc[UR8][R44.64], !P3 ;  /* 0xc00000002c097fae */ /* 0x0043e8000d921848 */
[----:B----4-:R-:W-:Y:S01]  /*50930*/  LDGSTS.E [R8+-0x3c000], desc[UR8][R120.64], !P3 ;  /* 0xc400000078087fae */ /* 0x010fe2000d921848 */
[----:B------:R-:W-:-:S02]  /*50940*/  VIADD R10, R27, 0xfffffccb ;  /* 0xfffffccb1b0a7836 */ /* 0x000fc40000000000 */
[----:B------:R-:W2:Y:S01]  /*50950*/  LDC R26, c[0x0][0x230] ;  /* 0x00008c00ff1a7b82 */ /* 0x000ea20000000800 */
[----:B------:R-:W-:Y:S04]  /*50960*/  LDGSTS.E [R7+-0x3fffc], desc[UR8][R148.64], !P1 ;  /* 0xc000400094077fae */ /* 0x000fe8000c921848 */
[----:B------:R-:W4:Y:S01]  /*50970*/  LDL.64 R44, [R1+0x940] ;  /* 0x00094000012c7983 */ /* 0x000f220000100a00 */
[----:B-1----:R-:W-:-:S03]  /*50980*/  VIADD R9, R28, 0xfffffcc9 ;  /* 0xfffffcc91c097836 */ /* 0x002fc60000000000 */
[----:B------:R-:W2:Y:S01]  /*50990*/  LDL.64 R120, [R1+0x948] ;  /* 0x0009480001787983 */ /* 0x000ea20000100a00 */
[----:B------:R-:W-:Y:S01]  /*509a0*/  ISETP.GE.U32.AND P3, PT, R10, 0x7ffffc4c, PT ;  /* 0x7ffffc4c0a00780c */ /* 0x000fe20003f66070 */
[----:B------:R-:W1:Y:S02]  /*509b0*/  LDC R28, c[0x0][0x230] ;  /* 0x00008c00ff1c7b82 */ /* 0x000e640000000800 */
[----:B---3--:R-:W-:Y:S04]  /*509c0*/  LDGSTS.E [R2+-0x3bffc], desc[UR8][R94.64], !P1 ;  /* 0xc40040005e027fae */ /* 0x008fe8000c921848 */
[----:B------:R-:W3:Y:S02]  /*509d0*/  LDL.64 R148, [R1+0x950] ;  /* 0x0009500001947983 */ /* 0x000ee40000100a00 */
[----:B------:R-:W1:Y:S02]  /*509e0*/  LDC R27, c[0x0][0x230] ;  /* 0x00008c00ff1b7b82 */ /* 0x000e640000000800 */
[----:B------:R-:W-:Y:S04]  /*509f0*/  LDGSTS.E [R8+-0x3fff8], desc[UR8][R46.64], !P6 ;  /* 0xc00080002e087fae */ /* 0x000fe8000f121848 */
[----:B------:R-:W3:Y:S04]  /*50a00*/  LDL.64 R94, [R1+0x958] ;  /* 0x00095800015e7983 */ /* 0x000ee80000100a00 */
[----:B------:R-:W3:Y:S04]  /*50a10*/  LDL.64 R46, [R1+0x970] ;  /* 0x00097000012e7983 */ /* 0x000ee80000100a00 */
[----:B------:R-:W-:Y:S04]  /*50a20*/  LDGSTS.E [R7+-0x3bff8], desc[UR8][R68.64], !P6 ;  /* 0xc400800044077fae */ /* 0x000fe8000f121848 */
[----:B------:R-:W-:Y:S04]  /*50a30*/  LDGSTS.E [R2+-0x3fff4], desc[UR8][R122.64], !P5 ;  /* 0xc000c0007a027fae */ /* 0x000fe8000e921848 */
[----:B------:R1:W-:Y:S04]  /*50a40*/  LDGSTS.E [R8+-0x3bff4], desc[UR8][R96.64], !P5 ;  /* 0xc400c00060087fae */ /* 0x0003e8000e921848 */
[----:B------:R-:W3:Y:S04]  /*50a50*/  LDL.64 R68, [R1+0x968] ;  /* 0x0009680001447983 */ /* 0x000ee80000100a00 */
[----:B------:R-:W3:Y:S04]  /*50a60*/  LDL.64 R122, [R1+0x978] ;  /* 0x00097800017a7983 */ /* 0x000ee80000100a00 */
[----:B------:R-:W3:Y:S01]  /*50a70*/  LDL.64 R96, [R1+0xb40] ;  /* 0x000b400001607983 */ /* 0x000ee20000100a00 */
[----:B------:R-:W-:Y:S01]  /*50a80*/  IADD3 R10, R24, -0x336, RZ ;  /* 0xfffffcca180a7810 */ /* 0x000fe20007ffe0ff */
[----:B-1----:R-:W-:Y:S01]  /*50a90*/  VIADD R8, R29, 0xfffffcab ;  /* 0xfffffcab1d087836 */ /* 0x002fe20000000000 */
[----:B------:R-:W-:Y:S01]  /*50aa0*/  ISETP.GE.U32.AND P6, PT, R9, 0x7ffffc4a, PT ;  /* 0x7ffffc4a0900780c */ /* 0x000fe20003fc6070 */
[----:B------:R-:W1:Y:S01]  /*50ab0*/  LDC R24, c[0x0][0x230] ;  /* 0x00008c00ff187b82 */ /* 0x000e620000000800 */
[----:B------:R-:W-:-:S02]  /*50ac0*/  ISETP.GE.U32.AND P1, PT, R10, 0x7ffffc4b, PT ;  /* 0x7ffffc4b0a00780c */ /* 0x000fc40003f26070 */
[----:B------:R-:W-:-:S04]  /*50ad0*/  IADD3 R9, R25, -0x338, RZ ;  /* 0xfffffcc819097810 */ /* 0x000fc80007ffe0ff */
[----:B------:R-:W-:Y:S01]  /*50ae0*/  ISETP.GE.U32.AND P5, PT, R9, 0x7ffffc49, PT ;  /* 0x7ffffc490900780c */ /* 0x000fe20003fa6070 */
[----:B------:R-:W1:Y:S01]  /*50af0*/  LDC R29, c[0x0][0x230] ;  /* 0x00008c00ff1d7b82 */ /* 0x000e620000000800 */
[----:B------:R-:W-:Y:S01]  /*50b00*/  IADD3 R9, R11, 0x100000, RZ ;  /* 0x001000000b097810 */ /* 0x000fe20007ffe0ff */
[----:B----4-:R-:W-:Y:S01]  /*50b10*/  LDGSTS.E [R7+-0x38000], desc[UR8][R44.64], !P3 ;  /* 0xc80000002c077fae */ /* 0x010fe2000d921848 */
[----:B--2---:R-:W-:-:S05]  /*50b20*/  IADD3 R10, R26, -0x356, RZ ;  /* 0xfffffcaa1a0a7810 */ /* 0x004fca0007ffe0ff */
[----:B------:R-:W2:Y:S01]  /*50b30*/  LDC R25, c[0x0][0x230] ;  /* 0x00008c00ff197b82 */ /* 0x000ea20000000800 */
[----:B------:R-:W-:Y:S01]  /*50b40*/  LDGSTS.E [R2+-0x34000], desc[UR8][R120.64], !P3 ;  /* 0xcc00000078027fae */ /* 0x000fe2000d921848 */
[----:B------:R-:W-:Y:S01]  /*50b50*/  ISETP.GE.U32.AND P3, PT, R8, 0x7ffffc2c, PT ;  /* 0x7ffffc2c0800780c */ /* 0x000fe20003f66070 */
[----:B------:R-:W-:-:S05]  /*50b60*/  VIADD R8, R11, 0x100000 ;  /* 0x001000000b087836 */ /* 0x000fca0000000000 */
[----:B------:R-:W4:Y:S01]  /*50b70*/  LDC R26, c[0x0][0x230] ;  /* 0x00008c00ff1a7b82 */ /* 0x000f220000000800 */
[----:B------:R-:W2:Y:S04]  /*50b80*/  LDL.64 R44, [R1+0xb48] ;  /* 0x000b4800012c7983 */ /* 0x000ea80000100a00 */
[----:B------:R-:W4:Y:S04]  /*50b90*/  LDL.64 R120, [R1+0xb50] ;  /* 0x000b500001787983 */ /* 0x000f280000100a00 */
[----:B---3--:R3:W-:Y:S04]  /*50ba0*/  LDGSTS.E [R9+-0x37ffc], desc[UR8][R148.64], !P1 ;  /* 0xc800400094097fae */ /* 0x0087e8000c921848 */
[----:B------:R-:W-:Y:S04]  /*50bb0*/  LDGSTS.E [R8+-0x33ffc], desc[UR8][R94.64], !P1 ;  /* 0xcc0040005e087fae */ /* 0x000fe8000c921848 */
[----:B------:R-:W-:Y:S04]  /*50bc0*/  LDGSTS.E [R7+-0x37ff8], desc[UR8][R72.64], !P6 ;  /* 0xc800800048077fae */ /* 0x000fe8000f121848 */
[----:B------:R-:W4:Y:S04]  /*50bd0*/  LDL.64 R148, [R1+0xb58] ;  /* 0x000b580001947983 */ /* 0x000f280000100a00 */
[----:B------:R-:W4:Y:S01]  /*50be0*/  LDL.64 R94, [R1+0xb60] ;  /* 0x000b6000015e7983 */ /* 0x000f220000100a00 */
[----:B------:R-:W-:-:S02]  /*50bf0*/  ISETP.GE.U32.AND P1, PT, R10, 0x7ffffc2b, PT ;  /* 0x7ffffc2b0a00780c */ /* 0x000fc40003f26070 */
[----:B---3--:R-:W-:Y:S01]  /*50c00*/  IADD3 R9, R28, -0x358, RZ ;  /* 0xfffffca81c097810 */ /* 0x008fe20007ffe0ff */
[----:B------:R-:W3:Y:S04]  /*50c10*/  LDL.64 R72, [R1+0xb80] ;  /* 0x000b800001487983 */ /* 0x000ee80000100a00 */
[----:B------:R-:W-:Y:S01]  /*50c20*/  LDGSTS.E [R2+-0x33ff8], desc[UR8][R68.64], !P6 ;  /* 0xcc00800044027fae */ /* 0x000fe2000f121848 */
[----:B-1----:R-:W-:Y:S01]  /*50c30*/  VIADD R10, R24, 0xfffffca9 ;  /* 0xfffffca9180a7836 */ /* 0x002fe20000000000 */
[----:B------:R-:W1:Y:S02]  /*50c40*/  LDC R28, c[0x0][0x230] ;  /* 0x00008c00ff1c7b82 */ /* 0x000e640000000800 */
[----:B------:R-:W-:Y:S04]  /*50c50*/  LDGSTS.E [R8+-0x37ff4], desc[UR8][R46.64], !P5 ;  /* 0xc800c0002e087fae */ /* 0x000fe8000e921848 */
[----:B------:R-:W-:Y:S02]  /*50c60*/  LDGSTS.E [R7+-0x33ff4], desc[UR8][R122.64], !P5 ;  /* 0xcc00c0007a077fae */ /* 0x000fe4000e921848 */
[----:B------:R-:W3:Y:S02]  /*50c70*/  LDC R24, c[0x0][0x230] ;  /* 0x00008c00ff187b82 */ /* 0x000ee40000000800 */
[----:B------:R-:W3:Y:S04]  /*50c80*/  LDL.64 R68, [R1+0xb68] ;  /* 0x000b680001447983 */ /* 0x000ee80000100a00 */
[----:B------:R-:W3:Y:S04]  /*50c90*/  LDL.64 R46, [R1+0xb70] ;  /* 0x000b7000012e7983 */ /* 0x000ee80000100a00 */
[----:B------:R-:W3:Y:S04]  /*50ca0*/  LDL.64 R122, [R1+0xb78] ;  /* 0x000b7800017a7983 */ /* 0x000ee80000100a00 */
[----:B------:R-:W-:Y:S04]  /*50cb0*/  LDGSTS.E [R2+-0x30000], desc[UR8][R96.64], !P3 ;  /* 0xd000000060027fae */ /* 0x000fe8000d921848 */
[----:B------:R-:W3:Y:S01]  /*50cc0*/  LDL.64 R96, [R1+0x14f8] ;  /* 0x0014f80001607983 */ /* 0x000ee20000100a00 */
[----:B------:R-:W-:-:S02]  /*50cd0*/  ISETP.GE.U32.AND P6, PT, R10, 0x7ffffc2a, PT ;  /* 0x7ffffc2a0a00780c */ /* 0x000fc40003fc6070 */
[----:B------:R-:W-:Y:S01]  /*50ce0*/  ISETP.GE.U32.AND P5, PT, R9, 0x7ffffc29, PT ;  /* 0x7ffffc290900780c */ /* 0x000fe20003fa6070 */
[----:B------:R-:W-:-:S05]  /*50cf0*/  VIADD R9, R11, 0x100000 ;  /* 0x001000000b097836 */ /* 0x000fca0000000000 */
[----:B--2---:R2:W-:Y:S04]  /*50d00*/  LDGSTS.E [R9+-0x2c000], desc[UR8][R44.64], !P3 ;  /* 0xd40000002c097fae */ /* 0x0045e8000d921848 */
[----:B----4-:R-:W-:Y:S04]  /*50d10*/  LDGSTS.E [R8+-0x2fffc], desc[UR8][R120.64], !P1 ;  /* 0xd000400078087fae */ /* 0x010fe8000c921848 */
[----:B------:R-:W4:Y:S01]  /*50d20*/  LDL.64 R44, [R1+0x1500] ;  /* 0x00150000012c7983 */ /* 0x000f220000100a00 */
[----:B--2---:R-:W-:Y:S02]  /*50d30*/  IADD3 R9, R29, -0x375, RZ ;  /* 0xfffffc8b1d097810 */ /* 0x004fe40007ffe0ff */
[----:B------:R-:W2:Y:S01]  /*50d40*/  LDC R29, c[0x0][0x230] ;  /* 0x00008c00ff1d7b82 */ /* 0x000ea20000000800 */
[----:B------:R-:W2:Y:S04]  /*50d50*/  LDL.64 R120, [R1+0x1508] ;  /* 0x0015080001787983 */ /* 0x000ea80000100a00 */
[----:B------:R-:W-:Y:S01]  /*50d60*/  LDGSTS.E [R7+-0x2bffc], desc[UR8][R148.64], !P1 ;  /* 0xd400400094077fae */ /* 0x000fe2000c921848 */
[----:B------:R-:W-:-:S03]  /*50d70*/  ISETP.GE.U32.AND P1, PT, R9, 0x7ffffc0c, PT ;  /* 0x7ffffc0c0900780c */ /* 0x000fc60003f26070 */
[----:B------:R-:W-:Y:S01]  /*50d80*/  LDGSTS.E [R2+-0x2fff8], desc[UR8][R94.64], !P6 ;  /* 0xd00080005e027fae */ /* 0x000fe2000f121848 */
[----:B------:R-:W-:Y:S01]  /*50d90*/  IADD3 R9, R27, -0x376, RZ ;  /* 0xfffffc8a1b097810 */ /* 0x000fe20007ffe0ff */
[----:B------:R-:W-:Y:S01]  /*50da0*/  VIADD R10, R26, 0xfffffce5 ;  /* 0xfffffce51a0a7836 */ /* 0x000fe20000000000 */
[----:B------:R-:W2:Y:S01]  /*50db0*/  LDC R27, c[0x0][0x230] ;  /* 0x00008c00ff1b7b82 */ /* 0x000ea20000000800 */
[----:B------:R-:W2:Y:S04]  /*50dc0*/  LDL.64 R148, [R1+0x1518] ;  /* 0x0015180001947983 */ /* 0x000ea80000100a00 */
[----:B------:R-:W2:Y:S04]  /*50dd0*/  LDL.64 R94, [R1+0x1510] ;  /* 0x00151000015e7983 */ /* 0x000ea80000100a00 */
[----:B---3--:R-:W-:Y:S01]  /*50de0*/  LDGSTS.E [R8+-0x2bff8], desc[UR8][R68.64], !P6 ;  /* 0xd400800044087fae */ /* 0x008fe2000f121848 */
[----:B------:R-:W-:Y:S01]  /*50df0*/  ISETP.GE.U32.AND P6, PT, R9, 0x7ffffc0b, PT ;  /* 0x7ffffc0b0900780c */ /* 0x000fe20003fc6070 */
[----:B------:R-:W-:Y:S01]  /*50e00*/  VIADD R9, R11, 0x100000 ;  /* 0x001000000b097836 */ /* 0x000fe20000000000 */
[----:B------:R-:W3:Y:S01]  /*50e10*/  LDC R26, c[0x0][0x230] ;  /* 0x00008c00ff1a7b82 */ /* 0x000ee20000000800 */
[----:B------:R-:W-:Y:S04]  /*50e20*/  LDGSTS.E [R7+-0x2fff4], desc[UR8][R46.64], !P5 ;  /* 0xd000c0002e077fae */ /* 0x000fe8000e921848 */
[----:B------:R-:W-:Y:S04]  /*50e30*/  LDGSTS.E [R2+-0x2bff4], desc[UR8][R122.64], !P5 ;  /* 0xd400c0007a027fae */ /* 0x000fe8000e921848 */
[----:B------:R-:W3:Y:S01]  /*50e40*/  LDL.64 R68, [R1+0x1520] ;  /* 0x0015200001447983 */ /* 0x000ee20000100a00 */
[----:B------:R-:W-:-:S03]  /*50e50*/  ISETP.GE.U32.AND P3, PT, R10, 0x7ffffc66, PT ;  /* 0x7ffffc660a00780c */ /* 0x000fc60003f66070 */
[----:B------:R-:W3:Y:S04]  /*50e60*/  LDL.64 R46, [R1+0x780] ;  /* 0x00078000012e7983 */ /* 0x000ee80000100a00 */
[----:B------:R-:W3:Y:S04]  /*50e70*/  LDL.64 R122, [R1+0x1528] ;  /* 0x00152800017a7983 */ /* 0x000ee80000100a00 */
[----:B------:R1:W-:Y:S04]  /*50e80*/  LDGSTS.E [R9+-0x28000], desc[UR8][R96.64], !P1 ;  /* 0xd800000060097fae */ /* 0x0003e8000c921848 */
[----:B------:R-:W3:Y:S01]  /*50e90*/  LDL.64 R96, [R1+0x1530] ;  /* 0x0015300001607983 */ /* 0x000ee20000100a00 */
[----:B------:R-:W-:-:S02]  /*50ea0*/  IADD3 R10, R25, -0x377, RZ ;  /* 0xfffffc89190a7810 */ /* 0x000fc40007ffe0ff */
[----:B-1----:R-:W-:Y:S01]  /*50eb0*/  IADD3 R9, R28, -0x31c, RZ ;  /* 0xfffffce41c097810 */ /* 0x002fe20007ffe0ff */
[----:B------:R-:W1:Y:S01]  /*50ec0*/  LDC R25, c[0x0][0x230] ;  /* 0x00008c00ff197b82 */ /* 0x000e620000000800 */
[----:B------:R-:W-:Y:S01]  /*50ed0*/  ISETP.GE.U32.AND P5, PT, R10, 0x7ffffc0a, PT ;  /* 0x7ffffc0a0a00780c */ /* 0x000fe20003fa6070 */
[----:B----4-:R4:W-:Y:S06]  /*50ee0*/  LDGSTS.E [R8+-0x24000], desc[UR8][R44.64], !P1 ;  /* 0xdc0000002c087fae */ /* 0x0109ec000c921848 */
[----:B------:R-:W1:Y:S01]  /*50ef0*/  LDC R10, c[0x0][0x230] ;  /* 0x00008c00ff0a7b82 */ /* 0x000e620000000800 */
[----:B--2---:R-:W-:Y:S07]  /*50f00*/  LDGSTS.E [R7+-0x27ffc], desc[UR8][R120.64], !P6 ;  /* 0xd800400078077fae */ /* 0x004fee000f121848 */
[----:B------:R-:W2:Y:S01]  /*50f10*/  LDC R28, c[0x0][0x230] ;  /* 0x00008c00ff1c7b82 */ /* 0x000ea20000000800 */
[----:B------:R-:W2:Y:S01]  /*50f20*/  LDL.64 R44, [R1+0x788] ;  /* 0x00078800012c7983 */ /* 0x000ea20000100a00 */
[----:B----4-:R-:W-:-:S03]  /*50f30*/  VIADD R8, R24, 0xfffffc88 ;  /* 0xfffffc8818087836 */ /* 0x010fc60000000000 */
[----:B------:R-:W4:Y:S01]  /*50f40*/  LDL.64 R120, [R1+0x790] ;  /* 0x0007900001787983 */ /* 0x000f220000100a00 */
[----:B------:R-:W-:Y:S02]  /*50f50*/  ISETP.GE.U32.AND P1, PT, R9, 0x7ffffc65, PT ;  /* 0x7ffffc650900780c */ /* 0x000fe40003f26070 */
[----:B------:R-:W4:Y:S01]  /*50f60*/  LDC R24, c[0x0][0x230] ;  /* 0x00008c00ff187b82 */ /* 0x000f220000000800 */
[----:B------:R-:W-:Y:S01]  /*50f70*/  LDGSTS.E [R2+-0x23ffc], desc[UR8][R94.64], !P6 ;  /* 0xdc0040005e027fae */ /* 0x000fe2000f121848 */
[----:B------:R-:W-:Y:S01]  /*50f80*/  ISETP.GE.U32.AND P6, PT, R8, 0x7ffffc09, PT ;  /* 0x7ffffc090800780c */ /* 0x000fe20003fc6070 */
[----:B------:R-:W-:Y:S02]  /*50f90*/  VIADD R8, R29, 0xfffffce3 ;  /* 0xfffffce31d087836 */ /* 0x000fe40000000000 */
[----:B------:R1:W-:Y:S03]  /*50fa0*/  LDGSTS.E [R7+-0x27ff8], desc[UR8][R148.64], !P5 ;  /* 0xd800800094077fae */ /* 0x0003e6000e921848 */
[----:B------:R-:W4:Y:S01]  /*50fb0*/  LDC R29, c[0x0][0x230] ;  /* 0x00008c00ff1d7b82 */ /* 0x000f220000000800 */
[----:B------:R-:W4:Y:S04]  /*50fc0*/  LDL.64 R94, [R1+0x798] ;  /* 0x00079800015e7983 */ /* 0x000f280000100a00 */
[----:B------:R-:W4:Y:S04]  /*50fd0*/  LDL.64 R148, [R1+0x7a0] ;  /* 0x0007a00001947983 */ /* 0x000f280000100a00 */
[----:B---3--:R3:W-:Y:S01]  /*50fe0*/  LDGSTS.E [R2+-0x23ff8], desc[UR8][R68.64], !P5 ;  /* 0xdc00800044027fae */ /* 0x0087e2000e921848 */
[----:B------:R-:W-:-:S02]  /*50ff0*/  ISETP.GE.U32.AND P5, PT, R8, 0x7ffffc64, PT ;  /* 0x7ffffc640800780c */ /* 0x000fc40003fa6070 */
[C---:B------:R-:W-:Y:S01]  /*51000*/  IADD3 R8, R11.reuse, 0x100000, RZ ;  /* 0x001000000b087810 */ /* 0x040fe20007ffe0ff */
[----:B------:R-:W-:-:S04]  /*51010*/  VIADD R11, R11, 0x100000 ;  /* 0x001000000b0b7836 */ /* 0x000fc80000000000 */
[----:B------:R3:W-:Y:S04]  /*51020*/  LDGSTS.E [R8+-0x27ff4], desc[UR8][R122.64], !P6 ;  /* 0xd800c0007a087fae */ /* 0x0007e8000f121848 */
[----:B------:R-:W4:Y:S04]  /*51030*/  LDL.64 R68, [R1+0x7a8] ;  /* 0x0007a80001447983 */ /* 0x000f280000100a00 */
[----:B------:R-:W4:Y:S04]  /*51040*/  LDL.64 R122, [R1+0x7b0] ;  /* 0x0007b000017a7983 */ /* 0x000f280000100a00 */
[----:B------:R3:W-:Y:S04]  /*51050*/  LDGSTS.E [R11+-0x23ff4], desc[UR8][R96.64], !P6 ;  /* 0xdc00c000600b7fae */ /* 0x0007e8000f121848 */
[----:B------:R-:W4:Y:S01]  /*51060*/  LDL.64 R96, [R1+0x7b8] ;  /* 0x0007b80001607983 */ /* 0x000f220000100a00 */
[C---:B-1----:R-:W-:Y:S01]  /*51070*/  VIADD R7, R12.reuse, 0x100000 ;  /* 0x001000000c077836 */ /* 0x042fe20000000000 */
[----:B---3--:R-:W-:Y:S01]  /*51080*/  IADD3 R2, R12, 0x100000, RZ ;  /* 0x001000000c027810 */ /* 0x008fe20007ffe0ff */
[----:B------:R-:W-:Y:S01]  /*51090*/  VIADD R10, R10, 0xfffffcc7 ;  /* 0xfffffcc70a0a7836 */ /* 0x000fe20000000000 */
[----:B------:R-:W-:Y:S01]  /*510a0*/  IADD3 R8, R12, 0x100000, RZ ;  /* 0x001000000c087810 */ /* 0x000fe20007ffe0ff */
[----:B------:R-:W1:Y:S01]  /*510b0*/  LDC R11, c[0x0][0x230] ;  /* 0x00008c00ff0b7b82 */ /* 0x000e620000000800 */
[----:B------:R-:W-:Y:S04]  /*510c0*/  LDGSTS.E [R7+-0x40000], desc[UR8][R46.64], !P4 ;  /* 0xc00000002e077fae */ /* 0x000fe8000e121848 */
[----:B--2---:R-:W-:Y:S04]  /*510d0*/  LDGSTS.E [R2+-0x3c000], desc[UR8][R44.64], !P4 ;  /* 0xc40000002c027fae */ /* 0x004fe8000e121848 */
[----:B----4-:R-:W-:Y:S04]  /*510e0*/  LDGSTS.E [R8+-0x3fffc], desc[UR8][R120.64], !P2 ;  /* 0xc000400078087fae */ /* 0x010fe8000d121848 */
[----:B------:R-:W2:Y:S04]  /*510f0*/  LDL.64 R46, [R1+0x980] ;  /* 0x00098000012e7983 */ /* 0x000ea80000100a00 */
[----:B------:R-:W3:Y:S04]  /*51100*/  LDL.64 R44, [R1+0x988] ;  /* 0x00098800012c7983 */ /* 0x000ee80000100a00 */
[----:B------:R-:W4:Y:S04]  /*51110*/  LDL.64 R120, [R1+0x990] ;  /* 0x0009900001787983 */ /* 0x000f280000100a00 */
[----:B------:R-:W-:Y:S04]  /*51120*/  LDGSTS.E [R7+-0x3bffc], desc[UR8][R94.64], !P2 ;  /* 0xc40040005e077fae */ /* 0x000fe8000d121848 */
[----:B------:R-:W-:Y:S04]  /*51130*/  LDGSTS.E [R2+-0x3fff8], desc[UR8][R148.64], !P3 ;  /* 0xc000800094027fae */ /* 0x000fe8000d921848 */
[----:B------:R-:W4:Y:S04]  /*51140*/  LDL.64 R94, [R1+0x998] ;  /* 0x00099800015e7983 */ /* 0x000f280000100a00 */
[----:B------:R-:W4:Y:S04]  /*51150*/  LDL.64 R148, [R1+0x9a0] ;  /* 0x0009a00001947983 */ /* 0x000f280000100a00 */
[----:B------:R1:W-:Y:S04]  /*51160*/  LDGSTS.E [R8+-0x3bff8], desc[UR8][R68.64], !P3 ;  /* 0xc400800044087fae */ /* 0x0003e8000d921848 */
[----:B------:R-:W-:Y:S04]  /*51170*/  LDGSTS.E [R7+-0x3fff4], desc[UR8][R122.64], !P1 ;  /* 0xc000c0007a077fae */ /* 0x000fe8000c921848 */
[----:B------:R-:W4:Y:S04]  /*51180*/  LDL.64 R68, [R1+0x9a8] ;  /* 0x0009a80001447983 */ /* 0x000f280000100a00 */
[----:B------:R-:W4:Y:S04]  /*51190*/  LDL.64 R122, [R1+0x9b0] ;  /* 0x0009b000017a7983 */ /* 0x000f280000100a00 */
[----:B------:R-:W-:Y:S04]  /*511a0*/  LDGSTS.E [R2+-0x3bff4], desc[UR8][R96.64], !P1 ;  /* 0xc400c00060027fae */ /* 0x000fe8000c921848 */
[----:B------:R-:W4:Y:S01]  /*511b0*/  LDL.64 R96, [R1+0x9b8] ;  /* 0x0009b80001607983 */ /* 0x000f220000100a00 */
[----:B------:R-:W-:-:S02]  /*511c0*/  IADD3 R9, R26, -0x31e, RZ ;  /* 0xfffffce21a097810 */ /* 0x000fc40007ffe0ff */
[----:B------:R-:W-:Y:S01]  /*511d0*/  ISETP.GE.U32.AND P4, PT, R10, 0x7ffffc48, PT ;  /* 0x7ffffc480a00780c */ /* 0x000fe20003f86070 */
[----:B-1----:R-:W-:Y:S01]  /*511e0*/  VIADD R8, R29, 0xfffffcc4 ;  /* 0xfffffcc41d087836 */ /* 0x002fe20000000000 */
[----:B------:R-:W-:Y:S01]  /*511f0*/  ISETP.GE.U32.AND P6, PT, R9, 0x7ffffc63, PT ;  /* 0x7ffffc630900780c */ /* 0x000fe20003fc6070 */
[----:B------:R-:W-:Y:S01]  /*51200*/  VIADD R9, R27, 0xfffffcc6 ;  /* 0xfffffcc61b097836 */ /* 0x000fe20000000000 */
[----:B------:R-:W-:Y:S01]  /*51210*/  IADD3 R10, R25, -0x359, RZ ;  /* 0xfffffca7190a7810 */ /* 0x000fe20007ffe0ff */
[----:B------:R-:W1:Y:S03]  /*51220*/  LDC R27, c[0x0][0x230] ;  /* 0x00008c00ff1b7b82 */ /* 0x000e660000000800 */
[----:B------:R-:W-:Y:S02]  /*51230*/  ISETP.GE.U32.AND P2, PT, R9, 0x7ffffc47, PT ;  /* 0x7ffffc470900780c */ /* 0x000fe40003f46070 */
[----:B------:R-:W-:-:S02]  /*51240*/  IADD3 R9, R24, -0x33b, RZ ;  /* 0xfffffcc518097810 */ /* 0x000fc40007ffe0ff */
[----:B------:R-:W-:Y:S01]  /*51250*/  ISETP.GE.U32.AND P1, PT, R8, 0x7ffffc45, PT ;  /* 0x7ffffc450800780c */ /* 0x000fe20003f26070 */
[----:B------:R-:W1:Y:S01]  /*51260*/  LDC R24, c[0x0][0x230] ;  /* 0x00008c00ff187b82 */ /* 0x000e620000000800 */
[----:B------:R-:W-:Y:S01]  /*51270*/  ISETP.GE.U32.AND P3, PT, R9, 0x7ffffc46, PT ;  /* 0x7ffffc460900780c */ /* 0x000fe20003f66070 */
[C---:B------:R-:W-:Y:S01]  /*51280*/  VIADD R8, R12.reuse, 0x100000 ;  /* 0x001000000c087836 */ /* 0x040fe20000000000 */
[----:B------:R-:W-:-:S05]  /*51290*/  IADD3 R9, R12, 0x100000, RZ ;  /* 0x001000000c097810 */ /* 0x000fca0007ffe0ff */
[----:B--2---:R2:W-:Y:S01]  /*512a0*/  LDGSTS.E [R9+-0x38000], desc[UR8][R46.64], !P4 ;  /* 0xc80000002e097fae */ /* 0x0045e2000e121848 */
[----:B------:R-:W1:Y:S03]  /*512b0*/  LDC R26, c[0x0][0x230] ;  /* 0x00008c00ff1a7b82 */ /* 0x000e660000000800 */
[----:B---3--:R-:W-:Y:S04]  /*512c0*/  LDGSTS.E [R8+-0x34000], desc[UR8][R44.64], !P4 ;  /* 0xcc0000002c087fae */ /* 0x008fe8000e121848 */
[----:B----4-:R-:W-:Y:S01]  /*512d0*/  LDGSTS.E [R7+-0x37ffc], desc[UR8][R120.64], !P2 ;  /* 0xc800400078077fae */ /* 0x010fe2000d121848 */
[----:B------:R-:W3:Y:S03]  /*512e0*/  LDC R25, c[0x0][0x230] ;  /* 0x00008c00ff197b82 */ /* 0x000ee60000000800 */
[----:B------:R-:W-:Y:S04]  /*512f0*/  LDGSTS.E [R2+-0x33ffc], desc[UR8][R94.64], !P2 ;  /* 0xcc0040005e027fae */ /* 0x000fe8000d121848 */
[----:B------:R-:W4:Y:S04]  /*51300*/  LDL.64 R44, [R1+0xb88] ;  /* 0x000b8800012c7983 */ /* 0x000f280000100a00 */
[----:B------:R-:W3:Y:S04]  /*51310*/  LDL.64 R120, [R1+0xb90] ;  /* 0x000b900001787983 */ /* 0x000ee80000100a00 */
[----:B------:R-:W3:Y:S01]  /*51320*/  LDL.64 R94, [R1+0xb98] ;  /* 0x000b9800015e7983 */ /* 0x000ee20000100a00 */
[----:B--2---:R-:W-:-:S03]  /*51330*/  IADD3 R9, R28, -0x35b, RZ ;  /* 0xfffffca51c097810 */ /* 0x004fc60007ffe0ff */
[----:B------:R-:W2:Y:S01]  /*51340*/  LDL.64 R46, [R1+0xbb0] ;  /* 0x000bb000012e7983 */ /* 0x000ea20000100a00 */
[----:B------:R-:W-:-:S03]  /*51350*/  ISETP.GE.U32.AND P4, PT, R10, 0x7ffffc28, PT ;  /* 0x7ffffc280a00780c */ /* 0x000fc60003f86070 */
[----:B------:R-:W-:Y:S01]  /*51360*/  LDGSTS.E [R8+-0x37ff8], desc[UR8][R148.64], !P3 ;  /* 0xc800800094087fae */ /* 0x000fe2000d921848 */
[----:B------:R-:W2:Y:S03]  /*51370*/  LDC R28, c[0x0][0x230] ;  /* 0x00008c00ff1c7b82 */ /* 0x000ea60000000800 */
[----:B------:R-:W2:Y:S04]  /*51380*/  LDL.64 R148, [R1+0xba0] ;  /* 0x000ba00001947983 */ /* 0x000ea80000100a00 */
[----:B------:R-:W-:Y:S01]  /*51390*/  LDGSTS.E [R7+-0x33ff8], desc[UR8][R68.64], !P3 ;  /* 0xcc00800044077fae */ /* 0x000fe2000d921848 */
[----:B------:R-:W-:Y:S01]  /*513a0*/  ISETP.GE.U32.AND P3, PT, R9, 0x7ffffc26, PT ;  /* 0x7ffffc260900780c */ /* 0x000fe20003f66070 */
[----:B------:R-:W-:-:S02]  /*513b0*/  VIADD R9, R12, 0x100000 ;  /* 0x001000000c097836 */ /* 0x000fc40000000000 */
[----:B------:R-:W-:Y:S04]  /*513c0*/  LDGSTS.E [R2+-0x37ff4], desc[UR8][R122.64], !P1 ;  /* 0xc800c0007a027fae */ /* 0x000fe8000c921848 */
[----:B------:R-:W2:Y:S04]  /*513d0*/  LDL.64 R68, [R1+0xba8] ;  /* 0x000ba80001447983 */ /* 0x000ea80000100a00 */
[----:B------:R-:W2:Y:S04]  /*513e0*/  LDL.64 R122, [R1+0xbb8] ;  /* 0x000bb800017a7983 */ /* 0x000ea80000100a00 */
[----:B------:R1:W-:Y:S01]  /*513f0*/  LDGSTS.E [R9+-0x33ff4], desc[UR8][R96.64], !P1 ;  /* 0xcc00c00060097fae */ /* 0x0003e2000c921848 */
[----:B------:R-:W-:-:S02]  /*51400*/  VIADD R10, R11, 0xfffffca6 ;  /* 0xfffffca60b0a7836 */ /* 0x000fc40000000000 */
[----:B------:R-:W2:Y:S01]  /*51410*/  LDC R11, c[0x0][0x230] ;  /* 0x00008c00ff0b7b82 */ /* 0x000ea20000000800 */
[----:B------:R-:W-:Y:S04]  /*51420*/  LDGSTS.E [R8+-0x30000], desc[UR8][R72.64], !P4 ;  /* 0xd000000048087fae */ /* 0x000fe8000e121848 */
[----:B------:R-:W2:Y:S01]  /*51430*/  LDL.64 R96, [R1+0x1538] ;  /* 0x0015380001607983 */ /* 0x000ea20000100a00 */
[----:B------:R-:W-:Y:S02]  /*51440*/  ISETP.GE.U32.AND P2, PT, R10, 0x7ffffc27, PT ;  /* 0x7ffffc270a00780c */ /* 0x000fe40003f46070 */
[----:B-1----:R-:W-:Y:S01]  /*51450*/  IADD3 R10, R24, -0x35c, RZ ;  /* 0xfffffca4180a7810 */ /* 0x002fe20007ffe0ff */
[----:B------:R-:W2:Y:S01]  /*51460*/  LDL.64 R72, [R1+0x9f0] ;  /* 0x0009f00001487983 */ /* 0x000ea20000100a00 */
[----:B------:R-:W-:Y:S01]  /*51470*/  IADD3 R9, R27, -0x379, RZ ;  /* 0xfffffc871b097810 */ /* 0x000fe20007ffe0ff */
[----:B------:R-:W1:Y:S01]  /*51480*/  LDC R24, c[0x0][0x230] ;  /* 0x00008c00ff187b82 */ /* 0x000e620000000800 */
[----:B------:R-:W-:Y:S01]  /*51490*/  ISETP.GE.U32.AND P1, PT, R10, 0x7ffffc25, PT ;  /* 0x7ffffc250a00780c */ /* 0x000fe20003f26070 */
[----:B----4-:R-:W-:Y:S01]  /*514a0*/  LDGSTS.E [R7+-0x2c000], desc[UR8][R44.64], !P4 ;  /* 0xd40000002c077fae */ /* 0x010fe2000e121848 */
[----:B------:R-:W-:-:S05]  /*514b0*/  ISETP.GE.U32.AND P4, PT, R9, 0x7ffffc08, PT ;  /* 0x7ffffc080900780c */ /* 0x000fca0003f86070 */
[----:B---3--:R-:W-:Y:S04]  /*514c0*/  LDGSTS.E [R2+-0x2fffc], desc[UR8][R120.64], !P2 ;  /* 0xd000400078027fae */ /* 0x008fe8000d121848 */
[----:B------:R-:W-:Y:S04]  /*514d0*/  LDGSTS.E [R8+-0x2bffc], desc[UR8][R94.64], !P2 ;  /* 0xd40040005e087fae */ /* 0x000fe8000d121848 */
[----:B------:R-:W3:Y:S04]  /*514e0*/  LDL.64 R44, [R1+0x1540] ;  /* 0x00154000012c7983 */ /* 0x000ee80000100a00 */
[----:B------:R-:W4:Y:S04]  /*514f0*/  LDL.64 R120, [R1+0x1548] ;  /* 0x0015480001787983 */ /* 0x000f280000100a00 */
[----:B------:R-:W4:Y:S01]  /*51500*/  LDL.64 R94, [R1+0x1550] ;  /* 0x00155000015e7983 */ /* 0x000f220000100a00 */
[----:B------:R-:W-:-:S03]  /*51510*/  IADD3 R9, R12, 0x100000, RZ ;  /* 0x001000000c097810 */ /* 0x000fc60007ffe0ff */
[----:B--2---:R-:W-:Y:S04]  /*51520*/  LDGSTS.E [R7+-0x2fff8], desc[UR8][R148.64], !P3 ;  /* 0xd000800094077fae */ /* 0x004fe8000d921848 */
[----:B------:R-:W2:Y:S04]  /*51530*/  LDL.64 R148, [R1+0x1558] ;  /* 0x0015580001947983 */ /* 0x000ea80000100a00 */
[----:B------:R-:W-:Y:S04]  /*51540*/  LDGSTS.E [R2+-0x2bff8], desc[UR8][R68.64], !P3 ;  /* 0xd400800044027fae */ /* 0x000fe8000d921848 */
[----:B------:R1:W-:Y:S04]  /*51550*/  LDGSTS.E [R9+-0x2fff4], desc[UR8][R46.64], !P1 ;  /* 0xd000c0002e097fae */ /* 0x0003e8000c921848 */
[----:B------:R1:W-:Y:S04]  /*51560*/  LDGSTS.E [R8+-0x2bff4], desc[UR8][R122.64], !P1 ;  /* 0xd400c0007a087fae */ /* 0x0003e8000c921848 */
[----:B------:R-:W2:Y:S01]  /*51570*/  LDL.64 R68, [R1+0x1560] ;  /* 0x0015600001447983 */ /* 0x000ea20000100a00 */
[----:B------:R-:W-:-:S02]  /*51580*/  VIADD R10, R26, 0xfffffce1 ;  /* 0xfffffce11a0a7836 */ /* 0x000fc40000000000 */
[----:B------:R-:W2:Y:S01]  /*51590*/  LDC R26, c[0x0][0x230] ;  /* 0x00008c00ff1a7b82 */ /* 0x000ea20000000800 */
[----:B-1----:R-:W-:Y:S01]  /*515a0*/  IADD3 R9, R25, -0x37c, RZ ;  /* 0xfffffc8419097810 */ /* 0x002fe20007ffe0ff */
[----:B------:R-:W2:Y:S04]  /*515b0*/  LDL.64 R46, [R1+0x7d0] ;  /* 0x0007d000012e7983 */ /* 0x000ea80000100a00 */
[----:B------:R-:W2:Y:S04]  /*515c0*/  LDL.64 R122, [R1+0x1568] ;  /* 0x00156800017a7983 */ /* 0x000ea80000100a00 */
[----:B------:R-:W-:Y:S01]  /*515d0*/  LDGSTS.E [R7+-0x28000], desc[UR8][R96.64], !P4 ;  /* 0xd800000060077fae */ /* 0x000fe2000e121848 */
[----:B------:R-:W-:Y:S01]  /*515e0*/  ISETP.GE.U32.AND P2, PT, R10, 0x7ffffc62, PT ;  /* 0x7ffffc620a00780c */ /* 0x000fe20003f46070 */
[----:B------:R-:W-:Y:S01]  /*515f0*/  VIADD R8, R24, 0xfffffc85 ;  /* 0xfffffc8518087836 */ /* 0x000fe20000000000 */
[----:B------:R-:W1:Y:S01]  /*51600*/  LDC R25, c[0x0][0x230] ;  /* 0x00008c00ff197b82 */ /* 0x000e620000000800 */
[----:B------:R-:W2:Y:S01]  /*51610*/  LDL.64 R96, [R1+0x1570] ;  /* 0x0015700001607983 */ /* 0x000ea20000100a00 */
[----:B------:R-:W-:Y:S01]  /*51620*/  VIADD R10, R11, 0xfffffc86 ;  /* 0xfffffc860b0a7836 */ /* 0x000fe20000000000 */
[----:B------:R-:W-:-:S05]  /*51630*/  ISETP.GE.U32.AND P1, PT, R9, 0x7ffffc05, PT ;  /* 0x7ffffc050900780c */ /* 0x000fca0003f26070 */
[----:B------:R-:W1:Y:S01]  /*51640*/  LDC R11, c[0x0][0x230] ;  /* 0x00008c00ff0b7b82 */ /* 0x000e620000000800 */
[----:B------:R-:W-:-:S07]  /*51650*/  ISETP.GE.U32.AND P3, PT, R10, 0x7ffffc07, PT ;  /* 0x7ffffc070a00780c */ /* 0x000fce0003f66070 */
[----:B------:R-:W1:Y:S08]  /*51660*/  LDC R10, c[0x0][0x230] ;  /* 0x00008c00ff0a7b82 */ /* 0x000e700000000800 */
[----:B------:R-:W1:Y:S01]  /*51670*/  LDC R24, c[0x0][0x230] ;  /* 0x00008c00ff187b82 */ /* 0x000e620000000800 */
[----:B---3--:R-:W-:Y:S01]  /*51680*/  LDGSTS.E [R2+-0x24000], desc[UR8][R44.64], !P4 ;  /* 0xdc0000002c027fae */ /* 0x008fe2000e121848 */
[----:B------:R-:W-:Y:S01]  /*51690*/  ISETP.GE.U32.AND P4, PT, R8, 0x7ffffc06, PT ;  /* 0x7ffffc060800780c */ /* 0x000fe20003f86070 */
[----:B------:R-:W-:-:S02]  /*516a0*/  VIADD R8, R28, 0xfffffce0 ;  /* 0xfffffce01c087836 */ /* 0x000fc40000000000 */
[----:B----4-:R-:W-:Y:S04]  /*516b0*/  LDGSTS.E [R7+-0x27ffc], desc[UR8][R120.64], !P3 ;  /* 0xd800400078077fae */ /* 0x010fe8000d921848 */
[----:B------:R-:W-:Y:S01]  /*516c0*/  LDGSTS.E [R2+-0x23ffc], desc[UR8][R94.64], !P3 ;  /* 0xdc0040005e027fae */ /* 0x000fe2000d921848 */
[----:B------:R-:W-:-:S03]  /*516d0*/  ISETP.GE.U32.AND P3, PT, R8, 0x7ffffc61, PT ;  /* 0x7ffffc610800780c */ /* 0x000fc60003f66070 */
[----:B------:R-:W3:Y:S01]  /*516e0*/  LDL.64 R44, [R1+0x7c0] ;  /* 0x0007c000012c7983 */ /* 0x000ee20000100a00 */
[----:B------:R-:W-:-:S03]  /*516f0*/  IADD3 R8, R12, 0x100000, RZ ;  /* 0x001000000c087810 */ /* 0x000fc60007ffe0ff */
[----:B------:R-:W4:Y:S04]  /*51700*/  LDL.64 R120, [R1+0x7c8] ;  /* 0x0007c80001787983 */ /* 0x000f280000100a00 */
[----:B------:R-:W4:Y:S01]  /*51710*/  LDL.64 R94, [R1+0x7d8] ;  /* 0x0007d800015e7983 */ /* 0x000f220000100a00 */
[----:B------:R-:W-:-:S03]  /*51720*/  IADD3 R12, R12, 0x100000, RZ ;  /* 0x001000000c0c7810 */ /* 0x000fc60007ffe0ff */
[----:B--2---:R-:W-:Y:S04]  /*51730*/  LDGSTS.E [R8+-0x27ff8], desc[UR8][R148.64], !P4 ;  /* 0xd800800094087fae */ /* 0x004fe8000e121848 */
[----:B------:R-:W2:Y:S04]  /*51740*/  LDL.64 R148, [R1+0x7e0] ;  /* 0x0007e00001947983 */ /* 0x000ea80000100a00 */
[----:B------:R-:W-:Y:S04]  /*51750*/  LDGSTS.E [R7+-0x23ff8], desc[UR8][R68.64], !P4 ;  /* 0xdc00800044077fae */ /* 0x000fe8000e121848 */
[----:B------:R1:W-:Y:S04]  /*51760*/  LDGSTS.E [R2+-0x27ff4], desc[UR8][R122.64], !P1 ;  /* 0xd800c0007a027fae */ /* 0x0003e8000c921848 */
[----:B------:R-:W2:Y:S04]  /*51770*/  LDL.64 R68, [R1+0x7e8] ;  /* 0x0007e80001447983 */ /* 0x000ea80000100a00 */
[----:B------:R-:W2:Y:S04]  /*51780*/  LDL.64 R122, [R1+0x7f0] ;  /* 0x0007f000017a7983 */ /* 0x000ea80000100a00 */
[----:B------:R1:W-:Y:S04]  /*51790*/  LDGSTS.E [R12+-0x23ff4], desc[UR8][R96.64], !P1 ;  /* 0xdc00c000600c7fae */ /* 0x0003e8000c921848 */
[----:B------:R-:W2:Y:S01]  /*517a0*/  LDL.64 R96, [R1+0x7f8] ;  /* 0x0007f80001607983 */ /* 0x000ea20000100a00 */
[----:B-1----:R-:W-:-:S02]  /*517b0*/  VIADD R2, R10, 0xfffffcc2 ;  /* 0xfffffcc20a027836 */ /* 0x002fc40000000000 */
[----:B------:R-:W-:Y:S01]  /*517c0*/  VIADD R9, R26, 0xfffffcc3 ;  /* 0xfffffcc31a097836 */ /* 0x000fe20000000000 */
[C---:B------:R-:W-:Y:S01]  /*517d0*/  IADD3 R8, R13.reuse, 0x100000, RZ ;  /* 0x001000000d087810 */ /* 0x040fe20007ffe0ff */
[C---:B------:R-:W-:Y:S01]  /*517e0*/  VIADD R7, R13.reuse, 0x100000 ;  /* 0x001000000d077836 */ /* 0x040fe20000000000 */
[----:B------:R-:W-:Y:S01]  /*517f0*/  ISETP.GE.U32.AND P1, PT, R2, 0x7ffffc43, PT ;  /* 0x7ffffc430200780c */ /* 0x000fe20003f26070 */
[----:B------:R-:W-:Y:S01]  /*51800*/  VIADD R2, R13, 0x100000 ;  /* 0x001000000d027836 */ /* 0x000fe20000000000 */
[----:B------:R-:W-:Y:S01]  /*51810*/  ISETP.GE.U32.AND P4, PT, R9, 0x7ffffc44, PT ;  /* 0x7ffffc440900780c */ /* 0x000fe20003f86070 */
[----:B------:R-:W1:Y:S01]  /*51820*/  LDC R10, c[0x0][0x230] ;  /* 0x00008c00ff0a7b82 */ /* 0x000e620000000800 */
[----:B------:R-:W-:-:S07]  /*51830*/  IADD3 R9, R11, -0x33f, RZ ;  /* 0xfffffcc10b097810 */ /* 0x000fce0007ffe0ff */
[----:B------:R-:W1:Y:S08]  /*51840*/  LDC R11, c[0x0][0x230] ;  /* 0x00008c00ff0b7b82 */ /* 0x000e700000000800 */
[----:B------:R-:W1:Y:S01]  /*51850*/  LDC R12, c[0x0][0x230] ;  /* 0x00008c00ff0c7b82 */ /* 0x000e620000000800 */
[----:B---3--:R-:W-:Y:S04]  /*51860*/  LDGSTS.E [R8+-0x40000], desc[UR8][R44.64], !P5 ;  /* 0xc00000002c087fae */ /* 0x008fe8000e921848 */
[----:B----4-:R-:W-:Y:S01]  /*51870*/  LDGSTS.E [R7+-0x3c000], desc[UR8][R120.64], !P5 ;  /* 0xc400000078077fae */ /* 0x010fe2000e921848 */
[----:B------:R-:W-:-:S02]  /*51880*/  ISETP.GE.U32.AND P5, PT, R9, 0x7ffffc42, PT ;  /* 0x7ffffc420900780c */ /* 0x000fc40003fa6070 */
[----:B------:R-:W-:Y:S01]  /*51890*/  IADD3 R9, R24, -0x340, RZ ;  /* 0xfffffcc018097810 */ /* 0x000fe20007ffe0ff */
[----:B------:R-:W-:Y:S04]  /*518a0*/  LDGSTS.E [R2+-0x3fffc], desc[UR8][R46.64], !P6 ;  /* 0xc00040002e027fae */ /* 0x000fe8000f121848 */
[----:B------:R-:W3:Y:S04]  /*518b0*/  LDL.64 R44, [R1+0x9c0] ;  /* 0x0009c000012c7983 */ /* 0x000ee80000100a00 */
[----:B------:R-:W4:Y:S04]  /*518c0*/  LDL.64 R120, [R1+0x9c8] ;  /* 0x0009c80001787983 */ /* 0x000f280000100a00 */
[----:B------:R1:W-:Y:S01]  /*518d0*/  LDGSTS.E [R8+-0x3bffc], desc[UR8][R94.64], !P6 ;  /* 0xc40040005e087fae */ /* 0x0003e2000f121848 */
[----:B------:R-:W-:-:S02]  /*518e0*/  ISETP.GE.U32.AND P6, PT, R9, 0x7ffffc41, PT ;  /* 0x7ffffc410900780c */ /* 0x000fc40003fc6070 */
[----:B------:R-:W-:Y:S01]  /*518f0*/  IADD3 R9, R13, 0x100000, RZ ;  /* 0x001000000d097810 */ /* 0x000fe20007ffe0ff */
[----:B------:R-:W4:Y:S04]  /*51900*/  LDL.64 R46, [R1+0x9f8] ;  /* 0x0009f800012e7983 */ /* 0x000f280000100a00 */
[----:B--2---:R-:W-:Y:S01]  /*51910*/  LDGSTS.E [R7+-0x3fff8], desc[UR8][R148.64], !P2 ;  /* 0xc000800094077fae */ /* 0x004fe2000d121848 */
[----:B-1----:R-:W-:-:S03]  /*51920*/  VIADD R8, R25, 0xfffffca3 ;  /* 0xfffffca319087836 */ /* 0x002fc60000000000 */
[----:B------:R-:W2:Y:S04]  /*51930*/  LDL.64 R94, [R1+0x9d8] ;  /* 0x0009d800015e7983 */ /* 0x000ea80000100a00 */
[----:B------:R-:W2:Y:S04]  /*51940*/  LDL.64 R148, [R1+0xbc8] ;  /* 0x000bc80001947983 */ /* 0x000ea80000100a00 */
[----:B------:R-:W-:Y:S01]  /*51950*/  LDGSTS.E [R2+-0x3bff8], desc[UR8][R68.64], !P2 ;  /* 0xc400800044027fae */ /* 0x000fe2000d121848 */
[----:B------:R-:W-:Y:S01]  /*51960*/  ISETP.GE.U32.AND P2, PT, R8, 0x7ffffc24, PT ;  /* 0x7ffffc240800780c */ /* 0x000fe20003f46070 */
[----:B------:R-:W-:-:S02]  /*51970*/  VIADD R8, R13, 0x100000 ;  /* 0x001000000d087836 */ /* 0x000fc40000000000 */
[----:B------:R-:W-:Y:S04]  /*51980*/  LDGSTS.E [R9+-0x3fff4], desc[UR8][R122.64], !P3 ;  /* 0xc000c0007a097fae */ /* 0x000fe8000d921848 */
[----:B------:R-:W2:Y:S04]  /*51990*/  LDL.64 R68, [R1+0x9e8] ;  /* 0x0009e80001447983 */ /* 0x000ea80000100a00 */
[----:B------:R-:W2:Y:S04]  /*519a0*/  LDL.64 R122, [R1+0xbc0] ;  /* 0x000bc000017a7983 */ /* 0x000ea80000100a00 */
[----:B------:R1:W-:Y:S04]  /*519b0*/  LDGSTS.E [R8+-0x3bff4], desc[UR8][R96.64], !P3 ;  /* 0xc400c00060087fae */ /* 0x0003e8000d921848 */
[----:B------:R-:W2:Y:S01]  /*519c0*/  LDL.64 R96, [R1+0xbd0] ;  /* 0x000bd00001607983 */ /* 0x000ea20000100a00 */
[----:B-1----:R-:W-:Y:S01]  /*519d0*/  VIADD R8, R11, 0xfffffca1 ;  /* 0xfffffca10b087836 */ /* 0x002fe20000000000 */
[----:B------:R-:W-:Y:S01]  /*519e0*/  IADD3 R10, R10, -0x35e, RZ ;  /* 0xfffffca20a0a7810 */ /* 0x000fe20007ffe0ff */
[----:B------:R-:W1:Y:S03]  /*519f0*/  LDC R11, c[0x0][0x230] ;  /* 0x00008c00ff0b7b82 */ /* 0x000e660000000800 */
[----:B------:R-:W-:-:S05]  /*51a00*/  ISETP.GE.U32.AND P3, PT, R10, 0x7ffffc23, PT ;  /* 0x7ffffc230a00780c */ /* 0x000fca0003f66070 */
[----:B------:R-:W1:Y:S01]  /*51a10*/  LDC R10, c[0x0][0x230] ;  /* 0x00008c00ff0a7b82 */ /* 0x000e620000000800 */
[----:B---3--:R-:W-:Y:S04]  /*51a20*/  LDGSTS.E [R7+-0x38000], desc[UR8][R44.64], !P4 ;  /* 0xc80000002c077fae */ /* 0x008fe8000e121848 */
[----:B----4-:R-:W-:Y:S01]  /*51a30*/  LDGSTS.E [R2+-0x34000], desc[UR8][R120.64], !P4 ;  /* 0xcc00000078027fae */ /* 0x010fe2000e121848 */
[----:B------:R-:W-:Y:S02]  /*51a40*/  ISETP.GE.U32.AND P4, PT, R8, 0x7ffffc22, PT ;  /* 0x7ffffc220800780c */ /* 0x000fe40003f86070 */
[----:B------:R-:W-:Y:S01]  /*51a50*/  IADD3 R8, R12, -0x360, RZ ;  /* 0xfffffca00c087810 */ /* 0x000fe20007ffe0ff */
[----:B------:R-:W-:Y:S01]  /*51a60*/  LDGSTS.E [R7+-0x37ffc], desc[UR8][R124.64], !P1 ;  /* 0xc80040007c077fae */ /* 0x000fe2000c921848 */
[----:B------:R-:W3:Y:S03]  /*51a70*/  LDC R12, c[0x0][0x230] ;  /* 0x00008c00ff0c7b82 */ /* 0x000ee60000000800 */
[----:B------:R-:W4:Y:S04]  /*51a80*/  LDL.64 R44, [R1+0xbd8] ;  /* 0x000bd800012c7983 */ /* 0x000f280000100a00 */
[----:B------:R-:W3:Y:S04]  /*51a90*/  LDL.64 R120, [R1+0xbe0] ;  /* 0x000be00001787983 */ /* 0x000ee80000100a00 */
[----:B------:R-:W3:Y:S04]  /*51aa0*/  LDL.64 R124, [R1+0xe90] ;  /* 0x000e9000017c7983 */ /* 0x000ee80000100a00 */
[----:B--2---:R-:W-:Y:S01]  /*51ab0*/  LDGSTS.E [R2+-0x33ffc], desc[UR8][R94.64], !P1 ;  /* 0xcc0040005e027fae */ /* 0x004fe2000c921848 */
[----:B------:R-:W-:Y:S01]  /*51ac0*/  ISETP.GE.U32.AND P1, PT, R8, 0x7ffffc21, PT ;  /* 0x7ffffc210800780c */ /* 0x000fe20003f26070 */
[----:B------:R-:W-:-:S02]  /*51ad0*/  VIADD R8, R13, 0x100000 ;  /* 0x001000000d087836 */ /* 0x000fc40000000000 */
[----:B------:R-:W-:Y:S04]  /*51ae0*/  LDGSTS.E [R7+-0x37ff8], desc[UR8][R98.64], !P5 ;  /* 0xc800800062077fae */ /* 0x000fe8000e921848 */
[----:B------:R-:W2:Y:S04]  /*51af0*/  LDL.64 R94, [R1+0xbe8] ;  /* 0x000be800015e7983 */ /* 0x000ea80000100a00 */
[----:B------:R-:W2:Y:S04]  /*51b00*/  LDL.64 R98, [R1+0xbf0] ;  /* 0x000bf00001627983 */ /* 0x000ea80000100a00 */
[----:B------:R-:W-:Y:S04]  /*51b10*/  LDGSTS.E [R2+-0x33ff8], desc[UR8][R68.64], !P5 ;  /* 0xcc00800044027fae */ /* 0x000fe8000e921848 */
[----:B------:R-:W-:Y:S04]  /*51b20*/  LDGSTS.E [R9+-0x37ff4], desc[UR8][R72.64], !P6 ;  /* 0xc800c00048097fae */ /* 0x000fe8000f121848 */
[----:B------:R-:W-:Y:S04]  /*51b30*/  LDGSTS.E [R8+-0x33ff4], desc[UR8][R46.64], !P6 ;  /* 0xcc00c0002e087fae */ /* 0x000fe8000f121848 */
[----:B------:R-:W2:Y:S04]  /*51b40*/  LDL.64 R68, [R1+0xbf8] ;  /* 0x000bf80001447983 */ /* 0x000ea80000100a00 */
[----:B------:R-:W-:Y:S04]  /*51b50*/  LDGSTS.E [R2+-0x30000], desc[UR8][R122.64], !P2 ;  /* 0xd00000007a027fae */ /* 0x000fe8000d121848 */
[----:B------:R-:W2:Y:S04]  /*51b60*/  LDL.64 R46, [R1+0x1578] ;  /* 0x00157800012e7983 */ /* 0x000ea80000100a00 */
[----:B------:R1:W-:Y:S04]  /*51b70*/  LDGSTS.E [R9+-0x2c000], desc[UR8][R148.64], !P2 ;  /* 0xd400000094097fae */ /* 0x0003e8000d121848 */
[----:B------:R-:W2:Y:S04]  /*51b80*/  LDL.64 R122, [R1+0x1580] ;  /* 0x00158000017a7983 */ /* 0x000ea80000100a00 */
[----:B------:R-:W-:Y:S01]  /*51b90*/  LDGSTS.E [R8+-0x2fffc], desc[UR8][R96.64], !P3 ;  /* 0xd000400060087fae */ /* 0x000fe2000d921848 */
[----:B-1----:R-:W-:-:S03]  /*51ba0*/  IADD3 R9, R11, -0x37d, RZ ;  /* 0xfffffc830b097810 */ /* 0x002fc60007ffe0ff */
[----:B------:R-:W2:Y:S04]  /*51bb0*/  LDL.64 R72, [R1+0x1598] ;  /* 0x0015980001487983 */ /* 0x000ea80000100a00 */
[----:B------:R-:W2:Y:S04]  /*51bc0*/  LDL.64 R148, [R1+0x15a0] ;  /* 0x0015a00001947983 */ /* 0x000ea80000100a00 */
[----:B------:R-:W2:Y:S01]  /*51bd0*/  LDL.64 R96, [R1+0x1588] ;  /* 0x0015880001607983 */ /* 0x000ea20000100a00 */
[----:B------:R-:W-:Y:S01]  /*51be0*/  ISETP.GE.U32.AND P2, PT, R9, 0x7ffffc04, PT ;  /* 0x7ffffc040900780c */ /* 0x000fe20003f46070 */
[----:B------:R-:W-:Y:S01]  /*51bf0*/  VIADD R9, R10, 0xfffffc82 ;  /* 0xfffffc820a097836 */ /* 0x000fe20000000000 */
[----:B------:R-:W-:Y:S01]  /*51c00*/  PLOP3.LUT P5, PT, PT, PT, UP2, 0x80, 0x0 ;  /* 0x000000000000781c */ /* 0x000fe20003faf028 */
[----:B------:R-:W2:Y:S04]  /*51c10*/  LDL.64 R10, [R1+0x15b8] ;  /* 0x0015b800010a7983 */ /* 0x000ea80000100a00 */
[----:B----4-:R-:W-:Y:S01]  /*51c20*/  LDGSTS.E [R7+-0x2bffc], desc[UR8][R44.64], !P3 ;  /* 0xd40040002c077fae */ /* 0x010fe2000d921848 */
[----:B------:R-:W-:-:S03]  /*51c30*/  ISETP.GE.U32.AND P3, PT, R9, 0x7ffffc03, PT ;  /* 0x7ffffc030900780c */ /* 0x000fc60003f66070 */
[----:B---3--:R-:W-:Y:S04]  /*51c40*/  LDGSTS.E [R2+-0x2fff8], desc[UR8][R120.64], !P4 ;  /* 0xd000800078027fae */ /* 0x008fe8000e121848 */
[----:B------:R-:W3:Y:S04]  /*51c50*/  LDL.64 R44, [R1+0x1590] ;  /* 0x00159000012c7983 */ /* 0x000ee80000100a00 */
[----:B------:R-:W4:Y:S04]  /*51c60*/  LDL.64 R120, [R1+0x15a8] ;  /* 0x0015a80001787983 */ /* 0x000f280000100a00 */
[----:B--2---:R-:W-:Y:S04]  /*51c70*/  LDGSTS.E [R8+-0x2bff8], desc[UR8][R94.64], !P4 ;  /* 0xd40080005e087fae */ /* 0x004fe8000e121848 */
[----:B------:R-:W-:Y:S04]  /*51c80*/  LDGSTS.E [R7+-0x2fff4], desc[UR8][R98.64], !P1 ;  /* 0xd000c00062077fae */ /* 0x000fe8000c921848 */
[----:B------:R-:W2:Y:S01]  /*51c90*/  LDL.64 R94, [R1+0x15b0] ;  /* 0x0015b000015e7983 */ /* 0x000ea20000100a00 */
[----:B------:R-:W-:-:S02]  /*51ca0*/  IADD3 R9, R12, -0x37f, RZ ;  /* 0xfffffc810c097810 */ /* 0x000fc40007ffe0ff */
[----:B------:R-:W-:Y:S01]  /*51cb0*/  PLOP3.LUT P4, PT, PT, PT, UP2, 0x80, 0x0 ;  /* 0x000000000000781c */ /* 0x000fe20003f8f028 */
[----:B------:R-:W2:Y:S04]  /*51cc0*/  LDL.64 R98, [R1+0xed0] ;  /* 0x000ed00001627983 */ /* 0x000ea80000100a00 */
[----:B------:R-:W-:Y:S04]  /*51cd0*/  LDGSTS.E [R2+-0x2bff4], desc[UR8][R68.64], !P1 ;  /* 0xd400c00044027fae */ /* 0x000fe8000c921848 */
[----:B------:R-:W-:Y:S04]  /*51ce0*/  LDGSTS.E [R8+-0x28000], desc[UR8][R46.64], !P2 ;  /* 0xd80000002e087fae */ /* 0x000fe8000d121848 */
[----:B------:R-:W2:Y:S04]  /*51cf0*/  LDL.64 R68, [R1+0xd10] ;  /* 0x000d100001447983 */ /* 0x000ea80000100a00 */
[----:B------:R-:W-:Y:S04]  /*51d00*/  LDGSTS.E [R7+-0x24000], desc[UR8][R122.64], !P2 ;  /* 0xdc0000007a077fae */ /* 0x000fe8000d121848 */
[----:B------:R-:W2:Y:S04]  /*51d10*/  LDL.64 R46, [R1+0xd50] ;  /* 0x000d5000012e7983 */ /* 0x000ea80000100a00 */
[----:B------:R-:W2:Y:S04]  /*51d20*/  LDL.64 R122, [R1+0xd90] ;  /* 0x000d9000017a7983 */ /* 0x000ea80000100a00 */
[----:B------:R-:W-:Y:S04]  /*51d30*/  LDGSTS.E [R2+-0x27ffc], desc[UR8][R96.64], !P3 ;  /* 0xd800400060027fae */ /* 0x000fe8000d921848 */
[----:B------:R-:W2:Y:S01]  /*51d40*/  LDL.64 R96, [R1+0xe10] ;  /* 0x000e100001607983 */ /* 0x000ea20000100a00 */
[----:B------:R-:W-:Y:S01]  /*51d50*/  ISETP.GE.U32.AND P1, PT, R9, 0x7ffffc02, PT ;  /* 0x7ffffc020900780c */ /* 0x000fe20003f26070 */
[C---:B------:R-:W-:Y:S01]  /*51d60*/  VIADD R9, R13.reuse, 0x100000 ;  /* 0x001000000d097836 */ /* 0x040fe20000000000 */
[----:B------:R-:W-:-:S04]  /*51d70*/  IADD3 R13, R13, 0x100000, RZ ;  /* 0x001000000d0d7810 */ /* 0x000fc80007ffe0ff */
[----:B---3--:R1:W-:Y:S07]  /*51d80*/  LDGSTS.E [R9+-0x23ffc], desc[UR8][R44.64], !P3 ;  /* 0xdc0040002c097fae */ /* 0x0083ee000d921848 */
[----:B------:R3:W-:Y:S04]  /*51d90*/  LDGSTS.E [R8+-0x27ff8], desc[UR8][R72.64], !P1 ;  /* 0xd800800048087fae */ /* 0x0007e8000c921848 */
[----:B------:R2:W-:Y:S04]  /*51da0*/  LDGSTS.E [R7+-0x23ff8], desc[UR8][R148.64], !P1 ;  /* 0xdc00800094077fae */ /* 0x0005e8000c921848 */
[----:B------:R-:W2:Y:S01]  /*51db0*/  LDL.64 R44, [R1+0xe50] ;  /* 0x000e5000012c7983 */ /* 0x000ea20000100a00 */
[----:B-1----:R-:W-:-:S03]  /*51dc0*/  IADD3 R9, R14, 0x200000, RZ ;  /* 0x002000000e097810 */ /* 0x002fc60007ffe0ff */
[----:B----4-:R1:W-:Y:S01]  /*51dd0*/  LDGSTS.E [R2+-0x27ff4], desc[UR8][R120.64], !P4 ;  /* 0xd800c00078027fae */ /* 0x0103e2000e121848 */
[----:B---3--:R-:W-:-:S03]  /*51de0*/  VIADD R8, R14, 0x200000 ;  /* 0x002000000e087836 */ /* 0x008fc60000000000 */
[----:B------:R-:W3:Y:S01]  /*51df0*/  LDL.64 R148, [R1+0xf10] ;  /* 0x000f100001947983 */ /* 0x000ee20000100a00 */
[----:B--2---:R-:W-:-:S03]  /*51e00*/  IADD3 R7, R14, 0x200000, RZ ;  /* 0x002000000e077810 */ /* 0x004fc60007ffe0ff */
[----:B------:R-:W-:Y:S01]  /*51e10*/  LDGSTS.E [R13+-0x23ff4], desc[UR8][R94.64], !P5 ;  /* 0xdc00c0005e0d7fae */ /* 0x000fe2000e921848 */
[----:B-1----:R-:W-:-:S03]  /*51e20*/  VIADD R2, R14, 0x200000 ;  /* 0x002000000e027836 */ /* 0x002fc60000000000 */
[----:B------:R-:W2:Y:S04]  /*51e30*/  LDL.64 R120, [R1+0xf50] ;  /* 0x000f500001787983 */ /* 0x000ea80000100a00 */
[----:B------:R-:W0:Y:S04]  /*51e40*/  LDGDEPBAR ;  /* 0x00000000000079af */ /* 0x000e280000000000 */
[----:B------:R-:W4:Y:S04]  /*51e50*/  LDL.64 R94, [R1+0xf90] ;  /* 0x000f9000015e7983 */ /* 0x000f280000100a00 */
[----:B------:R-:W4:Y:S04]  /*51e60*/  LDL.64 R72, [R1+0xfd0] ;  /* 0x000fd00001487983 */ /* 0x000f280000100a00 */
[----:B------:R-:W4:Y:S04]  /*51e70*/  LDL.64 R12, [R1+0x15c0] ;  /* 0x0015c000010c7983 */ /* 0x000f280000100a00 */
[----:B------:R-:W-:Y:S04]  /*51e80*/  LDGSTS.E [R2+-0x40000], desc[UR8][R68.64], P0 ;  /* 0xc000000044027fae */ /* 0x000fe80008121848 */
[----:B------:R-:W-:Y:S04]  /*51e90*/  LDGSTS.E [R9+-0x3fc00], desc[UR8][R46.64], P0 ;  /* 0xc04000002e097fae */ /* 0x000fe80008121848 */
[----:B------:R-:W4:Y:S04]  /*51ea0*/  LDL.64 R68, [R1+0x1010] ;  /* 0x0010100001447983 */ /* 0x000f280000100a00 */
[----:B------:R-:W-:Y:S04]  /*51eb0*/  LDGSTS.E [R8+-0x3f800], desc[UR8][R122.64], P0 ;  /* 0xc08000007a087fae */ /* 0x000fe80008121848 */
[----:B------:R-:W4:Y:S04]  /*51ec0*/  LDL.64 R46, [R1+0x1050] ;  /* 0x00105000012e7983 */ /* 0x000f280000100a00 */
[----:B------:R-:W-:Y:S04]  /*51ed0*/  LDGSTS.E [R7+-0x3f400], desc[UR8][R150.64], P0 ;  /* 0xc0c0000096077fae */ /* 0x000fe80008121848 */
[----:B------:R-:W4:Y:S04]  /*51ee0*/  LDL.64 R122, [R1+0x1090] ;  /* 0x00109000017a7983 */ /* 0x000f280000100a00 */
[----:B------:R-:W-:Y:S01]  /*51ef0*/  LDGSTS.E [R2+-0x3f000], desc[UR8][R96.64], P0 ;  /* 0xc100000060027fae */ /* 0x000fe20008121848 */
[----:B------:R-:W-:-:S03]  /*51f00*/  VIADD R14, R14, 0x200000 ;  /* 0x002000000e0e7836 */ /* 0x000fc60000000000 */
[----:B------:R-:W4:Y:S04]  /*51f10*/  LDL.64 R150, [R1+0x1098] ;  /* 0x0010980001967983 */ /* 0x000f280000100a00 */
[----:B------:R-:W4:Y:S04]  /*51f20*/  LDL.64 R96, [R1+0x10d0] ;  /* 0x0010d00001607983 */ /* 0x000f280000100a00 */
[----:B------:R-:W-:Y:S04]  /*51f30*/  LDGSTS.E [R8+-0x3ec00], desc[UR8][R44.64], P0 ;  /* 0xc14000002c087fae */ /* 0x000fe80008121848 */
[----:B------:R-:W-:Y:S04]  /*51f40*/  LDGSTS.E [R7+-0x3e800], desc[UR8][R124.64], P0 ;  /* 0xc18000007c077fae */ /* 0x000fe80008121848 */
[----:B------:R-:W-:Y:S04]  /*51f50*/  LDGSTS.E [R2+-0x3e400], desc[UR8][R98.64], P0 ;  /* 0xc1c0000062027fae */ /* 0x000fe80008121848 */
[----:B------:R-:W4:Y:S04]  /*51f60*/  LDL.64 R44, [R1+0x1110] ;  /* 0x00111000012c7983 */ /* 0x000f280000100a00 */
[----:B------:R-:W4:Y:S04]  /*51f70*/  LDL.64 R124, [R1+0x1150] ;  /* 0x00115000017c7983 */ /* 0x000f280000100a00 */
[----:B------:R-:W4:Y:S04]  /*51f80*/  LDL.64 R98, [R1+0x1190] ;  /* 0x0011900001627983 */ /* 0x000f280000100a00 */
[----:B---3--:R-:W-:Y:S04]  /*51f90*/  LDGSTS.E [R9+-0x3e000], desc[UR8][R148.64], P0 ;  /* 0xc200000094097fae */ /* 0x008fe80008121848 */
[----:B--2---:R-:W-:Y:S04]  /*51fa0*/  LDGSTS.E [R8+-0x3dc00], desc[UR8][R120.64], P0 ;  /* 0xc240000078087fae */ /* 0x004fe80008121848 */
[----:B----4-:R-:W-:Y:S04]  /*51fb0*/  LDGSTS.E [R2+-0x3d800], desc[UR8][R94.64], P0 ;  /* 0xc28000005e027fae */ /* 0x010fe80008121848 */
[----:B------:R-:W2:Y:S04]  /*51fc0*/  LDL.64 R148, [R1+0x1210] ;  /* 0x0012100001947983 */ /* 0x000ea80000100a00 */
[----:B------:R-:W3:Y:S04]  /*51fd0*/  LDL.64 R120, [R1+0x1250] ;  /* 0x0012500001787983 */ /* 0x000ee80000100a00 */
[----:B------:R-:W4:Y:S04]  /*51fe0*/  LDL.64 R94, [R1+0x1290] ;  /* 0x00129000015e7983 */ /* 0x000f280000100a00 */
[----:B------:R-:W-:Y:S04]  /*51ff0*/  LDGSTS.E [R9+-0x3d400], desc[UR8][R72.64], P0 ;  /* 0xc2c0000048097fae */ /* 0x000fe80008121848 */
[----:B------:R-:W4:Y:S04]  /*52000*/  LDL.64 R72, [R1+0x12d0] ;  /* 0x0012d00001487983 */ /* 0x000f280000100a00 */
[----:B------:R-:W-:Y:S04]  /*52010*/  LDGSTS.E [R8+-0x3d000], desc[UR8][R68.64], P0 ;  /* 0xc300000044087fae */ /* 0x000fe80008121848 */
[----:B------:R-:W-:Y:S04]  /*52020*/  LDGSTS.E [R7+-0x3cc00], desc[UR8][R46.64], P0 ;  /* 0xc34000002e077fae */ /* 0x000fe80008121848 */
[----:B------:R-:W4:Y:S04]  /*52030*/  LDL.64 R68, [R1+0x1310] ;  /* 0x0013100001447983 */ /* 0x000f280000100a00 */
[----:B------:R-:W-:Y:S04]  /*52040*/  LDGSTS.E [R2+-0x3c800], desc[UR8][R122.64], P0 ;  /* 0xc38000007a027fae */ /* 0x000fe80008121848 */
[----:B------:R-:W4:Y:S04]  /*52050*/  LDL.64 R46, [R1+0x1390] ;  /* 0x00139000012e7983 */ /* 0x000f280000100a00 */
[----:B------:R-:W4:Y:S04]  /*52060*/  LDL.64 R122, [R1+0x1350] ;  /* 0x00135000017a7983 */ /* 0x000f280000100a00 */
[----:B------:R-:W-:Y:S04]  /*52070*/  LDGSTS.E [R8+-0x3c400], desc[UR8][R96.64], P0 ;  /* 0xc3c0000060087fae */ /* 0x000fe80008121848 */
[----:B------:R-:W4:Y:S04]  /*52080*/  LDL.64 R96, [R1+0x13d0] ;  /* 0x0013d00001607983 */ /* 0x000f280000100a00 */
[----:B------:R-:W-:Y:S04]  /*52090*/  LDGSTS.E [R7+-0x3c000], desc[UR8][R44.64], P0 ;  /* 0xc40000002c077fae */ /* 0x000fe80008121848 */
[----:B------:R-:W-:Y:S04]  /*520a0*/  LDGSTS.E [R2+-0x3bc00], desc[UR8][R124.64], P0 ;  /* 0xc44000007c027fae */ /* 0x000fe80008121848 */
[----:B------:R-:W-:Y:S04]  /*520b0*/  LDGSTS.E [R9+-0x3b800], desc[UR8][R98.64], P0 ;  /* 0xc480000062097fae */ /* 0x000fe80008121848 */
[----:B------:R-:W4:Y:S04]  /*520c0*/  LDL.64 R44, [R1+0x1410] ;  /* 0x00141000012c7983 */ /* 0x000f280000100a00 */
[----:B------:R-:W-:Y:S04]  /*520d0*/  LDGSTS.E [R8+-0x3b400], desc[UR8][R22.64], P0 ;  /* 0xc4c0000016087fae */ /* 0x000fe80008121848 */
[----:B------:R-:W4:Y:S04]  /*520e0*/  LDL.64 R98, [R1+0x1620] ;  /* 0x0016200001627983 */ /* 0x000f280000100a00 */
[----:B--2---:R-:W-:Y:S04]  /*520f0*/  LDGSTS.E [R2+-0x3b000], desc[UR8][R148.64], P0 ;  /* 0xc500000094027fae */ /* 0x004fe80008121848 */
[----:B---3--:R-:W-:Y:S04]  /*52100*/  LDGSTS.E [R9+-0x3ac00], desc[UR8][R120.64], P0 ;  /* 0xc540000078097fae */ /* 0x008fe80008121848 */
[----:B----4-:R-:W-:Y:S04]  /*52110*/  LDGSTS.E [R8+-0x3a800], desc[UR8][R94.64], P0 ;  /* 0xc58000005e087fae */ /* 0x010fe80008121848 */
[----:B------:R-:W2:Y:S04]  /*52120*/  LDL.64 R148, [R1+0xd18] ;  /* 0x000d180001947983 */ /* 0x000ea80000100a00 */
[----:B------:R-:W3:Y:S04]  /*52130*/  LDL.64 R120, [R1+0xd58] ;  /* 0x000d580001787983 */ /* 0x000ee80000100a00 */
[----:B------:R-:W4:Y:S04]  /*52140*/  LDL.64 R94, [R1+0xd98] ;  /* 0x000d9800015e7983 */ /* 0x000f280000100a00 */
[----:B------:R-:W-:Y:S04]  /*52150*/  LDGSTS.E [R7+-0x3a400], desc[UR8][R72.64], P0 ;  /* 0xc5c0000048077fae */ /* 0x000fe80008121848 */
[----:B------:R-:W4:Y:S04]  /*52160*/  LDL.64 R124, [R1+0x10d8] ;  /* 0x0010d800017c7983 */ /* 0x000f280000100a00 */
[----:B------:R-:W4:Y:S04]  /*52170*/  LDL.64 R72, [R1+0xe18] ;  /* 0x000e180001487983 */ /* 0x000f280000100a00 */
[----:B------:R-:W-:Y:S04]  /*52180*/  LDGSTS.E [R2+-0x3a000], desc[UR8][R68.64], P0 ;  /* 0xc600000044027fae */ /* 0x000fe80008121848 */
[----:B------:R-:W4:Y:S04]  /*52190*/  LDL.64 R68, [R1+0xdd8] ;  /* 0x000dd80001447983 */ /* 0x000f280000100a00 */
[----:B------:R-:W-:Y:S04]  /*521a0*/  LDGSTS.E [R8+-0x39c00], desc[UR8][R122.64], P0 ;  /* 0xc64000007a087fae */ /* 0x000fe80008121848 */
[----:B------:R1:W-:Y:S04]  /*521b0*/  LDGSTS.E [R7+-0x39800], desc[UR8][R46.64], P0 ;  /* 0xc68000002e077fae */ /* 0x0003e80008121848 */
[----:B------:R-:W4:Y:S01]  /*521c0*/  LDL.64 R122, [R1+0xe58] ;  /* 0x000e5800017a7983 */ /* 0x000f220000100a00 */
[----:B-1----:R-:W-:-:S03]  /*521d0*/  VIADD R7, R15, 0x200000 ;  /* 0x002000000f077836 */ /* 0x002fc60000000000 */
[----:B------:R-:W-:Y:S04]  /*521e0*/  LDGSTS.E [R2+-0x39400], desc[UR8][R96.64], P0 ;  /* 0xc6c0000060027fae */ /* 0x000fe80008121848 */
[----:B------:R-:W4:Y:S04]  /*521f0*/  LDL.64 R46, [R1+0xed8] ;  /* 0x000ed800012e7983 */ /* 0x000f280000100a00 */
[----:B------:R-:W4:Y:S04]  /*52200*/  LDL.64 R96, [R1+0xe98] ;  /* 0x000e980001607983 */ /* 0x000f280000100a00 */
[----:B------:R-:W-:Y:S04]  /*52210*/  LDGSTS.E [R9+-0x39000], desc[UR8][R44.64], P0 ;  /* 0xc70000002c097fae */ /* 0x000fe80008121848 */
[----:B------:R1:W-:Y:S04]  /*52220*/  LDGSTS.E [R8+-0x38c00], desc[UR8][R172.64], P0 ;  /* 0xc7400000ac087fae */ /* 0x0003e80008121848 */
[----:B------:R1:W-:Y:S04]  /*52230*/  LDGSTS.E [R2+-0x38800], desc[UR8][R98.64], P0 ;  /* 0xc780000062027fae */ /* 0x0003e80008121848 */
[----:B------:R-:W4:Y:S01]  /*52240*/  LDL.64 R44, [R1+0xf18] ;  /* 0x000f1800012c7983 */ /* 0x000f220000100a00 */
[----:B-1----:R-:W-:-:S03]  /*52250*/  IADD3 R8, R15, 0x200000, RZ ;  /* 0x002000000f087810 */ /* 0x002fc60007ffe0ff */
[----:B------:R-:W-:Y:S01]  /*52260*/  LDGSTS.E [R14+-0x38400], desc[UR8][R146.64], P0 ;  /* 0xc7c00000920e7fae */ /* 0x000fe20008121848 */
[C---:B------:R-:W-:Y:S01]  /*52270*/  IADD3 R2, R15.reuse, 0x200000, RZ ;  /* 0x002000000f027810 */ /* 0x040fe20007ffe0ff */
[C---:B------:R-:W-:Y:S02]  /*52280*/  VIADD R9, R15.reuse, 0x200000 ;  /* 0x002000000f097836 */ /* 0x040fe40000000000 */
[----:B------:R-:W4:Y:S04]  /*52290*/  LDL.64 R98, [R1+0x1198] ;  /* 0x0011980001627983 */ /* 0x000f280000100a00 */
[----:B--2---:R-:W-:Y:S04]  /*522a0*/  LDGSTS.E [R8+-0x3ff80], desc[UR8][R148.64], P0 ;  /* 0xc008000094087fae */ /* 0x004fe80008121848 */
[----:B------:R-:W2:Y:S04]  /*522b0*/  LDL.64 R146, [R1+0xf58] ;  /* 0x000f580001927983 */ /* 0x000ea80000100a00 */
[----:B---3--:R-:W-:Y:S04]  /*522c0*/  LDGSTS.E [R7+-0x3fb80], desc[UR8][R120.64], P0 ;  /* 0xc048000078077fae */ /* 0x008fe80008121848 */
[----:B------:R-:W3:Y:S04]  /*522d0*/  LDL.64 R148, [R1+0xf98] ;  /* 0x000f980001947983 */ /* 0x000ee80000100a00 */
[----:B----4-:R-:W-:Y:S04]  /*522e0*/  LDGSTS.E [R2+-0x3f780], desc[UR8][R94.64], P0 ;  /* 0xc08800005e027fae */ /* 0x010fe80008121848 */
[----:B------:R-:W4:Y:S04]  /*522f0*/  LDL.64 R120, [R1+0xfd8] ;  /* 0x000fd80001787983 */ /* 0x000f280000100a00 */
        /* <DEDUP_REMOVED lines=8> */
[----:B------:R-:W-:Y:S04]  /*52380*/  LDGSTS.E [R8+-0x3e380], desc[UR8][R46.64], P0 ;  /* 0xc1c800002e087fae */ /* 0x000fe80008121848 */
[----:B------:R-:W4:Y:S04]  /*52390*/  LDL.64 R96, [R1+0x1158] ;  /* 0x0011580001607983 */ /* 0x000f280000100a00 */
[----:B------:R-:W4:Y:S04]  /*523a0*/  LDL.64 R46, [R1+0x1258] ;  /* 0x00125800012e7983 */ /* 0x000f280000100a00 */
[----:B------:R-:W-:Y:S04]  /*523b0*/  LDGSTS.E [R2+-0x3df80], desc[UR8][R44.64], P0 ;  /* 0xc20800002c027fae */ /* 0x000fe80008121848 */
[----:B------:R-:W4:Y:S04]  /*523c0*/  LDL.64 R44, [R1+0x11d8] ;  /* 0x0011d800012c7983 */ /* 0x000f280000100a00 */
[----:B--2---:R-:W-:Y:S04]  /*523d0*/  LDGSTS.E [R9+-0x3db80], desc[UR8][R146.64], P0 ;  /* 0xc248000092097fae */ /* 0x004fe80008121848 */
[----:B---3--:R-:W-:Y:S04]  /*523e0*/  LDGSTS.E [R8+-0x3d780], desc[UR8][R148.64], P0 ;  /* 0xc288000094087fae */ /* 0x008fe80008121848 */
[----:B------:R-:W2:Y:S04]  /*523f0*/  LDL.64 R146, [R1+0x1298] ;  /* 0x0012980001927983 */ /* 0x000ea80000100a00 */
[----:B----4-:R-:W-:Y:S04]  /*52400*/  LDGSTS.E [R7+-0x3d380], desc[UR8][R120.64], P0 ;  /* 0xc2c8000078077fae */ /* 0x010fe80008121848 */
[----:B------:R-:W3:Y:S04]  /*52410*/  LDL.64 R148, [R1+0x12d8] ;  /* 0x0012d80001947983 */ /* 0x000ee80000100a00 */
[----:B------:R-:W-:Y:S04]  /*52420*/  LDGSTS.E [R2+-0x3cf80], desc[UR8][R94.64], P0 ;  /* 0xc30800005e027fae */ /* 0x000fe80008121848 */
[----:B------:R-:W4:Y:S04]  /*52430*/  LDL.64 R120, [R1+0x1318] ;  /* 0x0013180001787983 */ /* 0x000f280000100a00 */
[----:B------:R-:W4:Y:S04]  /*52440*/  LDL.64 R94, [R1+0x1358] ;  /* 0x00135800015e7983 */ /* 0x000f280000100a00 */
[----:B------:R-:W-:Y:S04]  /*52450*/  LDGSTS.E [R8+-0x3cb80], desc[UR8][R68.64], P0 ;  /* 0xc348000044087fae */ /* 0x000fe80008121848 */
[----:B------:R-:W-:Y:S04]  /*52460*/  LDGSTS.E [R7+-0x3c780], desc[UR8][R150.64], P0 ;  /* 0xc388000096077fae */ /* 0x000fe80008121848 */
[----:B------:R-:W-:Y:S04]  /*52470*/  LDGSTS.E [R2+-0x3c380], desc[UR8][R124.64], P0 ;  /* 0xc3c800007c027fae */ /* 0x000fe80008121848 */
[----:B------:R-:W4:Y:S04]  /*52480*/  LDL.64 R68, [R1+0x1398] ;  /* 0x0013980001447983 */ /* 0x000f280000100a00 */
[----:B------:R-:W-:Y:S01]  /*52490*/  LDGSTS.E [R9+-0x3bf80], desc[UR8][R122.64], P0 ;  /* 0xc40800007a097fae */ /* 0x000fe20008121848 */
[----:B------:R-:W-:-:S03]  /*524a0*/  IADD3 R15, R15, 0x200000, RZ ;  /* 0x002000000f0f7810 */ /* 0x000fc60007ffe0ff */
[----:B------:R-:W4:Y:S04]  /*524b0*/  LDL.64 R150, [R1+0xee0] ;  /* 0x000ee00001967983 */ /* 0x000f280000100a00 */
[----:B------:R-:W4:Y:S04]  /*524c0*/  LDL.64 R124, [R1+0xf20] ;  /* 0x000f2000017c7983 */ /* 0x000f280000100a00 */
[----:B------:R-:W4:Y:S04]  /*524d0*/  LDL.64 R122, [R1+0x1418] ;  /* 0x00141800017a7983 */ /* 0x000f280000100a00 */
[----:B------:R-:W-:Y:S04]  /*524e0*/  LDGSTS.E [R8+-0x3bb80], desc[UR8][R96.64], P0 ;  /* 0xc448000060087fae */ /* 0x000fe80008121848 */
[----:B------:R-:W-:Y:S04]  /*524f0*/  LDGSTS.E [R2+-0x3b780], desc[UR8][R98.64], P0 ;  /* 0xc488000062027fae */ /* 0x000fe80008121848 */
[----:B------:R-:W4:Y:S04]  /*52500*/  LDL.64 R96, [R1+0x1658] ;  /* 0x0016580001607983 */ /* 0x000f280000100a00 */
[----:B------:R-:W4:Y:S04]  /*52510*/  LDL.64 R98, [R1+0xf60] ;  /* 0x000f600001627983 */ /* 0x000f280000100a00 */
[----:B------:R-:W-:Y:S04]  /*52520*/  LDGSTS.E [R9+-0x3b380], desc[UR8][R44.64], P0 ;  /* 0xc4c800002c097fae */ /* 0x000fe80008121848 */
[----:B------:R-:W-:Y:S04]  /*52530*/  LDGSTS.E [R8+-0x3af80], desc[UR8][R72.64], P0 ;  /* 0xc508000048087fae */ /* 0x000fe80008121848 */
[----:B------:R-:W-:Y:S04]  /*52540*/  LDGSTS.E [R7+-0x3ab80], desc[UR8][R46.64], P0 ;  /* 0xc54800002e077fae */ /* 0x000fe80008121848 */
[----:B------:R-:W4:Y:S04]  /*52550*/  LDL.64 R44, [R1+0xd20] ;  /* 0x000d2000012c7983 */ /* 0x000f280000100a00 */
[----:B------:R-:W4:Y:S04]  /*52560*/  LDL.64 R72, [R1+0xfa0] ;  /* 0x000fa00001487983 */ /* 0x000f280000100a00 */
[----:B--2---:R-:W-:Y:S04]  /*52570*/  LDGSTS.E [R2+-0x3a780], desc[UR8][R146.64], P0 ;  /* 0xc588000092027fae */ /* 0x004fe80008121848 */
[----:B------:R-:W2:Y:S04]  /*52580*/  LDL.64 R46, [R1+0xfe0] ;  /* 0x000fe000012e7983 */ /* 0x000ea80000100a00 */
[----:B---3--:R-:W-:Y:S04]  /*52590*/  LDGSTS.E [R8+-0x3a380], desc[UR8][R148.64], P0 ;  /* 0xc5c8000094087fae */ /* 0x008fe80008121848 */
[----:B------:R-:W3:Y:S04]  /*525a0*/  LDL.64 R146, [R1+0xd60] ;  /* 0x000d600001927983 */ /* 0x000ee80000100a00 */
[----:B----4-:R-:W-:Y:S04]  /*525b0*/  LDGSTS.E [R7+-0x39f80], desc[UR8][R120.64], P0 ;  /* 0xc608000078077fae */ /* 0x010fe80008121848 */
[----:B------:R-:W4:Y:S04]  /*525c0*/  LDL.64 R148, [R1+0x1020] ;  /* 0x0010200001947983 */ /* 0x000f280000100a00 */
[----:B------:R-:W-:Y:S04]  /*525d0*/  LDGSTS.E [R2+-0x39b80], desc[UR8][R94.64], P0 ;  /* 0xc64800005e027fae */ /* 0x000fe80008121848 */
[----:B------:R-:W2:Y:S04]  /*525e0*/  LDL.64 R120, [R1+0xda0] ;  /* 0x000da00001787983 */ /* 0x000ea80000100a00 */
[----:B------:R-:W4:Y:S04]  /*525f0*/  LDL.64 R94, [R1+0xde0] ;  /* 0x000de000015e7983 */ /* 0x000f280000100a00 */
[----:B------:R1:W-:Y:S04]  /*52600*/  LDGSTS.E [R9+-0x39780], desc[UR8][R68.64], P0 ;  /* 0xc688000044097fae */ /* 0x0003e80008121848 */
[----:B------:R-:W-:Y:S04]  /*52610*/  LDGSTS.E [R8+-0x39380], desc[UR8][R86.64], P0 ;  /* 0xc6c8000056087fae */ /* 0x000fe80008121848 */
[----:B------:R-:W4:Y:S04]  /*52620*/  LDL.64 R68, [R1+0xe20] ;  /* 0x000e200001447983 */ /* 0x000f280000100a00 */
[----:B------:R1:W-:Y:S04]  /*52630*/  LDGSTS.E [R2+-0x38f80], desc[UR8][R122.64], P0 ;  /* 0xc70800007a027fae */ /* 0x0003e80008121848 */
[----:B------:R-:W4:Y:S01]  /*52640*/  LDL.64 R86, [R1+0xe60] ;  /* 0x000e600001567983 */ /* 0x000f220000100a00 */
[C---:B-1----:R-:W-:Y:S01]  /*52650*/  IADD3 R9, R16.reuse, 0x200000, RZ ;  /* 0x0020000010097810 */ /* 0x042fe20007ffe0ff */
[----:B------:R-:W-:-:S02]  /*52660*/  VIADD R2, R16, 0x200000 ;  /* 0x0020000010027836 */ /* 0x000fc40000000000 */
[----:B------:R-:W4:Y:S04]  /*52670*/  LDL.64 R122, [R1+0x1060] ;  /* 0x00106000017a7983 */ /* 0x000f280000100a00 */
[----:B------:R1:W-:Y:S04]  /*52680*/  LDGSTS.E [R8+-0x38b80], desc[UR8][R96.64], P0 ;  /* 0xc748000060087fae */ /* 0x0003e80008121848 */
[----:B------:R1:W-:Y:S04]  /*52690*/  LDGSTS.E [R7+-0x38780], desc[UR8][R84.64], P0 ;  /* 0xc788000054077fae */ /* 0x0003e80008121848 */
[----:B------:R-:W-:Y:S01]  /*526a0*/  LDGSTS.E [R15+-0x38380], desc[UR8][R70.64], P0 ;  /* 0xc7c80000460f7fae */ /* 0x000fe20008121848 */
[----:B-1----:R-:W-:-:S03]  /*526b0*/  IADD3 R8, R16, 0x200000, RZ ;  /* 0x0020000010087810 */ /* 0x002fc60007ffe0ff */
[----:B------:R-:W4:Y:S04]  /*526c0*/  LDL.64 R96, [R1+0x10a0] ;  /* 0x0010a00001607983 */ /* 0x000f280000100a00 */
[----:B------:R-:W4:Y:S01]  /*526d0*/  LDL.64 R84, [R1+0xea0] ;  /* 0x000ea00001547983 */ /* 0x000f220000100a00 */
[----:B------:R-:W-:-:S03]  /*526e0*/  VIADD R7, R16, 0x200000 ;  /* 0x0020000010077836 */ /* 0x000fc60000000000 */
[----:B------:R-:W4:Y:S04]  /*526f0*/  LDL.64 R70, [R1+0x10e0] ;  /* 0x0010e00001467983 */ /* 0x000f280000100a00 */
[----:B------:R-:W4:Y:S04]  /*52700*/  LDL.64 R14, [R1+0x15c8] ;  /* 0x0015c800010e7983 */ /* 0x000f280000100a00 */
[----:B------:R-:W-:Y:S04]  /*52710*/  LDGSTS.E [R2+-0x3ff00], desc[UR8][R44.64], P0 ;  /* 0xc01000002c027fae */ /* 0x000fe80008121848 */
[----:B------:R-:W4:Y:S04]  /*52720*/  LDL.64 R44, [R1+0x1120] ;  /* 0x00112000012c7983 */ /* 0x000f280000100a00 */
[----:B---3--:R-:W-:Y:S04]  /*52730*/  LDGSTS.E [R8+-0x3fb00], desc[UR8][R146.64], P0 ;  /* 0xc050000092087fae */ /* 0x008fe80008121848 */
[----:B------:R-:W3:Y:S04]  /*52740*/  LDL.64 R146, [R1+0x1160] ;  /* 0x0011600001927983 */ /* 0x000ee80000100a00 */
[----:B--2---:R-:W-:Y:S04]  /*52750*/  LDGSTS.E [R7+-0x3f700], desc[UR8][R120.64], P0 ;  /* 0xc090000078077fae */ /* 0x004fe80008121848 */
[----:B----4-:R-:W-:Y:S04]  /*52760*/  LDGSTS.E [R2+-0x3f300], desc[UR8][R94.64], P0 ;  /* 0xc0d000005e027fae */ /* 0x010fe80008121848 */
[----:B------:R-:W2:Y:S04]  /*52770*/  LDL.64 R120, [R1+0x11a0] ;  /* 0x0011a00001787983 */ /* 0x000ea80000100a00 */
        /* <DEDUP_REMOVED lines=17> */
[----:B---3--:R-:W-:Y:S01]  /*52890*/  LDGSTS.E [R9+-0x3bb00], desc[UR8][R146.64], P0 ;  /* 0xc450000092097fae */ /* 0x008fe20008121848 */
[----:B------:R-:W-:-:S03]  /*528a0*/  VIADD R16, R16, 0x200000 ;  /* 0x0020000010107836 */ /* 0x000fc60000000000 */
[----:B------:R-:W3:Y:S04]  /*528b0*/  LDL.64 R44, [R1+0xe68] ;  /* 0x000e6800012c7983 */ /* 0x000ee80000100a00 */
        /* <DEDUP_REMOVED lines=8> */
[----:B------:R-:W3:Y:S04]  /*52940*/  LDL.64 R86, [R1+0xd28] ;  /* 0x000d280001567983 */ /* 0x000ee80000100a00 */
[----:B------:R-:W-:Y:S04]  /*52950*/  LDGSTS.E [R7+-0x3a700], desc[UR8][R84.64], P0 ;  /* 0xc590000054077fae */ /* 0x000fe80008121848 */
[----:B------:R-:W-:Y:S04]  /*52960*/  LDGSTS.E [R2+-0x3a300], desc[UR8][R82.64], P0 ;  /* 0xc5d0000052027fae */ /* 0x000fe80008121848 */
[----:B------:R-:W-:Y:S04]  /*52970*/  LDGSTS.E [R9+-0x39f00], desc[UR8][R56.64], P0 ;  /* 0xc610000038097fae */ /* 0x000fe80008121848 */
[----:B------:R-:W2:Y:S04]  /*52980*/  LDL.64 R84, [R1+0xd68] ;  /* 0x000d680001547983 */ /* 0x000ea80000100a00 */
[----:B------:R-:W4:Y:S04]  /*52990*/  LDL.64 R82, [R1+0xda8] ;  /* 0x000da80001527983 */ /* 0x000f280000100a00 */
[----:B------:R-:W-:Y:S04]  /*529a0*/  LDGSTS.E [R8+-0x39b00], desc[UR8][R78.64], P0 ;  /* 0xc65000004e087fae */ /* 0x000fe80008121848 */
[----:B------:R-:W4:Y:S04]  /*529b0*/  LDL.64 R56, [R1+0xde8] ;  /* 0x000de80001387983 */ /* 0x000f280000100a00 */
[----:B------:R-:W-:Y:S04]  /*529c0*/  LDGSTS.E [R2+-0x39700], desc[UR8][R88.64], P0 ;  /* 0xc690000058027fae */ /* 0x000fe80008121848 */
[----:B------:R-:W4:Y:S04]  /*529d0*/  LDL.64 R78, [R1+0xe28] ;  /* 0x000e2800014e7983 */ /* 0x000f280000100a00 */
[----:B------:R1:W-:Y:S04]  /*529e0*/  LDGSTS.E [R9+-0x39300], desc[UR8][R90.64], P0 ;  /* 0xc6d000005a097fae */ /* 0x0003e80008121848 */
[----:B------:R1:W-:Y:S04]  /*529f0*/  LDGSTS.E [R8+-0x38f00], desc[UR8][R92.64], P0 ;  /* 0xc71000005c087fae */ /* 0x0003e80008121848 */
[----:B------:R1:W-:Y:S04]  /*52a00*/  LDGSTS.E [R7+-0x38b00], desc[UR8][R66.64], P0 ;  /* 0xc750000042077fae */ /* 0x0003e80008121848 */
[----:B------:R1:W-:Y:S02]  /*52a10*/  LDGSTS.E [R2+-0x38700], desc[UR8][R64.64], P0 ;  /* 0xc790000040027fae */ /* 0x0003e40008121848 */
[----:B-1----:R-:W-:-:S02]  /*52a20*/  IADD3 R9, R17, 0x200000, RZ ;  /* 0x0020000011097810 */ /* 0x002fc40007ffe0ff */
[----:B------:R-:W4:Y:S01]  /*52a30*/  LDL.64 R92, [R1+0xfa8] ;  /* 0x000fa800015c7983 */ /* 0x000f220000100a00 */
[C---:B------:R-:W-:Y:S01]  /*52a40*/  VIADD R8, R17.reuse, 0x200000 ;  /* 0x0020000011087836 */ /* 0x040fe20000000000 */
[C---:B------:R-:W-:Y:S02]  /*52a50*/  IADD3 R7, R17.reuse, 0x200000, RZ ;  /* 0x0020000011077810 */ /* 0x040fe40007ffe0ff */
[----:B------:R-:W4:Y:S01]  /*52a60*/  LDL.64 R66, [R1+0xfe8] ;  /* 0x000fe80001427983 */ /* 0x000f220000100a00 */
[----:B------:R-:W-:-:S03]  /*52a70*/  VIADD R2, R17, 0x200000 ;  /* 0x0020000011027836 */ /* 0x000fc60000000000 */
[----:B------:R-:W4:Y:S04]  /*52a80*/  LDL.64 R90, [R1+0x1028] ;  /* 0x00102800015a7983 */ /* 0x000f280000100a00 */
[----:B------:R-:W4:Y:S04]  /*52a90*/  LDL.64 R64, [R1+0x1068] ;  /* 0x0010680001407983 */ /* 0x000f280000100a00 */
[----:B------:R-:W-:Y:S04]  /*52aa0*/  LDGSTS.E [R16+-0x38300], desc[UR8][R62.64], P0 ;  /* 0xc7d000003e107fae */ /* 0x000fe80008121848 */
[----:B------:R-:W4:Y:S04]  /*52ab0*/  LDL.64 R88, [R1+0x10a8] ;  /* 0x0010a80001587983 */ /* 0x000f280000100a00 */
[----:B------:R-:W4:Y:S04]  /*52ac0*/  LDL.64 R62, [R1+0x10e8] ;  /* 0x0010e800013e7983 */ /* 0x000f280000100a00 */
[----:B---3--:R-:W-:Y:S04]  /*52ad0*/  LDGSTS.E [R7+-0x3fe80], desc[UR8][R86.64], P0 ;  /* 0xc018000056077fae */ /* 0x008fe80008121848 */
[----:B------:R-:W3:Y:S04]  /*52ae0*/  LDL.64 R86, [R1+0x1128] ;  /* 0x0011280001567983 */ /* 0x000ee80000100a00 */
[----:B--2---:R-:W-:Y:S04]  /*52af0*/  LDGSTS.E [R2+-0x3fa80], desc[UR8][R84.64], P0 ;  /* 0xc058000054027fae */ /* 0x004fe80008121848 */
[----:B----4-:R-:W-:Y:S04]  /*52b00*/  LDGSTS.E [R9+-0x3f680], desc[UR8][R82.64], P0 ;  /* 0xc098000052097fae */ /* 0x010fe80008121848 */
[----:B------:R-:W2:Y:S04]  /*52b10*/  LDL.64 R84, [R1+0x1168] ;  /* 0x0011680001547983 */ /* 0x000ea80000100a00 */
[----:B------:R-:W-:Y:S04]  /*52b20*/  LDGSTS.E [R8+-0x3f280], desc[UR8][R56.64], P0 ;  /* 0xc0d8000038087fae */ /* 0x000fe80008121848 */
[----:B------:R-:W4:Y:S04]  /*52b30*/  LDL.64 R82, [R1+0x11a8] ;  /* 0x0011a80001527983 */ /* 0x000f280000100a00 */
[----:B------:R-:W-:Y:S04]  /*52b40*/  LDGSTS.E [R2+-0x3ee80], desc[UR8][R78.64], P0 ;  /* 0xc11800004e027fae */ /* 0x000fe80008121848 */
[----:B------:R-:W4:Y:S04]  /*52b50*/  LDL.64 R56, [R1+0x11e8] ;  /* 0x0011e80001387983 */ /* 0x000f280000100a00 */
        /* <DEDUP_REMOVED lines=12> */
[----:B------:R-:W4:Y:S01]  /*52c20*/  LDL.64 R64, [R1+0xe70] ;  /* 0x000e700001407983 */ /* 0x000f220000100a00 */
[----:B------:R-:W-:-:S03]  /*52c30*/  IADD3 R17, R17, 0x200000, RZ ;  /* 0x0020000011117810 */ /* 0x000fc60007ffe0ff */
        /* <DEDUP_REMOVED lines=10> */
[----:B------:R-:W-:Y:S04]  /*52ce0*/  LDGSTS.E [R2+-0x3aa80], desc[UR8][R104.64], P0 ;  /* 0xc558000068027fae */ /* 0x000fe80008121848 */
[----:B------:R-:W-:Y:S04]  /*52cf0*/  LDGSTS.E [R9+-0x3a680], desc[UR8][R106.64], P0 ;  /* 0xc59800006a097fae */ /* 0x000fe80008121848 */
[----:B------:R-:W3:Y:S04]  /*52d00*/  LDL.64 R56, [R1+0xd70] ;  /* 0x000d700001387983 */ /* 0x000ee80000100a00 */
[----:B------:R-:W2:Y:S04]  /*52d10*/  LDL.64 R104, [R1+0xdf0] ;  /* 0x000df00001687983 */ /* 0x000ea80000100a00 */
[----:B------:R-:W2:Y:S04]  /*52d20*/  LDL.64 R106, [R1+0xdb0] ;  /* 0x000db000016a7983 */ /* 0x000ea80000100a00 */
[----:B------:R-:W2:Y:S04]  /*52d30*/  LDL.64 R78, [R1+0xe30] ;  /* 0x000e3000014e7983 */ /* 0x000ea80000100a00 */
[----:B------:R-:W-:Y:S04]  /*52d40*/  LDGSTS.E [R8+-0x3a280], desc[UR8][R108.64], P0 ;  /* 0xc5d800006c087fae */ /* 0x000fe80008121848 */
[----:B------:R-:W-:Y:S04]  /*52d50*/  LDGSTS.E [R2+-0x39e80], desc[UR8][R110.64], P0 ;  /* 0xc61800006e027fae */ /* 0x000fe80008121848 */
[----:B------:R-:W-:Y:S04]  /*52d60*/  LDGSTS.E [R9+-0x39a80], desc[UR8][R112.64], P0 ;  /* 0xc658000070097fae */ /* 0x000fe80008121848 */
[----:B------:R-:W-:Y:S04]  /*52d70*/  LDGSTS.E [R8+-0x39680], desc[UR8][R114.64], P0 ;  /* 0xc698000072087fae */ /* 0x000fe80008121848 */
[----:B------:R1:W-:Y:S04]  /*52d80*/  LDGSTS.E [R7+-0x39280], desc[UR8][R116.64], P0 ;  /* 0xc6d8000074077fae */ /* 0x0003e80008121848 */
[----:B------:R1:W-:Y:S04]  /*52d90*/  LDGSTS.E [R2+-0x38e80], desc[UR8][R118.64], P0 ;  /* 0xc718000076027fae */ /* 0x0003e80008121848 */
[----:B------:R-:W2:Y:S04]  /*52da0*/  LDL.64 R114, [R1+0xeb0] ;  /* 0x000eb00001727983 */ /* 0x000ea80000100a00 */
[----:B------:R-:W2:Y:S01]  /*52db0*/  LDL.64 R112, [R1+0xf70] ;  /* 0x000f700001707983 */ /* 0x000ea20000100a00 */
[----:B-1----:R-:W-:-:S03]  /*52dc0*/  VIADD R7, R18, 0x200000 ;  /* 0x0020000012077836 */ /* 0x002fc60000000000 */
[----:B------:R-:W-:Y:S01]  /*52dd0*/  LDGSTS.E [R9+-0x38a80], desc[UR8][R60.64], P0 ;  /* 0xc75800003c097fae */ /* 0x000fe20008121848 */
[----:B------:R-:W-:-:S03]  /*52de0*/  IADD3 R2, R18, 0x200000, RZ ;  /* 0x0020000012027810 */ /* 0x000fc60007ffe0ff */
[----:B------:R1:W-:Y:S04]  /*52df0*/  LDGSTS.E [R8+-0x38680], desc[UR8][R58.64], P0 ;  /* 0xc79800003a087fae */ /* 0x0003e80008121848 */
[----:B------:R-:W2:Y:S04]  /*52e00*/  LDL.64 R110, [R1+0x1030] ;  /* 0x00103000016e7983 */ /* 0x000ea80000100a00 */
[----:B------:R-:W2:Y:S01]  /*52e10*/  LDL.64 R60, [R1+0xff0] ;  /* 0x000ff000013c7983 */ /* 0x000ea20000100a00 */
[----:B-1----:R-:W-:-:S03]  /*52e20*/  VIADD R8, R18, 0x200000 ;  /* 0x0020000012087836 */ /* 0x002fc60000000000 */
[----:B------:R-:W-:Y:S04]  /*52e30*/  LDGSTS.E [R17+-0x38280], desc[UR8][R14.64], P0 ;  /* 0xc7d800000e117fae */ /* 0x000fe80008121848 */
[----:B------:R-:W2:Y:S04]  /*52e40*/  LDL.64 R58, [R1+0x10b0] ;  /* 0x0010b000013a7983 */ /* 0x000ea80000100a00 */
[----:B------:R-:W2:Y:S01]  /*52e50*/  LDL.64 R108, [R1+0x10f0] ;  /* 0x0010f000016c7983 */ /* 0x000ea20000100a00 */
[----:B------:R-:W-:-:S03]  /*52e60*/  IADD3 R9, R18, 0x200000, RZ ;  /* 0x0020000012097810 */ /* 0x000fc60007ffe0ff */
[----:B------:R-:W2:Y:S04]  /*52e70*/  LDL.64 R16, [R1+0x15e8] ;  /* 0x0015e80001107983 */ /* 0x000ea80000100a00 */
[----:B----4-:R-:W-:Y:S04]  /*52e80*/  LDGSTS.E [R7+-0x3fe00], desc[UR8][R82.64], P0 ;  /* 0xc020000052077fae */ /* 0x010fe80008121848 */
[----:B------:R-:W4:Y:S04]  /*52e90*/  LDL.64 R82, [R1+0x1130] ;  /* 0x0011300001527983 */ /* 0x000f280000100a00 */
[----:B---3--:R-:W-:Y:S04]  /*52ea0*/  LDGSTS.E [R2+-0x3fa00], desc[UR8][R56.64], P0 ;  /* 0xc060000038027fae */ /* 0x008fe80008121848 */
[----:B--2---:R-:W-:Y:S04]  /*52eb0*/  LDGSTS.E [R8+-0x3f600], desc[UR8][R106.64], P0 ;  /* 0xc0a000006a087fae */ /* 0x004fe80008121848 */
[----:B------:R-:W2:Y:S04]  /*52ec0*/  LDL.64 R56, [R1+0x1170] ;  /* 0x0011700001387983 */ /* 0x000ea80000100a00 */
[----:B------:R-:W-:Y:S04]  /*52ed0*/  LDGSTS.E [R7+-0x3f200], desc[UR8][R104.64], P0 ;  /* 0xc0e0000068077fae */ /* 0x000fe80008121848 */
[----:B------:R-:W3:Y:S04]  /*52ee0*/  LDL.64 R106, [R1+0x11b0] ;  /* 0x0011b000016a7983 */ /* 0x000ee80000100a00 */
[----:B------:R-:W-:Y:S04]  /*52ef0*/  LDGSTS.E [R2+-0x3ee00], desc[UR8][R78.64], P0 ;  /* 0xc12000004e027fae */ /* 0x000fe80008121848 */
[----:B------:R-:W3:Y:S04]  /*52f00*/  LDL.64 R104, [R1+0x11f0] ;  /* 0x0011f00001687983 */ /* 0x000ee80000100a00 */
[----:B------:R-:W-:Y:S04]  /*52f10*/  LDGSTS.E [R9+-0x3ea00], desc[UR8][R64.64], P0 ;  /* 0xc160000040097fae */ /* 0x000fe80008121848 */
[----:B------:R-:W3:Y:S04]  /*52f20*/  LDL.64 R78, [R1+0x1230] ;  /* 0x00123000014e7983 */ /* 0x000ee80000100a00 */
        /* <DEDUP_REMOVED lines=10> */
[----:B------:R-:W3:Y:S04]  /*52fd0*/  LDL.64 R86, [R1+0xdf8] ;  /* 0x000df80001567983 */ /* 0x000ee80000100a00 */
[----:B------:R-:W3:Y:S01]  /*52fe0*/  LDL.64 R60, [R1+0xe38] ;  /* 0x000e3800013c7983 */ /* 0x000ee20000100a00 */
[----:B------:R-:W-:-:S03]  /*52ff0*/  VIADD R18, R18, 0x200000 ;  /* 0x0020000012127836 */ /* 0x000fc60000000000 */
[----:B------:R-:W3:Y:S04]  /*53000*/  LDL.64 R110, [R1+0xeb8] ;  /* 0x000eb800016e7983 */ /* 0x000ee80000100a00 */
[----:B------:R-:W3:Y:S04]  /*53010*/  LDL.64 R84, [R1+0xef8] ;  /* 0x000ef80001547983 */ /* 0x000ee80000100a00 */
[----:B------:R-:W3:Y:S04]  /*53020*/  LDL.64 R58, [R1+0xf38] ;  /* 0x000f3800013a7983 */ /* 0x000ee80000100a00 */
[----:B------:R-:W3:Y:S04]  /*53030*/  LDL.64 R108, [R1+0xfb8] ;  /* 0x000fb800016c7983 */ /* 0x000ee80000100a00 */
[----:B----4-:R-:W-:Y:S04]  /*53040*/  LDGSTS.E [R8+-0x3be00], desc[UR8][R82.64], P0 ;  /* 0xc420000052087fae */ /* 0x010fe80008121848 */
[----:B------:R-:W4:Y:S04]  /*53050*/  LDL.64 R82, [R1+0xff8] ;  /* 0x000ff80001527983 */ /* 0x000f280000100a00 */
[----:B--2---:R-:W-:Y:S04]  /*53060*/  LDGSTS.E [R2+-0x3ba00], desc[UR8][R56.64], P0 ;  /* 0xc460000038027fae */ /* 0x004fe80008121848 */
[----:B---3--:R-:W-:Y:S04]  /*53070*/  LDGSTS.E [R9+-0x3b600], desc[UR8][R106.64], P0 ;  /* 0xc4a000006a097fae */ /* 0x008fe80008121848 */
[----:B------:R-:W2:Y:S04]  /*53080*/  LDL.64 R56, [R1+0x1038] ;  /* 0x0010380001387983 */ /* 0x000ea80000100a00 */
[----:B------:R-:W-:Y:S04]  /*53090*/  LDGSTS.E [R8+-0x3b200], desc[UR8][R104.64], P0 ;  /* 0xc4e0000068087fae */ /* 0x000fe80008121848 */
[----:B------:R-:W3:Y:S04]  /*530a0*/  LDL.64 R106, [R1+0x10b8] ;  /* 0x0010b800016a7983 */ /* 0x000ee80000100a00 */
[----:B------:R-:W-:Y:S04]  /*530b0*/  LDGSTS.E [R7+-0x3ae00], desc[UR8][R78.64], P0 ;  /* 0xc52000004e077fae */ /* 0x000fe80008121848 */
[----:B------:R-:W-:Y:S04]  /*530c0*/  LDGSTS.E [R2+-0x3aa00], desc[UR8][R130.64], P0 ;  /* 0xc560000082027fae */ /* 0x000fe80008121848 */
[----:B------:R-:W4:Y:S04]  /*530d0*/  LDL.64 R104, [R1+0xd78] ;  /* 0x000d780001687983 */ /* 0x000f280000100a00 */
[----:B------:R-:W2:Y:S04]  /*530e0*/  LDL.64 R78, [R1+0xdb8] ;  /* 0x000db800014e7983 */ /* 0x000ea80000100a00 */
[----:B------:R-:W3:Y:S04]  /*530f0*/  LDL.64 R130, [R1+0xd38] ;  /* 0x000d380001827983 */ /* 0x000ee80000100a00 */
[----:B------:R-:W-:Y:S04]  /*53100*/  LDGSTS.E [R8+-0x3a600], desc[UR8][R132.64], P0 ;  /* 0xc5a0000084087fae */ /* 0x000fe80008121848 */
[----:B------:R-:W-:Y:S04]  /*53110*/  LDGSTS.E [R7+-0x3a200], desc[UR8][R134.64], P0 ;  /* 0xc5e0000086077fae */ /* 0x000fe80008121848 */
[----:B------:R-:W-:Y:S04]  /*53120*/  LDGSTS.E [R2+-0x39e00], desc[UR8][R136.64], P0 ;  /* 0xc620000088027fae */ /* 0x000fe80008121848 */
[----:B------:R-:W-:Y:S04]  /*53130*/  LDGSTS.E [R9+-0x39a00], desc[UR8][R138.64], P0 ;  /* 0xc66000008a097fae */ /* 0x000fe80008121848 */
[----:B------:R-:W-:Y:S04]  /*53140*/  LDGSTS.E [R8+-0x39600], desc[UR8][R140.64], P0 ;  /* 0xc6a000008c087fae */ /* 0x000fe80008121848 */
[----:B------:R-:W2:Y:S04]  /*53150*/  LDL.64 R136, [R1+0xe78] ;  /* 0x000e780001887983 */ /* 0x000ea80000100a00 */
[----:B------:R-:W-:Y:S04]  /*53160*/  LDGSTS.E [R2+-0x39200], desc[UR8][R142.64], P0 ;  /* 0xc6e000008e027fae */ /* 0x000fe80008121848 */
[----:B------:R1:W-:Y:S04]  /*53170*/  LDGSTS.E [R8+-0x38e00], desc[UR8][R144.64], P0 ;  /* 0xc720000090087fae */ /* 0x0003e80008121848 */
[----:B------:R-:W2:Y:S04]  /*53180*/  LDL.64 R134, [R1+0xf78] ;  /* 0x000f780001867983 */ /* 0x000ea80000100a00 */
[----:B------:R1:W-:Y:S02]  /*53190*/  LDGSTS.E [R7+-0x38a00], desc[UR8][R54.64], P0 ;  /* 0xc760000036077fae */ /* 0x0003e40008121848 */
[----:B-1----:R-:W-:-:S02]  /*531a0*/  IADD3 R8, R19, 0x200000, RZ ;  /* 0x0020000013087810 */ /* 0x002fc40007ffe0ff */
[----:B------:R1:W-:Y:S04]  /*531b0*/  LDGSTS.E [R2+-0x38600], desc[UR8][R42.64], P0 ;  /* 0xc7a000002a027fae */ /* 0x0003e80008121848 */
[----:B------:R-:W2:Y:S01]  /*531c0*/  LDL.64 R132, [R1+0x1078] ;  /* 0x0010780001847983 */ /* 0x000ea20000100a00 */
[----:B------:R-:W-:-:S03]  /*531d0*/  VIADD R7, R19, 0x200000 ;  /* 0x0020000013077836 */ /* 0x000fc60000000000 */
[----:B------:R-:W-:Y:S01]  /*531e0*/  LDGSTS.E [R18+-0x38200], desc[UR8][R12.64], P0 ;  /* 0xc7e000000c127fae */ /* 0x000fe20008121848 */
[----:B-1----:R-:W-:-:S03]  /*531f0*/  IADD3 R2, R19, 0x200000, RZ ;  /* 0x0020000013027810 */ /* 0x002fc60007ffe0ff */
[----:B------:R-:W2:Y:S04]  /*53200*/  LDL.64 R54, [R1+0x10f8] ;  /* 0x0010f80001367983 */ /* 0x000ea80000100a00 */
[----:B---3--:R-:W-:Y:S04]  /*53210*/  LDGSTS.E [R8+-0x3fd80], desc[UR8][R130.64], P0 ;  /* 0xc028000082087fae */ /* 0x008fe80008121848 */
[----:B----4-:R-:W-:Y:S04]  /*53220*/  LDGSTS.E [R7+-0x3f980], desc[UR8][R104.64], P0 ;  /* 0xc068000068077fae */ /* 0x010fe80008121848 */
[----:B--2---:R-:W-:Y:S04]  /*53230*/  LDGSTS.E [R2+-0x3f580], desc[UR8][R78.64], P0 ;  /* 0xc0a800004e027fae */ /* 0x004fe80008121848 */
[----:B------:R-:W2:Y:S04]  /*53240*/  LDL.64 R130, [R1+0x1138] ;  /* 0x0011380001827983 */ /* 0x000ea80000100a00 */
[----:B------:R-:W3:Y:S04]  /*53250*/  LDL.64 R104, [R1+0x1178] ;  /* 0x0011780001687983 */ /* 0x000ee80000100a00 */
[----:B------:R-:W4:Y:S01]  /*53260*/  LDL.64 R78, [R1+0x11b8] ;  /* 0x0011b800014e7983 */ /* 0x000f220000100a00 */
[----:B------:R-:W-:-:S05]  /*53270*/  VIADD R9, R19, 0x200000 ;  /* 0x0020000013097836 */ /* 0x000fca0000000000 */
        /* <DEDUP_REMOVED lines=13> */
[----:B------:R-:W4:Y:S04]  /*53350*/  LDL.64 R86, [R1+0xe00] ;  /* 0x000e000001567983 */ /* 0x000f280000100a00 */
[----:B------:R-:W4:Y:S04]  /*53360*/  LDL.64 R60, [R1+0xe40] ;  /* 0x000e4000013c7983 */ /* 0x000f280000100a00 */
[----:B------:R-:W4:Y:S01]  /*53370*/  LDL.64 R136, [R1+0xe80] ;  /* 0x000e800001887983 */ /* 0x000f220000100a00 */
[----:B------:R-:W-:-:S03]  /*53380*/  IADD3 R19, R19, 0x200000, RZ ;  /* 0x0020000013137810 */ /* 0x000fc60007ffe0ff */
[----:B------:R-:W4:Y:S04]  /*53390*/  LDL.64 R110, [R1+0xec0] ;  /* 0x000ec000016e7983 */ /* 0x000f280000100a00 */
        /* <DEDUP_REMOVED lines=24> */
[----:B------:R1:W-:Y:S04]  /*53520*/  LDGSTS.E [R7+-0x38d80], desc[UR8][R170.64], P0 ;  /* 0xc7280000aa077fae */ /* 0x0003e80008121848 */
[----:B------:R1:W-:Y:S04]  /*53530*/  LDGSTS.E [R2+-0x38980], desc[UR8][R40.64], P0 ;  /* 0xc768000028027fae */ /* 0x0003e80008121848 */
[----:B------:R1:W-:Y:S02]  /*53540*/  LDGSTS.E [R8+-0x38580], desc[UR8][R38.64], P0 ;  /* 0xc7a8000026087fae */ /* 0x0003e40008121848 */
[----:B-1----:R-:W-:-:S02]  /*53550*/  VIADD R7, R20, 0x200000 ;  /* 0x0020000014077836 */ /* 0x002fc40000000000 */
[----:B------:R-:W-:Y:S01]  /*53560*/  LDGSTS.E [R19+-0x38180], desc[UR8][R10.64], P0 ;  /* 0xc7e800000a137fae */ /* 0x000fe20008121848 */
[C---:B------:R-:W-:Y:S01]  /*53570*/  VIADD R2, R20.reuse, 0x200000 ;  /* 0x0020000014027836 */ /* 0x040fe20000000000 */
[C---:B------:R-:W-:Y:S02]  /*53580*/  IADD3 R8, R20.reuse, 0x200000, RZ ;  /* 0x0020000014087810 */ /* 0x040fe40007ffe0ff */
[C---:B------:R-:W-:Y:S01]  /*53590*/  IADD3 R9, R20.reuse, 0x200000, RZ ;  /* 0x0020000014097810 */ /* 0x040fe20007ffe0ff */
        /* <DEDUP_REMOVED lines=21> */
[----:B------:R-:W-:-:S03]  /*536f0*/  VIADD R20, R20, 0x200000 ;  /* 0x0020000014147836 */ /* 0x000fc60000000000 */
        /* <DEDUP_REMOVED lines=13> */
[----:B------:R-:W-:Y:S04]  /*537d0*/  LDGSTS.E [R7+-0x3b100], desc[UR8][R178.64], P0 ;  /* 0xc4f00000b2077fae */ /* 0x000fe80008121848 */
[----:B------:R-:W-:Y:S04]  /*537e0*/  LDGSTS.E [R2+-0x3ad00], desc[UR8][R180.64], P0 ;  /* 0xc5300000b4027fae */ /* 0x000fe80008121848 */
[----:B------:R-:W-:Y:S04]  /*537f0*/  LDGSTS.E [R9+-0x3a900], desc[UR8][R182.64], P0 ;  /* 0xc5700000b6097fae */ /* 0x000fe80008121848 */
[----:B------:R-:W-:Y:S04]  /*53800*/  LDGSTS.E [R8+-0x3a500], desc[UR8][R184.64], P0 ;  /* 0xc5b00000b8087fae */ /* 0x000fe80008121848 */
[----:B------:R-:W-:Y:S04]  /*53810*/  LDGSTS.E [R2+-0x3a100], desc[UR8][R186.64], P0 ;  /* 0xc5f00000ba027fae */ /* 0x000fe80008121848 */
[----:B------:R-:W-:Y:S04]  /*53820*/  LDGSTS.E [R9+-0x39d00], desc[UR8][R188.64], P0 ;  /* 0xc6300000bc097fae */ /* 0x000fe80008121848 */
[----:B------:R-:W2:Y:S04]  /*53830*/  LDL.64 R130, [R1+0xd88] ;  /* 0x000d880001827983 */ /* 0x000ea80000100a00 */
[----:B------:R-:W-:Y:S04]  /*53840*/  LDGSTS.E [R8+-0x39900], desc[UR8][R190.64], P0 ;  /* 0xc6700000be087fae */ /* 0x000fe80008121848 */
[----:B------:R-:W3:Y:S04]  /*53850*/  LDL.64 R104, [R1+0xdc8] ;  /* 0x000dc80001687983 */ /* 0x000ee80000100a00 */
[----:B------:R-:W-:Y:S04]  /*53860*/  LDGSTS.E [R7+-0x39500], desc[UR8][R192.64], P0 ;  /* 0xc6b00000c0077fae */ /* 0x000fe80008121848 */
[----:B------:R-:W4:Y:S04]  /*53870*/  LDL.64 R78, [R1+0xe08] ;  /* 0x000e0800014e7983 */ /* 0x000f280000100a00 */
[----:B------:R1:W-:Y:S04]  /*53880*/  LDGSTS.E [R2+-0x39100], desc[UR8][R52.64], P0 ;  /* 0xc6f0000034027fae */ /* 0x0003e80008121848 */
[----:B------:R1:W-:Y:S04]  /*53890*/  LDGSTS.E [R9+-0x38d00], desc[UR8][R80.64], P0 ;  /* 0xc730000050097fae */ /* 0x0003e80008121848 */
[----:B------:R1:W-:Y:S04]  /*538a0*/  LDGSTS.E [R8+-0x38900], desc[UR8][R36.64], P0 ;  /* 0xc770000024087fae */ /* 0x0003e80008121848 */
[----:B------:R-:W4:Y:S01]  /*538b0*/  LDL.64 R52, [R1+0xe48] ;  /* 0x000e480001347983 */ /* 0x000f220000100a00 */
[----:B-1----:R-:W-:-:S03]  /*538c0*/  IADD3 R2, R21, 0x200000, RZ ;  /* 0x0020000015027810 */ /* 0x002fc60007ffe0ff */
[----:B------:R1:W-:Y:S01]  /*538d0*/  LDGSTS.E [R7+-0x38500], desc[UR8][R18.64], P0 ;  /* 0xc7b0000012077fae */ /* 0x0003e20008121848 */
[C---:B------:R-:W-:Y:S02]  /*538e0*/  VIADD R9, R21.reuse, 0x200000 ;  /* 0x0020000015097836 */ /* 0x040fe40000000000 */
[C---:B------:R-:W-:Y:S01]  /*538f0*/  VIADD R8, R21.reuse, 0x200000 ;  /* 0x0020000015087836 */ /* 0x040fe20000000000 */
[----:B------:R-:W-:Y:S04]  /*53900*/  LDGSTS.E [R20+-0x38100], desc[UR8][R176.64], P0 ;  /* 0xc7f00000b0147fae */ /* 0x000fe80008121848 */
[----:B------:R-:W-:Y:S01]  /*53910*/  LDGSTS.E [R2+-0x3fc80], desc[UR8][R54.64], P0 ;  /* 0xc038000036027fae */ /* 0x000fe20008121848 */
[----:B-1----:R-:W-:-:S03]  /*53920*/  IADD3 R7, R21, 0x200000, RZ ;  /* 0x0020000015077810 */ /* 0x002fc60007ffe0ff */
[----:B------:R-:W4:Y:S04]  /*53930*/  LDL.64 R80, [R1+0x1108] ;  /* 0x0011080001507983 */ /* 0x000f280000100a00 */
[----:B------:R-:W4:Y:S04]  /*53940*/  LDL.64 R54, [R1+0x1148] ;  /* 0x0011480001367983 */ /* 0x000f280000100a00 */
[----:B--2---:R-:W-:Y:S04]  /*53950*/  LDGSTS.E [R8+-0x3f880], desc[UR8][R130.64], P0 ;  /* 0xc078000082087fae */ /* 0x004fe80008121848 */
[----:B---3--:R-:W-:Y:S04]  /*53960*/  LDGSTS.E [R7+-0x3f480], desc[UR8][R104.64], P0 ;  /* 0xc0b8000068077fae */ /* 0x008fe80008121848 */
[----:B------:R-:W2:Y:S04]  /*53970*/  LDL.64 R130, [R1+0x1188] ;  /* 0x0011880001827983 */ /* 0x000ea80000100a00 */
[----:B----4-:R-:W-:Y:S04]  /*53980*/  LDGSTS.E [R2+-0x3f080], desc[UR8][R78.64], P0 ;  /* 0xc0f800004e027fae */ /* 0x010fe80008121848 */
[----:B------:R-:W3:Y:S04]  /*53990*/  LDL.64 R104, [R1+0x11c8] ;  /* 0x0011c80001687983 */ /* 0x000ee80000100a00 */
        /* <DEDUP_REMOVED lines=27> */
[----:B------:R-:W2:Y:S04]  /*53b50*/  LDL.64 R8, [R1+0x1628] ;  /* 0x0016280001087983 */ /* 0x000ea80000100a00 */
[----:B------:R3:W-:Y:S04]  /*53b60*/  STL [R1+0x400], RZ ;  /* 0x000400ff01007387 */ /* 0x0007e80000100800 */
        /* <DEDUP_REMOVED lines=255> */
[----:B------:R3:W-:Y:S04]  /*54b60*/  STL [R1], RZ ;  /* 0x000000ff01007387 */ /* 0x0007e80000100800 */
        /* <DEDUP_REMOVED lines=121> */
[----:B------:R3:W-:Y:S01]  /*55300*/  STL [R1+0x1e8], RZ ;  /* 0x0001e8ff01007387 */ /* 0x0007e20000100800 */
[----:B------:R-:W-:-:S03]  /*55310*/  IADD3 R21, R21, 0x200000, RZ ;  /* 0x0020000015157810 */ /* 0x000fc60007ffe0ff */
[----:B------:R3:W-:Y:S04]  /*55320*/  STL [R1+0x1ec], RZ ;  /* 0x0001ecff01007387 */ /* 0x0007e80000100800 */
[----:B------:R3:W-:Y:S04]  /*55330*/  STL [R1+0x1f0], RZ ;  /* 0x0001f0ff01007387 */ /* 0x0007e80000100800 */
[----:B------:R3:W-:Y:S04]  /*55340*/  STL [R1+0x1f4], RZ ;  /* 0x0001f4ff01007387 */ /* 0x0007e80000100800 */
[----:B------:R3:W-:Y:S04]  /*55350*/  STL [R1+0x1f8], RZ ;  /* 0x0001f8ff01007387 */ /* 0x0007e80000100800 */
[----:B------:R3:W-:Y:S04]  /*55360*/  STL [R1+0x1fc], RZ ;  /* 0x0001fcff01007387 */ /* 0x0007e80000100800 */
[----:B--2---:R3:W-:Y:S04]  /*55370*/  LDGSTS.E [R7+-0x38880], desc[UR8][R8.64], P0 ;  /* 0xc778000008077fae */ /* 0x0047e80008121848 */
[----:B------:R3:W-:Y:S04]  /*55380*/  LDGSTS.E [R2+-0x38480], desc[UR8][R16.64], P0 ;  /* 0xc7b8000010027fae */ /* 0x0007e80008121848 */
[----:B------:R3:W-:Y:S01]  /*55390*/  LDGSTS.E [R21+-0x38080], desc[UR8][R174.64], P0 ;  /* 0xc7f80000ae157fae */ /* 0x0007e20008121848 */
[----:B------:R-:W-:-:S03]  /*553a0*/  PLOP3.LUT P0, PT, PT, PT, UP0, 0x40, 0x0 ;  /* 0x000000000000781c */ /* 0x000fc60003f0e808 */
[----:B------:R-:W0:Y:S01]  /*553b0*/  LDGDEPBAR ;  /* 0x00000000000079af */ /* 0x000e220000000000 */
[----:B------:R-:W-:Y:S02]  /*553c0*/  CS2R R24, SRZ ;  /* 0x0000000000187805 */ /* 0x000fe4000001ff00 */
[----:B------:R-:W-:Y:S02]  /*553d0*/  CS2R R26, SRZ ;  /* 0x00000000001a7805 */ /* 0x000fe4000001ff00 */
[----:B------:R-:W-:Y:S02]  /*553e0*/  CS2R R28, SRZ ;  /* 0x00000000001c7805 */ /* 0x000fe4000001ff00 */
[----:B------:R-:W-:Y:S02]  /*553f0*/  CS2R R30, SRZ ;  /* 0x00000000001e7805 */ /* 0x000fe4000001ff00 */
[----:B------:R-:W-:Y:S02]  /*55400*/  CS2R R32, SRZ ;  /* 0x0000000000207805 */ /* 0x000fe4000001ff00 */
[----:B------:R-:W-:-:S02]  /*55410*/  CS2R R34, SRZ ;  /* 0x0000000000227805 */ /* 0x000fc4000001ff00 */
[----:B------:R-:W-:Y:S02]  /*55420*/  CS2R R36, SRZ ;  /* 0x0000000000247805 */ /* 0x000fe4000001ff00 */
[----:B------:R-:W-:Y:S02]  /*55430*/  CS2R R38, SRZ ;  /* 0x0000000000267805 */ /* 0x000fe4000001ff00 */
[----:B------:R-:W-:Y:S02]  /*55440*/  CS2R R40, SRZ ;  /* 0x0000000000287805 */ /* 0x000fe4000001ff00 */
[----:B------:R-:W-:Y:S02]  /*55450*/  CS2R R42, SRZ ;  /* 0x00000000002a7805 */ /* 0x000fe4000001ff00 */
[----:B------:R-:W-:Y:S02]  /*55460*/  CS2R R44, SRZ ;  /* 0x00000000002c7805 */ /* 0x000fe4000001ff00 */
[----:B------:R-:W-:-:S02]  /*55470*/  CS2R R46, SRZ ;  /* 0x00000000002e7805 */ /* 0x000fc4000001ff00 */
[----:B-1----:R-:W-:Y:S02]  /*55480*/  CS2R R48, SRZ ;  /* 0x0000000000307805 */ /* 0x002fe4000001ff00 */
        /* <DEDUP_REMOVED lines=50> */
[----:B------:R-:W-:Y:S01]  /*557b0*/  CS2R R150, SRZ ;  /* 0x0000000000967805 */ /* 0x000fe2000001ff00 */
[----:B---3--:R-:W-:Y:S06]  /*557c0*/  @P0 BRA `(.L_x_0) ;  /* 0x0000020800940947 */ /* 0x008fec0003800000 */
[----:B------:R-:W2:Y:S01]  /*557d0*/  LDL.LU.64 R20, [R1+0x6e8] ;  /* 0x0006e80001147983 */ /* 0x000ea20000300a00 */
[----:B------:R-:W-:Y:S01]  /*557e0*/  IMAD.MOV.U32 R193, RZ, RZ, R194 ;  /* 0x000000ffffc17224 */ /* 0x000fe200078e00c2 */
[----:B------:R-:W-:Y:S01]  /*557f0*/  MOV R192, R195 ;  /* 0x000000c300c07202 */ /* 0x000fe20000000f00 */
[----:B------:R-:W-:Y:S01]  /*55800*/  IMAD.MOV.U32 R195, RZ, RZ, R196 ;  /* 0x000000ffffc37224 */ /* 0x000fe200078e00c4 */
[----:B------:R-:W3:Y:S01]  /*55810*/  LDL.LU.64 R138, [R1+0x6f0] ;  /* 0x0006f000018a7983 */ /* 0x000ee20000300a00 */
[----:B------:R-:W-:Y:S01]  /*55820*/  MOV R194, R197 ;  /* 0x000000c500c27202 */ /* 0x000fe20000000f00 */
[----:B------:R-:W-:Y:S01]  /*55830*/  IMAD.MOV.U32 R197, RZ, RZ, R198 ;  /* 0x000000ffffc57224 */ /* 0x000fe200078e00c6 */
[----:B------:R-:W-:Y:S01]  /*55840*/  MOV R196, R199 ;  /* 0x000000c700c47202 */ /* 0x000fe20000000f00 */
[----:B------:R-:W4:Y:S01]  /*55850*/  LDL.LU.64 R142, [R1+0x6f8] ;  /* 0x0006f800018e7983 */ /* 0x000f220000300a00 */
[----:B------:R-:W-:Y:S01]  /*55860*/  IMAD.MOV.U32 R199, RZ, RZ, R200 ;  /* 0x000000ffffc77224 */ /* 0x000fe200078e00c8 */
[----:B------:R-:W-:Y:S01]  /*55870*/  MOV R198, R201 ;  /* 0x000000c900c67202 */ /* 0x000fe20000000f00 */
[----:B------:R-:W-:Y:S01]  /*55880*/  IMAD.MOV.U32 R201, RZ, RZ, R202 ;  /* 0x000000ffffc97224 */ /* 0x000fe200078e00ca */
[----:B------:R-:W4:Y:S01]  /*55890*/  LDL.LU.64 R144, [R1+0x700] ;  /* 0x0007000001907983 */ /* 0x000f220000300a00 */
        /* <DEDUP_REMOVED lines=56> */
[----:B--2---:R-:W-:Y:S01]  /*55c20*/  IMAD.MOV.U32 R251, RZ, RZ, R20 ;  /* 0x000000fffffb7224 */ /* 0x004fe200078e0014 */
[----:B------:R-:W-:-:S02]  /*55c30*/  MOV R250, R21 ;  /* 0x0000001500fa7202 */ /* 0x000fc40000000f00 */
[----:B------:R-:W2:Y:S01]  /*55c40*/  LDL.LU.64 R20, [R1+0x740] ;  /* 0x0007400001147983 */ /* 0x000ea20000300a00 */
[----:B---3--:R-:W-:-:S03]  /*55c50*/  IMAD.MOV.U32 R252, RZ, RZ, R139 ;  /* 0x000000fffffc7224 */ /* 0x008fc600078e008b */
[----:B------:R1:W-:Y:S01]  /*55c60*/  STL [R1+0x600], R138 ;  /* 0x0006008a01007387 */ /* 0x0003e20000100800 */
[----:B----4-:R-:W-:-:S03]  /*55c70*/  MOV R2, R143 ;  /* 0x0000008f00027202 */ /* 0x010fc60000000f00 */
[----:B-1----:R-:W3:Y:S04]  /*55c80*/  LDL.LU.64 R138, [R1+0x748] ;  /* 0x00074800018a7983 */ /* 0x002ee80000300a00 */
[----:B------:R1:W-:Y:S04]  /*55c90*/  STL [R1+0x608], R142 ;  /* 0x0006088e01007387 */ /* 0x0003e80000100800 */
[----:B-1----:R-:W4:Y:S04]  /*55ca0*/  LDL.LU.64 R142, [R1+0x750] ;  /* 0x00075000018e7983 */ /* 0x002f280000300a00 */
[----:B------:R1:W-:Y:S04]  /*55cb0*/  STL [R1+0x604], R2 ;  /* 0x0006040201007387 */ /* 0x0003e80000100800 */
[----:B------:R1:W-:Y:S02]  /*55cc0*/  STL [R1+0x610], R144 ;  /* 0x0006109001007387 */ /* 0x0003e40000100800 */
[----:B-1----:R-:W-:-:S02]  /*55cd0*/  IMAD.MOV.U32 R2, RZ, RZ, R145 ;  /* 0x000000ffff027224 */ /* 0x002fc400078e0091 */
[----:B------:R-:W4:Y:S04]  /*55ce0*/  LDL.LU.64 R144, [R1+0x758] ;  /* 0x0007580001907983 */ /* 0x000f280000300a00 */
[----:B------:R1:W-:Y:S04]  /*55cf0*/  STL [R1+0x60c], R2 ;  /* 0x00060c0201007387 */ /* 0x0003e80000100800 */
[----:B------:R1:W-:Y:S02]  /*55d00*/  STL [R1+0x618], R146 ;  /* 0x0006189201007387 */ /* 0x0003e40000100800 */
[----:B-1----:R-:W-:-:S02]  /*55d10*/  MOV R2, R147 ;  /* 0x0000009300027202 */ /* 0x002fc40000000f00 */
[----:B------:R-:W4:Y:S04]  /*55d20*/  LDL.LU.64 R146, [R1+0x760] ;  /* 0x0007600001927983 */ /* 0x000f280000300a00 */
        /* <DEDUP_REMOVED lines=25> */
[----:B--2---:R2:W-:Y:S01]  /*55ec0*/  STL [R1+0x650], R20 ;  /* 0x0006501401007387 */ /* 0x0045e20000100800 */
[----:B-1----:R-:W-:-:S03]  /*55ed0*/  IMAD.MOV.U32 R2, RZ, RZ, R21 ;  /* 0x000000ffff027224 */ /* 0x002fc600078e0015 */
[----:B--2---:R-:W2:Y:S04]  /*55ee0*/  LDL.LU.64 R20, [R1+0x798] ;  /* 0x0007980001147983 */ /* 0x004ea80000300a00 */
[----:B------:R1:W-:Y:S04]  /*55ef0*/  STL [R1+0x64c], R2 ;  /* 0x00064c0201007387 */ /* 0x0003e80000100800 */
[----:B---3--:R3:W-:Y:S01]  /*55f00*/  STL [R1+0x658], R138 ;  /* 0x0006588a01007387 */ /* 0x0087e20000100800 */
[----:B-1----:R-:W-:-:S03]  /*55f10*/  MOV R2, R139 ;  /* 0x0000008b00027202 */ /* 0x002fc60000000f00 */
[----:B---3--:R-:W3:Y:S04]  /*55f20*/  LDL.LU.64 R138, [R1+0x7a0] ;  /* 0x0007a000018a7983 */ /* 0x008ee80000300a00 */
[----:B------:R1:W-:Y:S04]  /*55f30*/  STL [R1+0x654], R2 ;  /* 0x0006540201007387 */ /* 0x0003e80000100800 */
[----:B----4-:R4:W-:Y:S01]  /*55f40*/  STL [R1+0x660], R142 ;  /* 0x0006608e01007387 */ /* 0x0109e20000100800 */
[----:B-1----:R-:W-:-:S03]  /*55f50*/  IMAD.MOV.U32 R2, RZ, RZ, R143 ;  /* 0x000000ffff027224 */ /* 0x002fc600078e008f */
[----:B----4-:R-:W4:Y:S04]  /*55f60*/  LDL.LU.64 R142, [R1+0x7a8] ;  /* 0x0007a800018e7983 */ /* 0x010f280000300a00 */
        /* <DEDUP_REMOVED lines=33> */
[----:B--2---:R2:W-:Y:S01]  /*56180*/  STL [R1+0x6a8], R20 ;  /* 0x0006a81401007387 */ /* 0x0045e20000100800 */
[----:B-1----:R-:W-:-:S03]  /*56190*/  MOV R2, R21 ;  /* 0x0000001500027202 */ /* 0x002fc60000000f00 */
[----:B--2---:R-:W2:Y:S04]  /*561a0*/  LDL.LU.64 R20, [R1+0x7f0] ;  /* 0x0007f00001147983 */ /* 0x004ea80000300a00 */
[----:B------:R1:W-:Y:S04]  /*561b0*/  STL [R1+0x6a4], R2 ;  /* 0x0006a40201007387 */ /* 0x0003e80000100800 */
[----:B---3--:R3:W-:Y:S01]  /*561c0*/  STL [R1+0x6b0], R138 ;  /* 0x0006b08a01007387 */ /* 0x0087e20000100800 */
[----:B-1----:R-:W-:-:S03]  /*561d0*/  IMAD.MOV.U32 R2, RZ, RZ, R139 ;  /* 0x000000ffff027224 */ /* 0x002fc600078e008b */
[----:B---3--:R-:W3:Y:S04]  /*561e0*/  LDL.LU.64 R138, [R1+0x7f8] ;  /* 0x0007f800018a7983 */ /* 0x008ee80000300a00 */
[----:B------:R1:W-:Y:S04]  /*561f0*/  STL [R1+0x6ac], R2 ;  /* 0x0006ac0201007387 */ /* 0x0003e80000100800 */
[----:B----4-:R4:W-:Y:S01]  /*56200*/  STL [R1+0x6b8], R142 ;  /* 0x0006b88e01007387 */ /* 0x0109e20000100800 */
[----:B-1----:R-:W-:-:S03]  /*56210*/  MOV R2, R143 ;  /* 0x0000008f00027202 */ /* 0x002fc60000000f00 */
[----:B----4-:R-:W4:Y:S04]  /*56220*/  LDL.LU.64 R142, [R1+0x800] ;  /* 0x00080000018e7983 */ /* 0x010f280000300a00 */
        /* <DEDUP_REMOVED lines=1257> */
[----:B------:R-:W-:Y:S04]  /*5b0c0*/  STL [R1+0x1090], R140 ;  /* 0x0010908c01007387 */ /* 0x000fe80000100800 */
[----:B------:R-:W4:Y:S01]  /*5b0d0*/  LDL.LU.64 R130, [R1+0x10e8] ;  /* 0x0010e80001827983 */ /* 0x000f220000300a00 */
[----:B-1----:R-:W-:-:S05]  /*5b0e0*/  IMAD.MOV.U32 R2, RZ, RZ, R141 ;  /* 0x000000ffff027224 */ /* 0x002fca00078e008d */
[----:B------:R1:W-:Y:S04]  /*5b0f0*/  STL [R1+0x108c], R2 ;  /* 0x00108c0201007387 */ /* 0x0003e80000100800 */
[----:B------:R1:W-:Y:S02]  /*5b100*/  STL [R1+0x1098], R150 ;  /* 0x0010989601007387 */ /* 0x0003e40000100800 */
[----:B-1----:R-:W-:Y:S02]  /*5b110*/  MOV R2, R151 ;  /* 0x0000009700027202 */ /* 0x002fe40000000f00 */
[----:B------:R-:W4:Y:S04]  /*5b120*/  LDL.LU.64 R150, [R1+0x10f0] ;  /* 0x0010f00001967983 */ /* 0x000f280000300a00 */
[----:B------:R2:W-:Y:S02]  /*5b130*/  STL [R1+0x1094], R2 ;  /* 0x0010940201007387 */ /* 0x0005e40000100800 */
[----:B--2---:R-:W-:-:S02]  /*5b140*/  IMAD.MOV.U32 R2, RZ, RZ, R21 ;  /* 0x000000ffff027224 */ /* 0x004fc400078e0015 */
[----:B------:R-:W-:Y:S04]  /*5b150*/  STL [R1+0x10a0], R20 ;  /* 0x0010a01401007387 */ /* 0x000fe80000100800 */
[----:B------:R-:W2:Y:S04]  /*5b160*/  LDL.LU.64 R140, [R1+0x10f8] ;  /* 0x0010f800018c7983 */ /* 0x000ea80000300a00 */
[----:B------:R1:W-:Y:S04]  /*5b170*/  STL [R1+0x109c], R2 ;  /* 0x00109c0201007387 */ /* 0x0003e80000100800 */
[----:B---3--:R3:W-:Y:S01]  /*5b180*/  STL [R1+0x10a8], R138 ;  /* 0x0010a88a01007387 */ /* 0x0087e20000100800 */
[----:B-1----:R-:W-:-:S03]  /*5b190*/  MOV R2, R139 ;  /* 0x0000008b00027202 */ /* 0x002fc60000000f00 */
[----:B------:R-:W2:Y:S04]  /*5b1a0*/  LDL.LU.64 R20, [R1+0x1100] ;  /* 0x0011000001147983 */ /* 0x000ea80000300a00 */
[----:B----4-:R-:W-:Y:S04]  /*5b1b0*/  STL [R1+0x10b0], R142 ;  /* 0x0010b08e01007387 */ /* 0x010fe80000100800 */
[----:B------:R1:W-:Y:S04]  /*5b1c0*/  STL [R1+0x10a4], R2 ;  /* 0x0010a40201007387 */ /* 0x0003e80000100800 */
[----:B---3--:R-:W3:Y:S01]  /*5b1d0*/  LDL.LU.64 R138, [R1+0x1108] ;  /* 0x00110800018a7983 */ /* 0x008ee20000300a00 */
[----:B-1----:R-:W-:-:S03]  /*5b1e0*/  IMAD.MOV.U32 R2, RZ, RZ, R143 ;  /* 0x000000ffff027224 */ /* 0x002fc600078e008f */
[----:B------:R-:W-:Y:S04]  /*5b1f0*/  STL [R1+0x10b8], R144 ;  /* 0x0010b89001007387 */ /* 0x000fe80000100800 */
[----:B------:R1:W-:Y:S04]  /*5b200*/  STL [R1+0x10ac], R2 ;  /* 0x0010ac0201007387 */ /* 0x0003e80000100800 */
[----:B------:R-:W4:Y:S01]  /*5b210*/  LDL.LU.64 R142, [R1+0x1110] ;  /* 0x00111000018e7983 */ /* 0x000f220000300a00 */
[----:B-1----:R-:W-:-:S03]  /*5b220*/  MOV R2, R145 ;  /* 0x0000009100027202 */ /* 0x002fc60000000f00 */
[----:B------:R-:W-:Y:S04]  /*5b230*/  STL [R1+0x10c0], R146 ;  /* 0x0010c09201007387 */ /* 0x000fe80000100800 */
[----:B------:R1:W-:Y:S04]  /*5b240*/  STL [R1+0x10b4], R2 ;  /* 0x0010b40201007387 */ /* 0x0003e80000100800 */
[----:B------:R-:W4:Y:S01]  /*5b250*/  LDL.LU.64 R144, [R1+0x1118] ;  /* 0x0011180001907983 */ /* 0x000f220000300a00 */
        /* <DEDUP_REMOVED lines=8> */
[----:B-1----:R-:W-:-:S05]  /*5b2e0*/  IMAD.MOV.U32 R2, RZ, RZ, R135 ;  /* 0x000000ffff027224 */ /* 0x002fca00078e0087 */
[----:B------:R1:W-:Y:S04]  /*5b2f0*/  STL [R1+0x10cc], R2 ;  /* 0x0010cc0201007387 */ /* 0x0003e80000100800 */
[----:B------:R1:W-:Y:S02]  /*5b300*/  STL [R1+0x10d8], R148 ;  /* 0x0010d89401007387 */ /* 0x0003e40000100800 */
[----:B-1----:R-:W-:Y:S02]  /*5b310*/  MOV R2, R149 ;  /* 0x0000009500027202 */ /* 0x002fe40000000f00 */
[----:B------:R-:W4:Y:S04]  /*5b320*/  LDL.LU.64 R148, [R1+0x1130] ;  /* 0x0011300001947983 */ /* 0x000f280000300a00 */
[----:B------:R1:W-:Y:S04]  /*5b330*/  STL [R1+0x10d4], R2 ;  /* 0x0010d40201007387 */ /* 0x0003e80000100800 */
[----:B------:R1:W-:Y:S04]  /*5b340*/  STL [R1+0x10e0], R136 ;  /* 0x0010e08801007387 */ /* 0x0003e80000100800 */
[----:B------:R-:W4:Y:S01]  /*5b350*/  LDL.LU.64 R134, [R1+0x1138] ;  /* 0x0011380001867983 */ /* 0x000f220000300a00 */
[----:B-1----:R-:W-:-:S05]  /*5b360*/  IMAD.MOV.U32 R2, RZ, RZ, R137 ;  /* 0x000000ffff027224 */ /* 0x002fca00078e0089 */
[----:B------:R1:W-:Y:S04]  /*5b370*/  STL [R1+0x10dc], R2 ;  /* 0x0010dc0201007387 */ /* 0x0003e80000100800 */
[----:B------:R-:W-:Y:S04]  /*5b380*/  STL [R1+0x10e8], R130 ;  /* 0x0010e88201007387 */ /* 0x000fe80000100800 */
[----:B------:R-:W4:Y:S01]  /*5b390*/  LDL.LU.64 R136, [R1+0x1140] ;  /* 0x0011400001887983 */ /* 0x000f220000300a00 */
[----:B-1----:R-:W-:-:S03]  /*5b3a0*/  MOV R2, R131 ;  /* 0x0000008300027202 */ /* 0x002fc60000000f00 */
[----:B------:R-:W-:Y:S04]  /*5b3b0*/  STL [R1+0x10f0], R150 ;  /* 0x0010f09601007387 */ /* 0x000fe80000100800 */
[----:B------:R1:W-:Y:S02]  /*5b3c0*/  STL [R1+0x10e4], R2 ;  /* 0x0010e40201007387 */ /* 0x0003e40000100800 */
[----:B-1----:R-:W-:Y:S02]  /*5b3d0*/  IMAD.MOV.U32 R2, RZ, RZ, R151 ;  /* 0x000000ffff027224 */ /* 0x002fe400078e0097 */
[----:B------:R-:W4:Y:S04]  /*5b3e0*/  LDL.LU.64 R150, [R1+0x1148] ;  /* 0x0011480001967983 */ /* 0x000f280000300a00 */
[----:B------:R2:W-:Y:S02]  /*5b3f0*/  STL [R1+0x10ec], R2 ;  /* 0x0010ec0201007387 */ /* 0x0005e40000100800 */
[----:B--2---:R-:W-:-:S02]  /*5b400*/  MOV R2, R141 ;  /* 0x0000008d00027202 */ /* 0x004fc40000000f00 */
[----:B------:R1:W-:Y:S04]  /*5b410*/  STL [R1+0x10f8], R140 ;  /* 0x0010f88c01007387 */ /* 0x0003e80000100800 */
[----:B------:R-:W-:Y:S04]  /*5b420*/  STL [R1+0x1100], R20 ;  /* 0x0011001401007387 */ /* 0x000fe80000100800 */
[----:B------:R2:W-:Y:S04]  /*5b430*/  STL [R1+0x10f4], R2 ;  /* 0x0010f40201007387 */ /* 0x0005e80000100800 */
[----:B-1----:R-:W4:Y:S01]  /*5b440*/  LDL.LU.64 R140, [R1+0x1150] ;  /* 0x00115000018c7983 */ /* 0x002f220000300a00 */
[----:B--2---:R-:W-:-:S03]  /*5b450*/  IMAD.MOV.U32 R2, RZ, RZ, R21 ;  /* 0x000000ffff027224 */ /* 0x004fc600078e0015 */
[----:B---3--:R-:W-:Y:S04]  /*5b460*/  STL [R1+0x1108], R138 ;  /* 0x0011088a01007387 */ /* 0x008fe80000100800 */
[----:B------:R1:W-:Y:S04]  /*5b470*/  STL [R1+0x10fc], R2 ;  /* 0x0010fc0201007387 */ /* 0x0003e80000100800 */
[----:B------:R-:W2:Y:S01]  /*5b480*/  LDL.LU.64 R20, [R1+0x1158] ;  /* 0x0011580001147983 */ /* 0x000ea20000300a00 */
[----:B-1----:R-:W-:-:S03]  /*5b490*/  MOV R2, R139 ;  /* 0x0000008b00027202 */ /* 0x002fc60000000f00 */
[----:B----4-:R-:W-:Y:S04]  /*5b4a0*/  STL [R1+0x1110], R142 ;  /* 0x0011108e01007387 */ /* 0x010fe80000100800 */
[----:B------:R1:W-:Y:S04]  /*5b4b0*/  STL [R1+0x1104], R2 ;  /* 0x0011040201007387 */ /* 0x0003e80000100800 */
[----:B------:R-:W3:Y:S01]  /*5b4c0*/  LDL.LU.64 R128, [R1+0x1160] ;  /* 0x0011600001807983 */ /* 0x000ee20000300a00 */
[----:B-1----:R-:W-:-:S03]  /*5b4d0*/  IMAD.MOV.U32 R2, RZ, RZ, R143 ;  /* 0x000000ffff027224 */ /* 0x002fc600078e008f */
[----:B------:R-:W-:Y:S04]  /*5b4e0*/  STL [R1+0x1118], R144 ;  /* 0x0011189001007387 */ /* 0x000fe80000100800 */
[----:B------:R1:W-:Y:S04]  /*5b4f0*/  STL [R1+0x110c], R2 ;  /* 0x00110c0201007387 */ /* 0x0003e80000100800 */
[----:B------:R-:W4:Y:S01]  /*5b500*/  LDL.LU.64 R142, [R1+0x1168] ;  /* 0x00116800018e7983 */ /* 0x000f220000300a00 */
[----:B-1----:R-:W-:-:S03]  /*5b510*/  MOV R2, R145 ;  /* 0x0000009100027202 */ /* 0x002fc60000000f00 */
[----:B------:R-:W-:Y:S04]  /*5b520*/  STL [R1+0x1120], R146 ;  /* 0x0011209201007387 */ /* 0x000fe80000100800 */
[----:B------:R1:W-:Y:S04]  /*5b530*/  STL [R1+0x1114], R2 ;  /* 0x0011140201007387 */ /* 0x0003e80000100800 */
[----:B------:R-:W4:Y:S04]  /*5b540*/  LDL.LU.64 R138, [R1+0x1170] ;  /* 0x00117000018a7983 */ /* 0x000f280000300a00 */
        /* <DEDUP_REMOVED lines=10> */
[----:B------:R1:W-:Y:S04]  /*5b5f0*/  STL [R1+0x112c], R2 ;  /* 0x00112c0201007387 */ /* 0x0003e80000100800 */
[----:B------:R-:W-:Y:S01]  /*5b600*/  STL [R1+0x1138], R134 ;  /* 0x0011388601007387 */ /* 0x000fe20000100800 */
[----:B-1----:R-:W-:-:S03]  /*5b610*/  MOV R2, R135 ;  /* 0x0000008700027202 */ /* 0x002fc60000000f00 */
[----:B------:R-:W-:Y:S04]  /*5b620*/  STL [R1+0x1140], R136 ;  /* 0x0011408801007387 */ /* 0x000fe80000100800 */
[----:B------:R1:W-:Y:S04]  /*5b630*/  STL [R1+0x1134], R2 ;  /* 0x0011340201007387 */ /* 0x0003e80000100800 */
[----:B------:R-:W4:Y:S04]  /*5b640*/  LDL.LU.64 R130, [R1+0x1190] ;  /* 0x0011900001827983 */ /* 0x000f280000300a00 */
[----:B------:R-:W4:Y:S01]  /*5b650*/  LDL.LU.64 R132, [R1+0x1198] ;  /* 0x0011980001847983 */ /* 0x000f220000300a00 */
[----:B-1----:R-:W-:-:S05]  /*5b660*/  IMAD.MOV.U32 R2, RZ, RZ, R137 ;  /* 0x000000ffff027224 */ /* 0x002fca00078e0089 */
[----:B------:R1:W-:Y:S04]  /*5b670*/  STL [R1+0x113c], R2 ;  /* 0x00113c0201007387 */ /* 0x0003e80000100800 */
[----:B------:R1:W-:Y:S04]  /*5b680*/  STL [R1+0x1148], R150 ;  /* 0x0011489601007387 */ /* 0x0003e80000100800 */
[----:B------:R-:W4:Y:S01]  /*5b690*/  LDL.LU.64 R134, [R1+0x11a0] ;  /* 0x0011a00001867983 */ /* 0x000f220000300a00 */
[----:B-1----:R-:W-:-:S03]  /*5b6a0*/  MOV R2, R151 ;  /* 0x0000009700027202 */ /* 0x002fc60000000f00 */
[----:B------:R-:W4:Y:S04]  /*5b6b0*/  LDL.LU.64 R150, [R1+0x11a8] ;  /* 0x0011a80001967983 */ /* 0x000f280000300a00 */
[----:B------:R1:W-:Y:S04]  /*5b6c0*/  STL [R1+0x1144], R2 ;  /* 0x0011440201007387 */ /* 0x0003e80000100800 */
[----:B------:R2:W-:Y:S01]  /*5b6d0*/  STL [R1+0x1150], R140 ;  /* 0x0011508c01007387 */ /* 0x0005e20000100800 */
[----:B-1----:R-:W-:-:S03]  /*5b6e0*/  IMAD.MOV.U32 R2, RZ, RZ, R141 ;  /* 0x000000ffff027224 */ /* 0x002fc600078e008d */
[----:B------:R-:W4:Y:S04]  /*5b6f0*/  LDL.LU.64 R136, [R1+0x11b0] ;  /* 0x0011b00001887983 */ /* 0x000f280000300a00 */
[----:B--2---:R-:W-:Y:S04]  /*5b700*/  STL [R1+0x1158], R20 ;  /* 0x0011581401007387 */ /* 0x004fe80000100800 */
[----:B------:R1:W-:Y:S04]  /*5b710*/  STL [R1+0x114c], R2 ;  /* 0x00114c0201007387 */ /* 0x0003e80000100800 */
[----:B------:R-:W2:Y:S01]  /*5b720*/  LDL.LU.64 R140, [R1+0x11b8] ;  /* 0x0011b800018c7983 */ /* 0x000ea20000300a00 */
[----:B-1----:R-:W-:-:S03]  /*5b730*/  MOV R2, R21 ;  /* 0x0000001500027202 */ /* 0x002fc60000000f00 */
[----:B---3--:R-:W-:Y:S04]  /*5b740*/  STL [R1+0x1160], R128 ;  /* 0x0011608001007387 */ /* 0x008fe80000100800 */
[----:B------:R1:W-:Y:S04]  /*5b750*/  STL [R1+0x1154], R2 ;  /* 0x0011540201007387 */ /* 0x0003e80000100800 */
[----:B------:R-:W3:Y:S01]  /*5b760*/  LDL.LU.64 R20, [R1+0x11c0] ;  /* 0x0011c00001147983 */ /* 0x000ee20000300a00 */
[----:B-1----:R-:W-:-:S03]  /*5b770*/  IMAD.MOV.U32 R2, RZ, RZ, R129 ;  /* 0x000000ffff027224 */ /* 0x002fc600078e0081 */
[----:B----4-:R-:W-:Y:S04]  /*5b780*/  STL [R1+0x1168], R142 ;  /* 0x0011688e01007387 */ /* 0x010fe80000100800 */
[----:B------:R1:W-:Y:S02]  /*5b790*/  STL [R1+0x115c], R2 ;  /* 0x00115c0201007387 */ /* 0x0003e40000100800 */
[----:B-1----:R-:W-:Y:S02]  /*5b7a0*/  MOV R2, R143 ;  /* 0x0000008f00027202 */ /* 0x002fe40000000f00 */
[----:B------:R-:W4:Y:S04]  /*5b7b0*/  LDL.LU.64 R142, [R1+0x11c8] ;  /* 0x0011c800018e7983 */ /* 0x000f280000300a00 */
[----:B------:R1:W-:Y:S04]  /*5b7c0*/  STL [R1+0x1164], R2 ;  /* 0x0011640201007387 */ /* 0x0003e80000100800 */
[----:B------:R-:W-:Y:S01]  /*5b7d0*/  STL [R1+0x1170], R138 ;  /* 0x0011708a01007387 */ /* 0x000fe20000100800 */
[----:B-1----:R-:W-:-:S03]  /*5b7e0*/  IMAD.MOV.U32 R2, RZ, RZ, R139 ;  /* 0x000000ffff027224 */ /* 0x002fc600078e008b */
[----:B------:R-:W-:Y:S04]  /*5b7f0*/  STL [R1+0x1178], R144 ;  /* 0x0011789001007387 */ /* 0x000fe80000100800 */
[----:B------:R1:W-:Y:S04]  /*5b800*/  STL [R1+0x116c], R2 ;  /* 0x00116c0201007387 */ /* 0x0003e80000100800 */
[----:B------:R-:W-:Y:S01]  /*5b810*/  STL [R1+0x1180], R146 ;  /* 0x0011809201007387 */ /* 0x000fe20000100800 */
[----:B-1----:R-:W-:-:S05]  /*5b820*/  MOV R2, R145 ;  /* 0x0000009100027202 */ /* 0x002fca0000000f00 */
[----:B------:R1:W-:Y:S04]  /*5b830*/  STL [R1+0x1174], R2 ;  /* 0x0011740201007387 */ /* 0x0003e80000100800 */
[----:B------:R-:W4:Y:S04]  /*5b840*/  LDL.LU.64 R138, [R1+0x11d8] ;  /* 0x0011d800018a7983 */ /* 0x000f280000300a00 */
[----:B------:R-:W4:Y:S01]  /*5b850*/  LDL.LU.64 R144, [R1+0x11e0] ;  /* 0x0011e00001907983 */ /* 0x000f220000300a00 */
[----:B-1----:R-:W-:-:S05]  /*5b860*/  IMAD.MOV.U32 R2, RZ, RZ, R147 ;  /* 0x000000ffff027224 */ /* 0x002fca00078e0093 */
[----:B------:R1:W-:Y:S04]  /*5b870*/  STL [R1+0x117c], R2 ;  /* 0x00117c0201007387 */ /* 0x0003e80000100800 */
[----:B------:R1:W-:Y:S02]  /*5b880*/  STL [R1+0x1188], R148 ;  /* 0x0011889401007387 */ /* 0x0003e40000100800 */
[----:B-1----:R-:W-:Y:S02]  /*5b890*/  MOV R2, R149 ;  /* 0x0000009500027202 */ /* 0x002fe40000000f00 */
[----:B------:R-:W4:Y:S04]  /*5b8a0*/  LDL.LU.64 R146, [R1+0x11e8] ;  /* 0x0011e80001927983 */ /* 0x000f280000300a00 */
[----:B------:R-:W4:Y:S04]  /*5b8b0*/  LDL.LU.64 R148, [R1+0x11f0] ;  /* 0x0011f00001947983 */ /* 0x000f280000300a00 */
[----:B------:R1:W-:Y:S04]  /*5b8c0*/  STL [R1+0x1184], R2 ;  /* 0x0011840201007387 */ /* 0x0003e80000100800 */
[----:B------:R-:W-:Y:S01]  /*5b8d0*/  STL [R1+0x1190], R130 ;  /* 0x0011908201007387 */ /* 0x000fe20000100800 */
[----:B-1----:R-:W-:-:S03]  /*5b8e0*/  IMAD.MOV.U32 R2, RZ, RZ, R131 ;  /* 0x000000ffff027224 */ /* 0x002fc600078e0083 */
[----:B------:R-:W-:Y:S04]  /*5b8f0*/  STL [R1+0x1198], R132 ;  /* 0x0011988401007387 */ /* 0x000fe80000100800 */
[----:B------:R1:W-:Y:S02]  /*5b900*/  STL [R1+0x118c], R2 ;  /* 0x00118c0201007387 */ /* 0x0003e40000100800 */
[----:B-1----:R-:W-:Y:S02]  /*5b910*/  MOV R2, R133 ;  /* 0x0000008500027202 */ /* 0x002fe40000000f00 */
[----:B------:R-:W-:Y:S04]  /*5b920*/  STL [R1+0x11a0], R134 ;  /* 0x0011a08601007387 */ /* 0x000fe80000100800 */
[----:B------:R1:W-:Y:S04]  /*5b930*/  STL [R1+0x1194], R2 ;  /* 0x0011940201007387 */ /* 0x0003e80000100800 */
[----:B------:R-:W-:Y:S01]  /*5b940*/  STL [R1+0x11a8], R150 ;  /* 0x0011a89601007387 */ /* 0x000fe20000100800 */
[----:B-1----:R-:W-:-:S05]  /*5b950*/  IMAD.MOV.U32 R2, RZ, RZ, R135 ;  /* 0x000000ffff027224 */ /* 0x002fca00078e0087 */
[----:B------:R1:W-:Y:S02]  /*5b960*/  STL [R1+0x119c], R2 ;  /* 0x00119c0201007387 */ /* 0x0003e40000100800 */
[----:B-1----:R-:W-:Y:S02]  /*5b970*/  MOV R2, R151 ;  /* 0x0000009700027202 */ /* 0x002fe40000000f00 */
[----:B------:R-:W-:Y:S04]  /*5b980*/  STL [R1+0x11b0], R136 ;  /* 0x0011b08801007387 */ /* 0x000fe80000100800 */
[----:B------:R1:W-:Y:S04]  /*5b990*/  STL [R1+0x11a4], R2 ;  /* 0x0011a40201007387 */ /* 0x0003e80000100800 */
[----:B------:R-:W4:Y:S01]  /*5b9a0*/  LDL.LU.64 R150, [R1+0x1208] ;  /* 0x0012080001967983 */ /* 0x000f220000300a00 */
[----:B-1----:R-:W-:-:S03]  /*5b9b0*/  IMAD.MOV.U32 R2, RZ, RZ, R137 ;  /* 0x000000ffff027224 */ /* 0x002fc600078e0089 */
[----:B--2---:R-:W-:Y:S04]  /*5b9c0*/  STL [R1+0x11b8], R140 ;  /* 0x0011b88c01007387 */ /* 0x004fe80000100800 */
[----:B------:R1:W-:Y:S04]  /*5b9d0*/  STL [R1+0x11ac], R2 ;  /* 0x0011ac0201007387 */ /* 0x0003e80000100800 */
[----:B------:R-:W2:Y:S01]  /*5b9e0*/  LDL.LU.64 R132, [R1+0x1210] ;  /* 0x0012100001847983 */ /* 0x000ea20000300a00 */
[----:B-1----:R-:W-:-:S05]  /*5b9f0*/  MOV R2, R141 ;  /* 0x0000008d00027202 */ /* 0x002fca0000000f00 */
[----:B------:R1:W-:Y:S04]  /*5ba00*/  STL [R1+0x11b4], R2 ;  /* 0x0011b40201007387 */ /* 0x0003e80000100800 */
[----:B---3--:R3:W-:Y:S04]  /*5ba10*/  STL [R1+0x11c0], R20 ;  /* 0x0011c01401007387 */ /* 0x0087e80000100800 */
[----:B------:R-:W2:Y:S01]  /*5ba20*/  LDL.LU.64 R134, [R1+0x1218] ;  /* 0x0012180001867983 */ /* 0x000ea20000300a00 */
[----:B-1----:R-:W-:-:S03]  /*5ba30*/  IMAD.MOV.U32 R2, RZ, RZ, R21 ;  /* 0x000000ffff027224 */ /* 0x002fc600078e0015 */
[----:B------:R-:W2:Y:S04]  /*5ba40*/  LDL.LU.64 R140, [R1+0x1220] ;  /* 0x00122000018c7983 */ /* 0x000ea80000300a00 */
[----:B------:R1:W-:Y:S04]  /*5ba50*/  STL [R1+0x11bc], R2 ;  /* 0x0011bc0201007387 */ /* 0x0003e80000100800 */
[----:B----4-:R4:W-:Y:S04]  /*5ba60*/  STL [R1+0x11c8], R142 ;  /* 0x0011c88e01007387 */ /* 0x0109e80000100800 */
[----:B---3--:R-:W3:Y:S01]  /*5ba70*/  LDL.LU.64 R20, [R1+0x1228] ;  /* 0x0012280001147983 */ /* 0x008ee20000300a00 */
[----:B-1----:R-:W-:-:S03]  /*5ba80*/  MOV R2, R143 ;  /* 0x0000008f00027202 */ /* 0x002fc60000000f00 */
[----:B----4-:R-:W4:Y:S04]  /*5ba90*/  LDL.LU.64 R142, [R1+0x1230] ;  /* 0x00123000018e7983 */ /* 0x010f280000300a00 */
[----:B------:R1:W-:Y:S04]  /*5baa0*/  STL [R1+0x11c4], R2 ;  /* 0x0011c40201007387 */ /* 0x0003e80000100800 */
[----:B------:R-:W-:Y:S04]  /*5bab0*/  STL [R1+0x11d0], R22 ;  /* 0x0011d01601007387 */ /* 0x000fe80000100800 */
[----:B------:R-:W-:Y:S01]  /*5bac0*/  STL [R1+0x11cc], R23 ;  /* 0x0011cc1701007387 */ /* 0x000fe20000100800 */
[----:B-1----:R-:W-:-:S03]  /*5bad0*/  IMAD.MOV.U32 R2, RZ, RZ, R139 ;  /* 0x000000ffff027224 */ /* 0x002fc600078e008b */
[----:B------:R-:W-:Y:S04]  /*5bae0*/  STL [R1+0x11d8], R138 ;  /* 0x0011d88a01007387 */ /* 0x000fe80000100800 */
[----:B------:R-:W-:Y:S04]  /*5baf0*/  STL [R1+0x11e0], R144 ;  /* 0x0011e09001007387 */ /* 0x000fe80000100800 */
[----:B------:R1:W-:Y:S02]  /*5bb00*/  STL [R1+0x11d4], R2 ;  /* 0x0011d40201007387 */ /* 0x0003e40000100800 */
[----:B-1----:R-:W-:-:S02]  /*5bb10*/  MOV R2, R145 ;  /* 0x0000009100027202 */ /* 0x002fc40000000f00 */
[----:B------:R-:W-:Y:S04]  /*5bb20*/  STL [R1+0x11e8], R146 ;  /* 0x0011e89201007387 */ /* 0x000fe80000100800 */
[----:B------:R1:W-:Y:S04]  /*5bb30*/  STL [R1+0x11dc], R2 ;  /* 0x0011dc0201007387 */ /* 0x0003e80000100800 */
[----:B------:R-:W-:Y:S01]  /*5bb40*/  STL [R1+0x11f0], R148 ;  /* 0x0011f09401007387 */ /* 0x000fe20000100800 */
[----:B-1----:R-:W-:-:S05]  /*5bb50*/  IMAD.MOV.U32 R2, RZ, RZ, R147 ;  /* 0x000000ffff027224 */ /* 0x002fca00078e0093 */
[----:B------:R1:W-:Y:S04]  /*5bb60*/  STL [R1+0x11e4], R2 ;  /* 0x0011e40201007387 */ /* 0x0003e80000100800 */
[----:B------:R-:W4:Y:S01]  /*5bb70*/  LDL.LU.64 R144, [R1+0x1248] ;  /* 0x0012480001907983 */ /* 0x000f220000300a00 */
[----:B-1----:R-:W-:-:S03]  /*5bb80*/  MOV R2, R149 ;  /* 0x0000009500027202 */ /* 0x002fc60000000f00 */
[----:B------:R-:W-:Y:S04]  /*5bb90*/  STL [R1+0x11f8], R152 ;  /* 0x0011f89801007387 */ /* 0x000fe80000100800 */
[----:B------:R1:W-:Y:S04]  /*5bba0*/  STL [R1+0x11ec], R2 ;  /* 0x0011ec0201007387 */ /* 0x0003e80000100800 */
[----:B------:R-:W-:Y:S04]  /*5bbb0*/  STL [R1+0x11f4], R153 ;  /* 0x0011f49901007387 */ /* 0x000fe80000100800 */
[----:B------:R-:W4:Y:S04]  /*5bbc0*/  LDL.LU.64 R136, [R1+0x1250] ;  /* 0x0012500001887983 */ /* 0x000f280000300a00 */
[----:B------:R-:W-:Y:S04]  /*5bbd0*/  STL [R1+0x1200], R178 ;  /* 0x001200b201007387 */ /* 0x000fe80000100800 */
[----:B------:R-:W4:Y:S04]  /*5bbe0*/  LDL.LU.64 R138, [R1+0x1258] ;  /* 0x00125800018a7983 */ /* 0x000f280000300a00 */
[----:B------:R-:W-:Y:S04]  /*5bbf0*/  STL [R1+0x11fc], R179 ;  /* 0x0011fcb301007387 */ /* 0x000fe80000100800 */
[----:B------:R-:W4:Y:S04]  /*5bc00*/  LDL.LU.64 R146, [R1+0x1260] ;  /* 0x0012600001927983 */ /* 0x000f280000300a00 */
[----:B------:R1:W-:Y:S04]  /*5bc10*/  STL [R1+0x1208], R150 ;  /* 0x0012089601007387 */ /* 0x0003e80000100800 */
[----:B------:R-:W4:Y:S01]  /*5bc20*/  LDL.LU.64 R148, [R1+0x1268] ;  /* 0x0012680001947983 */ /* 0x000f220000300a00 */
[----:B-1----:R-:W-:-:S03]  /*5bc30*/  IMAD.MOV.U32 R2, RZ, RZ, R151 ;  /* 0x000000ffff027224 */ /* 0x002fc600078e0097 */
[----:B------:R-:W4:Y:S04]  /*5bc40*/  LDL.LU.64 R150, [R1+0x1270] ;  /* 0x0012700001967983 */ /* 0x000f280000300a00 */
[----:B------:R2:W-:Y:S02]  /*5bc50*/  STL [R1+0x1204], R2 ;  /* 0x0012040201007387 */ /* 0x0005e40000100800 */
[----:B--2---:R-:W-:Y:S02]  /*5bc60*/  MOV R2, R133 ;  /* 0x0000008500027202 */ /* 0x004fe40000000f00 */
[----:B------:R-:W-:Y:S04]  /*5bc70*/  STL [R1+0x1210], R132 ;  /* 0x0012108401007387 */ /* 0x000fe80000100800 */
[----:B------:R-:W-:Y:S04]  /*5bc80*/  STL [R1+0x1218], R134 ;  /* 0x0012188601007387 */ /* 0x000fe80000100800 */
[----:B------:R1:W-:Y:S04]  /*5bc90*/  STL [R1+0x120c], R2 ;  /* 0x00120c0201007387 */ /* 0x0003e80000100800 */
[----:B------:R-:W-:Y:S01]  /*5bca0*/  STL [R1+0x1220], R140 ;  /* 0x0012208c01007387 */ /* 0x000fe20000100800 */
[----:B-1----:R-:W-:-:S05]  /*5bcb0*/  IMAD.MOV.U32 R2, RZ, RZ, R135 ;  /* 0x000000ffff027224 */ /* 0x002fca00078e0087 */
[----:B------:R1:W-:Y:S04]  /*5bcc0*/  STL [R1+0x1214], R2 ;  /* 0x0012140201007387 */ /* 0x0003e80000100800 */
[----:B---3--:R-:W-:Y:S01]  /*5bcd0*/  STL [R1+0x1228], R20 ;  /* 0x0012281401007387 */ /* 0x008fe20000100800 */
[----:B-1----:R-:W-:-:S05]  /*5bce0*/  MOV R2, R141 ;  /* 0x0000008d00027202 */ /* 0x002fca0000000f00 */
[----:B------:R1:W-:Y:S04]  /*5bcf0*/  STL [R1+0x121c], R2 ;  /* 0x00121c0201007387 */ /* 0x0003e80000100800 */
[----:B----4-:R-:W-:Y:S01]  /*5bd00*/  STL [R1+0x1230], R142 ;  /* 0x0012308e01007387 */ /* 0x010fe20000100800 */
[----:B-1----:R-:W-:-:S05]  /*5bd10*/  IMAD.MOV.U32 R2, RZ, RZ, R21 ;  /* 0x000000ffff027224 */ /* 0x002fca00078e0015 */
[----:B------:R1:W-:Y:S04]  /*5bd20*/  STL [R1+0x1224], R2 ;  /* 0x0012240201007387 */ /* 0x0003e80000100800 */
[----:B------:R-:W2:Y:S01]  /*5bd30*/  LDL.LU.64 R20, [R1+0x1288] ;  /* 0x0012880001147983 */ /* 0x000ea20000300a00 */
[----:B-1----:R-:W-:-:S03]  /*5bd40*/  MOV R2, R143 ;  /* 0x0000008f00027202 */ /* 0x002fc60000000f00 */
[----:B------:R-:W-:Y:S04]  /*5bd50*/  STL [R1+0x1238], R154 ;  /* 0x0012389a01007387 */ /* 0x000fe80000100800 */
[----:B------:R1:W-:Y:S04]  /*5bd60*/  STL [R1+0x122c], R2 ;  /* 0x00122c0201007387 */ /* 0x0003e80000100800 */
[----:B------:R-:W3:Y:S04]  /*5bd70*/  LDL.LU.64 R132, [R1+0x1290] ;  /* 0x0012900001847983 */ /* 0x000ee80000300a00 */
[----:B------:R-:W-:Y:S04]  /*5bd80*/  STL [R1+0x1234], R155 ;  /* 0x0012349b01007387 */ /* 0x000fe80000100800 */
[----:B------:R-:W-:Y:S04]  /*5bd90*/  STL [R1+0x1240], R180 ;  /* 0x001240b401007387 */ /* 0x000fe80000100800 */
[----:B------:R-:W4:Y:S04]  /*5bda0*/  LDL.LU.64 R134, [R1+0x1298] ;  /* 0x0012980001867983 */ /* 0x000f280000300a00 */
[----:B------:R-:W-:Y:S04]  /*5bdb0*/  STL [R1+0x123c], R181 ;  /* 0x00123cb501007387 */ /* 0x000fe80000100800 */
[----:B------:R-:W4:Y:S04]  /*5bdc0*/  LDL.LU.64 R140, [R1+0x12a0] ;  /* 0x0012a000018c7983 */ /* 0x000f280000300a00 */
[----:B------:R1:W-:Y:S02]  /*5bdd0*/  STL [R1+0x1248], R144 ;  /* 0x0012489001007387 */ /* 0x0003e40000100800 */
[----:B-1----:R-:W-:-:S02]  /*5bde0*/  IMAD.MOV.U32 R2, RZ, RZ, R145 ;  /* 0x000000ffff027224 */ /* 0x002fc400078e0091 */
[----:B------:R-:W4:Y:S04]  /*5bdf0*/  LDL.LU.64 R142, [R1+0x12a8] ;  /* 0x0012a800018e7983 */ /* 0x000f280000300a00 */
[----:B------:R-:W4:Y:S04]  /*5be00*/  LDL.LU.64 R144, [R1+0x12b0] ;  /* 0x0012b00001907983 */ /* 0x000f280000300a00 */
[----:B------:R1:W-:Y:S04]  /*5be10*/  STL [R1+0x1244], R2 ;  /* 0x0012440201007387 */ /* 0x0003e80000100800 */
[----:B------:R-:W-:Y:S01]  /*5be20*/  STL [R1+0x1250], R136 ;  /* 0x0012508801007387 */ /* 0x000fe20000100800 */
[----:B-1----:R-:W-:-:S03]  /*5be30*/  MOV R2, R137 ;  /* 0x0000008900027202 */ /* 0x002fc60000000f00 */
        /* <DEDUP_REMOVED lines=21> */
[----:B--2---:R2:W-:Y:S01]  /*5bf90*/  STL [R1+0x1288], R20 ;  /* 0x0012881401007387 */ /* 0x0045e20000100800 */
[----:B-1----:R-:W-:-:S03]  /*5bfa0*/  IMAD.MOV.U32 R2, RZ, RZ, R21 ;  /* 0x000000ffff027224 */ /* 0x002fc600078e0015 */
[----:B------:R-:W4:Y:S04]  /*5bfb0*/  LDL.LU.64 R150, [R1+0x12e8] ;  /* 0x0012e80001967983 */ /* 0x000f280000300a00 */
[----:B---3--:R-:W-:Y:S04]  /*5bfc0*/  STL [R1+0x1290], R132 ;  /* 0x0012908401007387 */ /* 0x008fe80000100800 */
[----:B------:R1:W-:Y:S04]  /*5bfd0*/  STL [R1+0x1284], R2 ;  /* 0x0012840201007387 */ /* 0x0003e80000100800 */
[----:B--2---:R-:W2:Y:S01]  /*5bfe0*/  LDL.LU.64 R20, [R1+0x12f0] ;  /* 0x0012f00001147983 */ /* 0x004ea20000300a00 */
[----:B-1----:R-:W-:-:S03]  /*5bff0*/  MOV R2, R133 ;  /* 0x0000008500027202 */ /* 0x002fc60000000f00 */
[----:B----4-:R-:W-:Y:S04]  /*5c000*/  STL [R1+0x1298], R134 ;  /* 0x0012988601007387 */ /* 0x010fe80000100800 */
        /* <DEDUP_REMOVED lines=10> */
[----:B------:R-:W3:Y:S01]  /*5c0b0*/  LDL.LU.64 R140, [R1+0x1308] ;  /* 0x00130800018c7983 */ /* 0x000ee20000300a00 */
        /* <DEDUP_REMOVED lines=25> */
[----:B-1----:R-:W-:-:S05]  /*5c250*/  IMAD.MOV.U32 R2, RZ, RZ, R151 ;  /* 0x000000ffff027224 */ /* 0x002fca00078e0097 */
[----:B------:R1:W-:Y:S04]  /*5c260*/  STL [R1+0x12e4], R2 ;  /* 0x0012e40201007387 */ /* 0x0003e80000100800 */
[----:B--2---:R2:W-:Y:S04]  /*5c270*/  STL [R1+0x12f0], R20 ;  /* 0x0012f01401007387 */ /* 0x0045e80000100800 */
[----:B------:R-:W4:Y:S01]  /*5c280*/  LDL.LU.64 R150, [R1+0x1350] ;  /* 0x0013500001967983 */ /* 0x000f220000300a00 */
[----:B-1----:R-:W-:-:S05]  /*5c290*/  MOV R2, R21 ;  /* 0x0000001500027202 */ /* 0x002fca0000000f00 */
[----:B------:R1:W-:Y:S04]  /*5c2a0*/  STL [R1+0x12ec], R2 ;  /* 0x0012ec0201007387 */ /* 0x0003e80000100800 */
[----:B------:R-:W-:Y:S04]  /*5c2b0*/  STL [R1+0x12f8], R160 ;  /* 0x0012f8a001007387 */ /* 0x000fe80000100800 */
[----:B------:R-:W4:Y:S04]  /*5c2c0*/  LDL.LU.64 R136, [R1+0x1358] ;  /* 0x0013580001887983 */ /* 0x000f280000300a00 */
[----:B------:R-:W-:Y:S04]  /*5c2d0*/  STL [R1+0x12f4], R161 ;  /* 0x0012f4a101007387 */ /* 0x000fe80000100800 */
[----:B------:R-:W-:Y:S04]  /*5c2e0*/  STL [R1+0x1300], R186 ;  /* 0x001300ba01007387 */ /* 0x000fe80000100800 */
[----:B--2---:R-:W2:Y:S04]  /*5c2f0*/  LDL.LU.64 R20, [R1+0x1360] ;  /* 0x0013600001147983 */ /* 0x004ea80000300a00 */
[----:B------:R-:W-:Y:S04]  /*5c300*/  STL [R1+0x12fc], R187 ;  /* 0x0012fcbb01007387 */ /* 0x000fe80000100800 */
[----:B---3--:R3:W-:Y:S01]  /*5c310*/  STL [R1+0x1308], R140 ;  /* 0x0013088c01007387 */ /* 0x0087e20000100800 */
[----:B-1----:R-:W-:-:S03]  /*5c320*/  IMAD.MOV.U32 R2, RZ, RZ, R141 ;  /* 0x000000ffff027224 */ /* 0x002fc600078e008d */
[----:B------:R-:W2:Y:S04]  /*5c330*/  LDL.LU.64 R138, [R1+0x1368] ;  /* 0x00136800018a7983 */ /* 0x000ea80000300a00 */
[----:B---3--:R-:W3:Y:S04]  /*5c340*/  LDL.LU.64 R140, [R1+0x1370] ;  /* 0x00137000018c7983 */ /* 0x008ee80000300a00 */
[----:B------:R1:W-:Y:S04]  /*5c350*/  STL [R1+0x1304], R2 ;  /* 0x0013040201007387 */ /* 0x0003e80000100800 */
[----:B----4-:R-:W-:Y:S01]  /*5c360*/  STL [R1+0x1310], R132 ;  /* 0x0013108401007387 */ /* 0x010fe20000100800 */
        /* <DEDUP_REMOVED lines=19> */
[----:B------:R-:W-:Y:S04]  /*5c4a0*/  STL [R1+0x133c], R189 ;  /* 0x00133cbd01007387 */ /* 0x000fe80000100800 */
[----:B------:R-:W4:Y:S04]  /*5c4b0*/  LDL.LU.64 R146, [R1+0x1398] ;  /* 0x0013980001927983 */ /* 0x000f280000300a00 */
[----:B------:R1:W-:Y:S02]  /*5c4c0*/  STL [R1+0x1348], R148 ;  /* 0x0013489401007387 */ /* 0x0003e40000100800 */
[----:B-1----:R-:W-:-:S02]  /*5c4d0*/  IMAD.MOV.U32 R2, RZ, RZ, R149 ;  /* 0x000000ffff027224 */ /* 0x002fc400078e0095 */
[----:B------:R-:W4:Y:S04]  /*5c4e0*/  LDL.LU.64 R148, [R1+0x13a0] ;  /* 0x0013a00001947983 */ /* 0x000f280000300a00 */
[----:B------:R1:W-:Y:S04]  /*5c4f0*/  STL [R1+0x1344], R2 ;  /* 0x0013440201007387 */ /* 0x0003e80000100800 */
[----:B------:R1:W-:Y:S02]  /*5c500*/  STL [R1+0x1350], R150 ;  /* 0x0013509601007387 */ /* 0x0003e40000100800 */
[----:B-1----:R-:W-:-:S02]  /*5c510*/  MOV R2, R151 ;  /* 0x0000009700027202 */ /* 0x002fc40000000f00 */
[----:B------:R-:W-:Y:S04]  /*5c520*/  STL [R1+0x1358], R136 ;  /* 0x0013588801007387 */ /* 0x000fe80000100800 */
[----:B------:R1:W-:Y:S04]  /*5c530*/  STL [R1+0x134c], R2 ;  /* 0x00134c0201007387 */ /* 0x0003e80000100800 */
[----:B------:R-:W4:Y:S01]  /*5c540*/  LDL.LU.64 R150, [R1+0x13a8] ;  /* 0x0013a80001967983 */ /* 0x000f220000300a00 */
[----:B-1----:R-:W-:-:S03]  /*5c550*/  IMAD.MOV.U32 R2, RZ, RZ, R137 ;  /* 0x000000ffff027224 */ /* 0x002fc600078e0089 */
[----:B--2---:R-:W-:Y:S04]  /*5c560*/  STL [R1+0x1360], R20 ;  /* 0x0013601401007387 */ /* 0x004fe80000100800 */
[----:B------:R1:W-:Y:S02]  /*5c570*/  STL [R1+0x1354], R2 ;  /* 0x0013540201007387 */ /* 0x0003e40000100800 */
[----:B-1----:R-:W-:Y:S02]  /*5c580*/  MOV R2, R21 ;  /* 0x0000001500027202 */ /* 0x002fe40000000f00 */
[----:B------:R-:W2:Y:S04]  /*5c590*/  LDL.LU.64 R20, [R1+0x13b0] ;  /* 0x0013b00001147983 */ /* 0x000ea80000300a00 */
[----:B------:R1:W-:Y:S04]  /*5c5a0*/  STL [R1+0x135c], R2 ;  /* 0x00135c0201007387 */ /* 0x0003e80000100800 */
[----:B------:R-:W-:Y:S01]  /*5c5b0*/  STL [R1+0x1368], R138 ;  /* 0x0013688a01007387 */ /* 0x000fe20000100800 */
[----:B-1----:R-:W-:-:S03]  /*5c5c0*/  IMAD.MOV.U32 R2, RZ, RZ, R139 ;  /* 0x000000ffff027224 */ /* 0x002fc600078e008b */
[----:B---3--:R-:W-:Y:S04]  /*5c5d0*/  STL [R1+0x1370], R140 ;  /* 0x0013708c01007387 */ /* 0x008fe80000100800 */
[----:B------:R1:W-:Y:S04]  /*5c5e0*/  STL [R1+0x1364], R2 ;  /* 0x0013640201007387 */ /* 0x0003e80000100800 */
[----:B------:R-:W-:Y:S01]  /*5c5f0*/  STL [R1+0x1378], R164 ;  /* 0x001378a401007387 */ /* 0x000fe20000100800 */
[----:B-1----:R-:W-:-:S05]  /*5c600*/  MOV R2, R141 ;  /* 0x0000008d00027202 */ /* 0x002fca0000000f00 */
[----:B------:R1:W-:Y:S04]  /*5c610*/  STL [R1+0x136c], R2 ;  /* 0x00136c0201007387 */ /* 0x0003e80000100800 */
[----:B------:R-:W3:Y:S04]  /*5c620*/  LDL.LU.64 R126, [R1+0x13c0] ;  /* 0x0013c000017e7983 */ /* 0x000ee80000300a00 */
[----:B------:R-:W-:Y:S04]  /*5c630*/  STL [R1+0x1374], R165 ;  /* 0x001374a501007387 */ /* 0x000fe80000100800 */
[----:B------:R-:W3:Y:S04]  /*5c640*/  LDL.LU.64 R128, [R1+0x13c8] ;  /* 0x0013c80001807983 */ /* 0x000ee80000300a00 */
[----:B------:R-:W-:Y:S04]  /*5c650*/  STL [R1+0x1380], R190 ;  /* 0x001380be01007387 */ /* 0x000fe80000100800 */
[----:B------:R-:W3:Y:S04]  /*5c660*/  LDL.LU.64 R130, [R1+0x13d0] ;  /* 0x0013d00001827983 */ /* 0x000ee80000300a00 */
[----:B------:R-:W-:Y:S04]  /*5c670*/  STL [R1+0x137c], R191 ;  /* 0x00137cbf01007387 */ /* 0x000fe80000100800 */
[----:B------:R-:W3:Y:S04]  /*5c680*/  LDL.LU.64 R132, [R1+0x13d8] ;  /* 0x0013d80001847983 */ /* 0x000ee80000300a00 */
[----:B----4-:R-:W-:Y:S04]  /*5c690*/  STL [R1+0x1388], R142 ;  /* 0x0013888e01007387 */ /* 0x010fe80000100800 */
[----:B------:R-:W4:Y:S01]  /*5c6a0*/  LDL.LU.64 R134, [R1+0x13e0] ;  /* 0x0013e00001867983 */ /* 0x000f220000300a00 */
[----:B-1----:R-:W-:-:S03]  /*5c6b0*/  IMAD.MOV.U32 R2, RZ, RZ, R143 ;  /* 0x000000ffff027224 */ /* 0x002fc600078e008f */
[----:B------:R-:W4:Y:S04]  /*5c6c0*/  LDL.LU.64 R136, [R1+0x13e8] ;  /* 0x0013e80001887983 */ /* 0x000f280000300a00 */
[----:B------:R1:W-:Y:S04]  /*5c6d0*/  STL [R1+0x1384], R2 ;  /* 0x0013840201007387 */ /* 0x0003e80000100800 */
[----:B------:R-:W-:Y:S01]  /*5c6e0*/  STL [R1+0x1390], R144 ;  /* 0x0013909001007387 */ /* 0x000fe20000100800 */
[----:B-1----:R-:W-:-:S03]  /*5c6f0*/  MOV R2, R145 ;  /* 0x0000009100027202 */ /* 0x002fc60000000f00 */
[----:B------:R-:W4:Y:S04]  /*5c700*/  LDL.LU.64 R138, [R1+0x13f0] ;  /* 0x0013f000018a7983 */ /* 0x000f280000300a00 */
[----:B------:R-:W-:Y:S04]  /*5c710*/  STL [R1+0x1398], R146 ;  /* 0x0013989201007387 */ /* 0x000fe80000100800 */
[----:B------:R1:W-:Y:S04]  /*5c720*/  STL [R1+0x138c], R2 ;  /* 0x00138c0201007387 */ /* 0x0003e80000100800 */
[----:B------:R-:W4:Y:S01]  /*5c730*/  LDL.LU.64 R140, [R1+0x1400] ;  /* 0x00140000018c7983 */ /* 0x000f220000300a00 */
[----:B-1----:R-:W-:-:S05]  /*5c740*/  IMAD.MOV.U32 R2, RZ, RZ, R147 ;  /* 0x000000ffff027224 */ /* 0x002fca00078e0093 */
[----:B------:R1:W-:Y:S04]  /*5c750*/  STL [R1+0x1394], R2 ;  /* 0x0013940201007387 */ /* 0x0003e80000100800 */
[----:B------:R-:W-:Y:S04]  /*5c760*/  STL [R1+0x13a0], R148 ;  /* 0x0013a09401007387 */ /* 0x000fe80000100800 */
[----:B------:R-:W4:Y:S01]  /*5c770*/  LDL.LU.64 R142, [R1+0x1408] ;  /* 0x00140800018e7983 */ /* 0x000f220000300a00 */
[----:B-1----:R-:W-:-:S03]  /*5c780*/  MOV R2, R149 ;  /* 0x0000009500027202 */ /* 0x002fc60000000f00 */
[----:B------:R-:W4:Y:S04]  /*5c790*/  LDL.LU.64 R144, [R1+0x1410] ;  /* 0x0014100001907983 */ /* 0x000f280000300a00 */
[----:B------:R1:W-:Y:S04]  /*5c7a0*/  STL [R1+0x139c], R2 ;  /* 0x00139c0201007387 */ /* 0x0003e80000100800 */
[----:B------:R2:W-:Y:S04]  /*5c7b0*/  STL [R1+0x13a8], R150 ;  /* 0x0013a89601007387 */ /* 0x0005e80000100800 */
[----:B------:R-:W4:Y:S01]  /*5c7c0*/  LDL.LU.64 R146, [R1+0x1418] ;  /* 0x0014180001927983 */ /* 0x000f220000300a00 */
[----:B-1----:R-:W-:-:S03]  /*5c7d0*/  IMAD.MOV.U32 R2, RZ, RZ, R151 ;  /* 0x000000ffff027224 */ /* 0x002fc600078e0097 */
[----:B------:R-:W4:Y:S04]  /*5c7e0*/  LDL.LU.64 R148, [R1+0x1420] ;  /* 0x0014200001947983 */ /* 0x000f280000300a00 */
[----:B------:R1:W-:Y:S04]  /*5c7f0*/  STL [R1+0x13a4], R2 ;  /* 0x0013a40201007387 */ /* 0x0003e80000100800 */
[----:B--2---:R2:W-:Y:S04]  /*5c800*/  STL [R1+0x13b0], R20 ;  /* 0x0013b01401007387 */ /* 0x0045e80000100800 */
[----:B------:R-:W4:Y:S01]  /*5c810*/  LDL.LU.64 R150, [R1+0x1428] ;  /* 0x0014280001967983 */ /* 0x000f220000300a00 */
[----:B-1----:R-:W-:-:S03]  /*5c820*/  MOV R2, R21 ;  /* 0x0000001500027202 */ /* 0x002fc60000000f00 */
[----:B--2---:R-:W2:Y:S04]  /*5c830*/  LDL.LU.64 R20, [R1+0x1430] ;  /* 0x0014300001147983 */ /* 0x004ea80000300a00 */
[----:B------:R3:W-:Y:S04]  /*5c840*/  STL [R1+0x13ac], R2 ;  /* 0x0013ac0201007387 */ /* 0x0007e80000100800 */
[----:B------:R-:W-:Y:S04]  /*5c850*/  STL [R1+0x13b8], R166 ;  /* 0x0013b8a601007387 */ /* 0x000fe80000100800 */
[----:B------:R-:W-:Y:S01]  /*5c860*/  STL [R1+0x13b4], R167 ;  /* 0x0013b4a701007387 */ /* 0x000fe20000100800 */
[----:B---3--:R-:W-:-:S03]  /*5c870*/  IMAD.MOV.U32 R2, RZ, RZ, R127 ;  /* 0x000000ffff027224 */ /* 0x008fc600078e007f */
[----:B------:R-:W-:Y:S04]  /*5c880*/  STL [R1+0x13c0], R126 ;  /* 0x0013c07e01007387 */ /* 0x000fe80000100800 */
[----:B------:R-:W-:Y:S04]  /*5c890*/  STL [R1+0x13c8], R128 ;  /* 0x0013c88001007387 */ /* 0x000fe80000100800 */
[----:B------:R1:W-:Y:S04]  /*5c8a0*/  STL [R1+0x13bc], R2 ;  /* 0x0013bc0201007387 */ /* 0x0003e80000100800 */
[----:B------:R-:W-:Y:S01]  /*5c8b0*/  STL [R1+0x13d0], R130 ;  /* 0x0013d08201007387 */ /* 0x000fe20000100800 */
[----:B-1----:R-:W-:-:S05]  /*5c8c0*/  MOV R2, R129 ;  /* 0x0000008100027202 */ /* 0x002fca0000000f00 */
[----:B------:R1:W-:Y:S04]  /*5c8d0*/  STL [R1+0x13c4], R2 ;  /* 0x0013c40201007387 */ /* 0x0003e80000100800 */
[----:B------:R-:W-:Y:S01]  /*5c8e0*/  STL [R1+0x13d8], R132 ;  /* 0x0013d88401007387 */ /* 0x000fe20000100800 */
[----:B-1----:R-:W-:-:S05]  /*5c8f0*/  IMAD.MOV.U32 R2, RZ, RZ, R131 ;  /* 0x000000ffff027224 */ /* 0x002fca00078e0083 */
[----:B------:R1:W-:Y:S02]  /*5c900*/  STL [R1+0x13cc], R2 ;  /* 0x0013cc0201007387 */ /* 0x0003e40000100800 */
[----:B-1----:R-:W-:Y:S01]  /*5c910*/  MOV R2, R133 ;  /* 0x0000008500027202 */ /* 0x002fe20000000f00 */
[----:B------:R-:W-:Y:S01]  /*5c920*/  IMAD.MOV.U32 R180, RZ, RZ, R18 ;  /* 0x000000ffffb47224 */ /* 0x000fe200078e0012 */
[----:B------:R-:W-:Y:S01]  /*5c930*/  MOV R181, R19 ;  /* 0x0000001300b57202 */ /* 0x000fe20000000f00 */
[----:B------:R-:W-:Y:S01]  /*5c940*/  IMAD.MOV.U32 R178, RZ, RZ, R16 ;  /* 0x000000ffffb27224 */ /* 0x000fe200078e0010 */
[----:B------:R-:W-:Y:S01]  /*5c950*/  MOV R179, R17 ;  /* 0x0000001100b37202 */ /* 0x000fe20000000f00 */
[----:B----4-:R-:W-:Y:S04]  /*5c960*/  STL [R1+0x13e0], R134 ;  /* 0x0013e08601007387 */ /* 0x010fe80000100800 */
[----:B------:R1:W-:Y:S04]  /*5c970*/  STL [R1+0x13d4], R2 ;  /* 0x0013d40201007387 */ /* 0x0003e80000100800 */
[----:B------:R-:W-:Y:S01]  /*5c980*/  STL [R1+0x13e8], R136 ;  /* 0x0013e88801007387 */ /* 0x000fe20000100800 */
[----:B-1----:R-:W-:-:S05]  /*5c990*/  IMAD.MOV.U32 R2, RZ, RZ, R135 ;  /* 0x000000ffff027224 */ /* 0x002fca00078e0087 */
[----:B------:R1:W-:Y:S04]  /*5c9a0*/  STL [R1+0x13dc], R2 ;  /* 0x0013dc0201007387 */ /* 0x0003e80000100800 */
[----:B------:R-:W-:Y:S01]  /*5c9b0*/  STL [R1+0x13f0], R138 ;  /* 0x0013f08a01007387 */ /* 0x000fe20000100800 */
[----:B-1----:R-:W-:-:S05]  /*5c9c0*/  MOV R2, R137 ;  /* 0x0000008900027202 */ /* 0x002fca0000000f00 */
[----:B------:R1:W-:Y:S04]  /*5c9d0*/  STL [R1+0x13e4], R2 ;  /* 0x0013e40201007387 */ /* 0x0003e80000100800 */
[----:B------:R-:W-:Y:S01]  /*5c9e0*/  STL [R1+0x13f8], R168 ;  /* 0x0013f8a801007387 */ /* 0x000fe20000100800 */
[----:B-1----:R-:W-:-:S05]  /*5c9f0*/  IMAD.MOV.U32 R2, RZ, RZ, R139 ;  /* 0x000000ffff027224 */ /* 0x002fca00078e008b */
[----:B------:R1:W-:Y:S04]  /*5ca00*/  STL [R1+0x13ec], R2 ;  /* 0x0013ec0201007387 */ /* 0x0003e80000100800 */
[----:B------:R-:W-:Y:S01]  /*5ca10*/  STL [R1+0x13f4], R169 ;  /* 0x0013f4a901007387 */ /* 0x000fe20000100800 */
[----:B-1----:R-:W-:-:S03]  /*5ca20*/  MOV R2, R141 ;  /* 0x0000008d00027202 */ /* 0x002fc60000000f00 */
[----:B------:R-:W-:Y:S04]  /*5ca30*/  STL [R1+0x1400], R140 ;  /* 0x0014008c01007387 */ /* 0x000fe80000100800 */
        /* <DEDUP_REMOVED lines=11> */
[----:B------:R-:W-:Y:S01]  /*5caf0*/  STL [R1+0x1428], R150 ;  /* 0x0014289601007387 */ /* 0x000fe20000100800 */
[----:B-1----:R-:W-:-:S05]  /*5cb00*/  MOV R2, R149 ;  /* 0x0000009500027202 */ /* 0x002fca0000000f00 */
[----:B------:R1:W-:Y:S04]  /*5cb10*/  STL [R1+0x141c], R2 ;  /* 0x00141c0201007387 */ /* 0x0003e80000100800 */
[----:B--2---:R-:W-:Y:S01]  /*5cb20*/  STL [R1+0x1430], R20 ;  /* 0x0014301401007387 */ /* 0x004fe20000100800 */
[----:B-1----:R-:W-:-:S05]  /*5cb30*/  IMAD.MOV.U32 R2, RZ, RZ, R151 ;  /* 0x000000ffff027224 */ /* 0x002fca00078e0097 */
[----:B------:R1:W-:Y:S04]  /*5cb40*/  STL [R1+0x1424], R2 ;  /* 0x0014240201007387 */ /* 0x0003e80000100800 */
[----:B------:R-:W-:Y:S01]  /*5cb50*/  STL [R1+0x1438], R170 ;  /* 0x001438aa01007387 */ /* 0x000fe20000100800 */
[----:B-1----:R-:W-:-:S05]  /*5cb60*/  MOV R2, R21 ;  /* 0x0000001500027202 */ /* 0x002fca0000000f00 */
[----:B------:R-:W-:Y:S04]  /*5cb70*/  STL [R1+0x142c], R2 ;  /* 0x00142c0201007387 */ /* 0x000fe80000100800 */
[----:B------:R1:W-:Y:S04]  /*5cb80*/  STL [R1+0x1434], R171 ;  /* 0x001434ab01007387 */ /* 0x0003e80000100800 */
[----:B------:R2:W5:Y:S04]  /*5cb90*/  LDL.LU.64 R188, [R1+0x1670] ;  /* 0x0016700001bc7983 */ /* 0x0005680000300a00 */
[----:B------:R2:W5:Y:S04]  /*5cba0*/  LDL.LU.64 R186, [R1+0x1668] ;  /* 0x0016680001ba7983 */ /* 0x0005680000300a00 */
[----:B-1----:R2:W5:Y:S04]  /*5cbb0*/  LDL.LU.64 R170, [R1+0x1658] ;  /* 0x0016580001aa7983 */ /* 0x0025680000300a00 */
[----:B------:R2:W5:Y:S04]  /*5cbc0*/  LDL.LU.64 R168, [R1+0x1650] ;  /* 0x0016500001a87983 */ /* 0x0005680000300a00 */
        /* <DEDUP_REMOVED lines=375> */
[----:B------:R-:W-:-:S03]  /*5e340*/  USHF.R.S32.HI UR12, URZ, 0x1f, UR6 ;  /* 0x0000001f3f0c7899 */ /* 0x000fc60008011406 */
[----:B------:R2:W-:Y:S04]  /*5e350*/  STL [R1+0x1a8], RZ ;  /* 0x0001a8ff01007387 */ /* 0x0005e80000100800 */
[----:B------:R2:W-:Y:S01]  /*5e360*/  STL [R1+0x1ac], RZ ;  /* 0x0001acff01007387 */ /* 0x0005e20000100800 */
[----:B------:R-:W-:-:S03]  /*5e370*/  USHF.R.S32.HI UR13, URZ, 0x1f, UR7 ;  /* 0x0000001f3f0d7899 */ /* 0x000fc60008011407 */
[----:B------:R2:W-:Y:S01]  /*5e380*/  STL [R1+0x1b0], RZ ;  /* 0x0001b0ff01007387 */ /* 0x0005e20000100800 */
[----:B------:R-:W-:-:S03]  /*5e390*/  USHF.R.S32.HI UR14, URZ, 0x1f, UR11 ;  /* 0x0000001f3f0e7899 */ /* 0x000fc6000801140b */
[----:B------:R2:W-:Y:S01]  /*5e3a0*/  STL [R1+0x1b4], RZ ;  /* 0x0001b4ff01007387 */ /* 0x0005e20000100800 */
[----:B------:R-:W-:-:S03]  /*5e3b0*/  ULEA.HI UR12, UR12, UR6, URZ, 0x7 ;  /* 0x000000060c0c7291 */ /* 0x000fc6000f8f383f */
[----:B------:R2:W-:Y:S04]  /*5e3c0*/  STL [R1+0x1b8], RZ ;  /* 0x0001b8ff01007387 */ /* 0x0005e80000100800 */
[----:B------:R2:W-:Y:S01]  /*5e3d0*/  STL [R1+0x1bc], RZ ;  /* 0x0001bcff01007387 */ /* 0x0005e20000100800 */
[----:B------:R-:W-:-:S03]  /*5e3e0*/  USHF.L.U32 UR4, UR7, 0x2, URZ ;  /* 0x0000000207047899 */ /* 0x000fc6000800063f */
[----:B------:R2:W-:Y:S01]  /*5e3f0*/  STL [R1+0x1c0], RZ ;  /* 0x0001c0ff01007387 */ /* 0x0005e20000100800 */
[----:B------:R-:W-:-:S03]  /*5e400*/  USHF.L.U64.HI UR6, UR7, 0x2, UR13 ;  /* 0x0000000207067899 */ /* 0x000fc6000801020d */
[----:B------:R2:W-:Y:S01]  /*5e410*/  STL [R1+0x1c4], RZ ;  /* 0x0001c4ff01007387 */ /* 0x0005e20000100800 */
[----:B------:R-:W-:-:S03]  /*5e420*/  USHF.L.U32 UR5, UR11, 0x2, URZ ;  /* 0x000000020b057899 */ /* 0x000fc6000800063f */
[----:B------:R2:W-:Y:S01]  /*5e430*/  STL [R1+0x1c8], RZ ;  /* 0x0001c8ff01007387 */ /* 0x0005e20000100800 */
[----:B------:R-:W-:-:S03]  /*5e440*/  USHF.L.U64.HI UR7, UR11, 0x2, UR14 ;  /* 0x000000020b077899 */ /* 0x000fc6000801020e */
[----:B------:R2:W-:Y:S01]  /*5e450*/  STL [R1+0x1cc], RZ ;  /* 0x0001ccff01007387 */ /* 0x0005e20000100800 */
[----:B------:R-:W-:-:S03]  /*5e460*/  USHF.R.S32.HI UR11, URZ, 0x7, UR12 ;  /* 0x000000073f0b7899 */ /* 0x000fc6000801140c */
[----:B------:R2:W-:Y:S04]  /*5e470*/  STL [R1+0x1d0], RZ ;  /* 0x0001d0ff01007387 */ /* 0x0005e80000100800 */
[----:B------:R2:W-:Y:S04]  /*5e480*/  STL [R1+0x1d4], RZ ;  /* 0x0001d4ff01007387 */ /* 0x0005e80000100800 */
[----:B------:R2:W-:Y:S04]  /*5e490*/  STL [R1+0x1d8], RZ ;  /* 0x0001d8ff01007387 */ /* 0x0005e80000100800 */
[----:B------:R2:W-:Y:S01]  /*5e4a0*/  STL [R1+0x1dc], RZ ;  /* 0x0001dcff01007387 */ /* 0x0005e20000100800 */
[----:B------:R-:W-:-:S03]  /*5e4b0*/  IMAD.U32 R2, RZ, RZ, UR11 ;  /* 0x0000000bff027e24 */ /* 0x000fc6000f8e00ff */
        /* <DEDUP_REMOVED lines=8> */
[----:B------:R2:W-:Y:S01]  /*5e540*/  STL [R1+0x143c], R2 ;  /* 0x00143c0201007387 */ /* 0x0005e20000100800 */
[----:B------:R-:W-:Y:S01]  /*5e550*/  IMAD.MOV.U32 R182, RZ, RZ, R8 ;  /* 0x000000ffffb67224 */ /* 0x000fe200078e0008 */
[----:B------:R-:W-:-:S02]  /*5e560*/  MOV R183, R9 ;  /* 0x0000000900b77202 */ /* 0x000fc40000000f00 */
        /* <DEDUP_REMOVED lines=64> */
[----:B------:R-:W-:Y:S01]  /*5e970*/  UMOV UR10, 0x6 ;  /* 0x00000006000a7882 */ /* 0x000fe20000000000 */
[----:B------:R-:W-:Y:S01]  /*5e980*/  UMOV UR60, 0xffffffff ;  /* 0xffffffff003c7882 */ /* 0x000fe20000000000 */
[----:B--2---:R-:W-:-:S05]  /*5e990*/  UMOV UR11, URZ ;  /* 0x0000003f000b7c82 */ /* 0x004fca0008000000 */
.L_x_1:
[----:B-----5:R-:W-:Y:S01]  /*5e9a0*/  STL.64 [R1+0x1898], R170 ;  /* 0x001898aa01007387 */ /* 0x020fe20000100a00 */
[----:B------:R-:W-:Y:S01]  /*5e9b0*/  UIADD3 UR60, UR60, 0x1, URZ ;  /* 0x000000013c3c7890 */ /* 0x000fe2000fffe03f */
[----:B------:R-:W-:-:S04]  /*5e9c0*/  DEPBAR.LE SB0, 0xc ;  /* 0x000083000000791a */ /* 0x000fc80000000000 */
[----:B------:R-:W-:Y:S04]  /*5e9d0*/  STL.64 [R1+0x1890], R168 ;  /* 0x001890a801007387 */ /* 0x000fe80000100a00 */
        /* <DEDUP_REMOVED lines=61> */
[----:B------:R1:W-:Y:S04]  /*5edb0*/  STL.64 [R1+0x16a0], R44 ;  /* 0x0016a02c01007387 */ /* 0x0003e80000100a00 */
        /* <DEDUP_REMOVED lines=64> */
[----:B------:R-:W-:Y:S01]  /*5f1c0*/  UISETP.GT.AND UP0, UPT, UR60, 0x7, UPT ;  /* 0x000000073c00788c */ /* 0x000fe2000bf04270 */
[----:B------:R-:W-:Y:S01]  /*5f1d0*/  UMOV UR37, 0x40000040 ;  /* 0x4000004000257882 */ /* 0x000fe20000000000 */
[----:B------:R-:W-:Y:S02]  /*5f1e0*/  BAR.SYNC.DEFER_BLOCKING 0x0 ;  /* 0x0000000000007b1d */ /* 0x000fe40000010000 */
[----:B------:R-:W-:-:S04]  /*5f1f0*/  USEL UR60, UR60, URZ, !UP0 ;  /* 0x0000003f3c3c7287 */ /* 0x000fc8000c000000 */
[----:B------:R-:W-:Y:S01]  /*5f200*/  ULEA UR12, UR60, UR61, 0x11 ;  /* 0x0000003d3c0c7291 */ /* 0x000fe2000f8e883f */
[----:B------:R-:W-:Y:S01]  /*5f210*/  UMOV UR39, 0x40000040 ;  /* 0x4000004000277882 */ /* 0x000fe20000000000 */
[----:B------:R-:W-:Y:S02]  /*5f220*/  STL [R1+0x1698], R178 ;  /* 0x001698b201007387 */ /* 0x000fe40000100800 */
[----:B------:R-:W-:Y:S02]  /*5f230*/  UIADD3 UR13, UR12, 0x100000, URZ ;  /* 0x001000000c0d7890 */ /* 0x000fe4000fffe03f */
[----:B------:R-:W-:Y:S01]  /*5f240*/  USHF.R.U32.HI UR36, URZ, 0x4, UR12 ;  /* 0x000000043f247899 */ /* 0x000fe2000801160c */
[----:B------:R-:W-:Y:S01]  /*5f250*/  STL [R1+0x1694], R179 ;  /* 0x001694b301007387 */ /* 0x000fe20000100800 */
[----:B------:R-:W-:Y:S02]  /*5f260*/  USHF.R.U32.HI UR13, URZ, 0x4, UR13 ;  /* 0x000000043f0d7899 */ /* 0x000fe4000801160d */
[----:B------:R-:W-:Y:S01]  /*5f270*/  USGXT.U32 UR36, UR36, 0xe ;  /* 0x0000000e2424789a */ /* 0x000fe20008000000 */
[----:B------:R-:W-:Y:S01]  /*5f280*/  STL [R1+0x1690], R174 ;  /* 0x001690ae01007387 */ /* 0x000fe20000100800 */
[----:B------:R-:W-:-:S02]  /*5f290*/  USGXT.U32 UR38, UR13, 0xe ;  /* 0x0000000e0d26789a */ /* 0x000fc40008000000 */
[----:B------:R-:W-:Y:S01]  /*5f2a0*/  UIADD3 UR40, UP0, UR36, 0x2, URZ ;  /* 0x0000000224287890 */ /* 0x000fe2000ff1e03f */
[----:B------:R-:W-:Y:S01]  /*5f2b0*/  STL [R1+0x168c], R175 ;  /* 0x00168caf01007387 */ /* 0x000fe20000100800 */
[----:B------:R-:W-:Y:S01]  /*5f2c0*/  UIADD3 UR42, UP1, UR38, 0x2, URZ ;  /* 0x00000002262a7890 */ /* 0x000fe2000ff3e03f */
[----:B------:R-:W-:Y:S01]  /*5f2d0*/  UMOV UR12, URZ ;  /* 0x0000003f000c7c82 */ /* 0x000fe20008000000 */
[----:B------:R-:W-:Y:S01]  /*5f2e0*/  UMOV UR13, URZ ;  /* 0x0000003f000d7c82 */ /* 0x000fe20008000000 */
[----:B------:R-:W-:Y:S01]  /*5f2f0*/  UIADD3.X UR41, UR12, 0x40000040, URZ, UP0, !UPT ;  /* 0x400000400c297890 */ /* 0x000fe200087fe43f */
[----:B------:R-:W-:Y:S01]  /*5f300*/  STL [R1+0x1688], R4 ;  /* 0x0016880401007387 */ /* 0x000fe20000100800 */
[----:B------:R-:W-:Y:S02]  /*5f310*/  UIADD3.X UR43, UR13, 0x40000040, URZ, UP1, !UPT ;  /* 0x400000400d2b7890 */ /* 0x000fe40008ffe43f */
[----:B------:R-:W-:Y:S01]  /*5f320*/  UIADD3.64 UR52, UR40, 0x2, URZ ;  /* 0x0000000228347897 */ /* 0x000fe2000fffe03f */
[----:B------:R-:W-:Y:S01]  /*5f330*/  STL [R1+0x1684], R3 ;  /* 0x0016840301007387 */ /* 0x000fe20000100800 */
[----:B------:R-:W-:-:S02]  /*5f340*/  UIADD3.64 UR54, UR42, 0x2, URZ ;  /* 0x000000022a367897 */ /* 0x000fc4000fffe03f */
[----:B------:R-:W-:Y:S01]  /*5f350*/  UIADD3.64 UR56, UR40, 0x4, URZ ;  /* 0x0000000428387897 */ /* 0x000fe2000fffe03f */
[----:B------:R-:W-:Y:S01]  /*5f360*/  STL [R1+0x1680], R0 ;  /* 0x0016800001007387 */ /* 0x000fe20000100800 */
[----:B------:R-:W-:Y:S02]  /*5f370*/  UIADD3.64 UR58, UR42, 0x4, URZ ;  /* 0x000000042a3a7897 */ /* 0x000fe4000fffe03f */
[----:B------:R-:W-:Y:S02]  /*5f380*/  UIADD3.64 UR16, UR40, 0x7fe, URZ ;  /* 0x000007fe28107897 */ /* 0x000fe4000fffe03f */
[----:B------:R-:W-:Y:S02]  /*5f390*/  UIADD3.64 UR18, UR42, 0x7fe, URZ ;  /* 0x000007fe2a127897 */ /* 0x000fe4000fffe03f */
[----:B------:R-:W-:Y:S02]  /*5f3a0*/  UIADD3.64 UR12, UR40, 0x800, URZ ;  /* 0x00000800280c7897 */ /* 0x000fe4000fffe03f */
[----:B------:R-:W-:-:S02]  /*5f3b0*/  UIADD3.64 UR14, UR42, 0x800, URZ ;  /* 0x000008002a0e7897 */ /* 0x000fc4000fffe03f */
[----:B------:R-:W-:Y:S02]  /*5f3c0*/  UIADD3.64 UR48, UR40, 0x1000, URZ ;  /* 0x0000100028307897 */ /* 0x000fe4000fffe03f */
        /* <DEDUP_REMOVED lines=8> */
[----:B------:R-:W-:Y:S01]  /*5f450*/  UIADD3.64 UR22, UR42, 0x1800, URZ ;  /* 0x000018002a167897 */ /* 0x000fe2000fffe03f */
[----:B--2---:R-:W-:-:S06]  /*5f460*/  WARPGROUP.ARRIVE ;  /* 0x00000000000079c5 */ /* 0x004fcc0000000000 */
[----:B------:R-:W-:Y:S03]  /*5f470*/  HGMMA.64x256x8.F32.TF32 R44, gdesc[UR36], R44, gsb0 ;  /* 0x07e00000242c79f0 */ /* 0x000fe6000800282c */
[----:B------:R-:W-:Y:S02]  /*5f480*/  WARPGROUP.DEPBAR.LE gsb0, 0x0 ;  /* 0x00008000000079c5 */ /* 0x000fe40000010000 */
[----:B------:R-:W-:-:S15]  /*5f490*/  WARPGROUP.ARRIVE ;  /* 0x00000000000079c5 */ /* 0x000fde0000000000 */
[----:B------:R-:W-:-:S08]  /*5f4a0*/  NOP ;  /* 0x0000000000007918 */ /* 0x000fd00000000000 */
[----:B------:R-:W-:Y:S03]  /*5f4b0*/  HGMMA.64x256x8.F32.TF32 R44, gdesc[UR40], R44, gsb0 ;  /* 0x07e00000282c79f0 */ /* 0x000fe6000800282c */
[----:B------:R-:W-:Y:S02]  /*5f4c0*/  WARPGROUP.DEPBAR.LE gsb0, 0x0 ;  /* 0x00008000000079c5 */ /* 0x000fe40000010000 */
[----:B------:R-:W-:-:S15]  /*5f4d0*/  WARPGROUP.ARRIVE ;  /* 0x00000000000079c5 */ /* 0x000fde0000000000 */
[----:B------:R-:W-:-:S08]  /*5f4e0*/  NOP ;  /* 0x0000000000007918 */ /* 0x000fd00000000000 */
[----:B------:R-:W-:Y:S01]  /*5f4f0*/  HGMMA.64x256x8.F32.TF32 R44, gdesc[UR52], R44, gsb0 ;  /* 0x07e00000342c79f0 */ /* 0x000fe2000800282c */
[----:B------:R-:W-:Y:S01]  /*5f500*/  UMOV UR52, UR18 ;  /* 0x0000001200347c82 */ /* 0x000fe20008000000 */
[----:B------:R-:W-:Y:S01]  /*5f510*/  UMOV UR53, UR19 ;  /* 0x0000001300357c82 */ /* 0x000fe20008000000 */
        /* <DEDUP_REMOVED lines=10> */
[----:B------:R-:W-:Y:S02]  /*5f5c0*/  UIADD3.64 UR16, UR40, 0x1802, URZ ;  /* 0x0000180228107897 */ /* 0x000fe4000fffe03f */
[----:B------:R-:W-:Y:S01]  /*5f5d0*/  UIADD3.64 UR18, UR42, 0x1802, URZ ;  /* 0x000018022a127897 */ /* 0x000fe2000fffe03f */
[----:B------:R-:W-:Y:S02]  /*5f5e0*/  WARPGROUP.DEPBAR.LE gsb0, 0x0 ;  /* 0x00008000000079c5 */ /* 0x000fe40000010000 */
[----:B------:R-:W-:-:S15]  /*5f5f0*/  WARPGROUP.ARRIVE ;  /* 0x00000000000079c5 */ /* 0x000fde0000000000 */
[----:B------:R-:W-:-:S07]  /*5f600*/  NOP ;  /* 0x0000000000007918 */ /* 0x000fce0000000000 */
        /* <DEDUP_REMOVED lines=50> */
[----:B------:R1:W-:Y:S04]  /*5f930*/  STL.64 [R1+0x400], R44 ;  /* 0x0004002c01007387 */ /* 0x0003e80000100a00 */
        /* <DEDUP_REMOVED lines=63> */
[----:B-1----:R-:W4:Y:S04]  /*5fd30*/  LDL.LU.64 R44, [R1] ;  /* 0x00000000012c7983 */ /* 0x002f280000300a00 */
[----:B--2---:R-:W2:Y:S04]  /*5fd40*/  LDL.LU.64 R46, [R1+0x8] ;  /* 0x00000800012e7983 */ /* 0x004ea80000300a00 */
[----:B---3--:R-:W3:Y:S04]  /*5fd50*/  LDL.LU.64 R48, [R1+0x10] ;  /* 0x0000100001307983 */ /* 0x008ee80000300a00 */
[----:B----4-:R-:W4:Y:S04]  /*5fd60*/  LDL.LU.64 R50, [R1+0x18] ;  /* 0x0000180001327983 */ /* 0x010f280000300a00 */
[----:B------:R-:W2:Y:S04]  /*5fd70*/  LDL.LU.64 R52, [R1+0x20] ;  /* 0x0000200001347983 */ /* 0x000ea80000300a00 */
[----:B------:R-:W3:Y:S04]  /*5fd80*/  LDL.LU.64 R54, [R1+0x28] ;  /* 0x0000280001367983 */ /* 0x000ee80000300a00 */
[----:B------:R-:W4:Y:S04]  /*5fd90*/  LDL.LU.64 R56, [R1+0x30] ;  /* 0x0000300001387983 */ /* 0x000f280000300a00 */
        /* <DEDUP_REMOVED lines=47> */
[----:B---3--:R-:W-:Y:S04]  /*60090*/  STL.64 [R1+0x1a98], R150 ;  /* 0x001a989601007387 */ /* 0x008fe80000100a00 */
[----:B--2---:R-:W-:Y:S04]  /*600a0*/  STL.64 [R1+0x1a90], R148 ;  /* 0x001a909401007387 */ /* 0x004fe80000100a00 */
[----:B----4-:R-:W-:Y:S04]  /*600b0*/  STL.64 [R1+0x1a88], R146 ;  /* 0x001a889201007387 */ /* 0x010fe80000100a00 */
        /* <DEDUP_REMOVED lines=125> */
[----:B------:R-:W-:-:S02]  /*60890*/  UIADD3.64 UR36, UR40, 0x1fe, URZ ;  /* 0x000001fe28247897 */ /* 0x000fc4000fffe03f */
[----:B------:R-:W-:Y:S01]  /*608a0*/  UIADD3.64 UR44, UR40, 0x200, URZ ;  /* 0x00000200282c7897 */ /* 0x000fe2000fffe03f */
[----:B------:R-:W3:Y:S01]  /*608b0*/  LDL.LU.64 R152, [R1+0x1b0] ;  /* 0x0001b00001987983 */ /* 0x000ee20000300a00 */
[----:B------:R-:W-:Y:S01]  /*608c0*/  UMOV UR46, UR42 ;  /* 0x0000002a002e7c82 */ /* 0x000fe20008000000 */
[----:B------:R-:W-:Y:S01]  /*608d0*/  UMOV UR47, UR43 ;  /* 0x0000002b002f7c82 */ /* 0x000fe20008000000 */
[----:B------:R-:W-:Y:S01]  /*608e0*/  UIADD3.64 UR48, UR42, 0x802, URZ ;  /* 0x000008022a307897 */ /* 0x000fe2000fffe03f */
[----:B------:R-:W3:Y:S01]  /*608f0*/  LDL.LU.64 R154, [R1+0x1b8] ;  /* 0x0001b800019a7983 */ /* 0x000ee20000300a00 */
[----:B------:R-:W-:Y:S02]  /*60900*/  UIADD3.64 UR32, UR42, 0x804, URZ ;  /* 0x000008042a207897 */ /* 0x000fe4000fffe03f */
[----:B------:R-:W-:Y:S01]  /*60910*/  UIADD3.64 UR28, UR40, 0x1204, URZ ;  /* 0x00001204281c7897 */ /* 0x000fe2000fffe03f */
[----:B------:R-:W3:Y:S01]  /*60920*/  LDL.LU.64 R156, [R1+0x1c0] ;  /* 0x0001c000019c7983 */ /* 0x000ee20000300a00 */
[----:B------:R-:W-:-:S02]  /*60930*/  UIADD3.64 UR24, UR40, 0x19fe, URZ ;  /* 0x000019fe28187897 */ /* 0x000fc4000fffe03f */
[----:B------:R-:W-:Y:S01]  /*60940*/  UIADD3.64 UR20, UR40, 0x1a00, URZ ;  /* 0x00001a0028147897 */ /* 0x000fe2000fffe03f */
[----:B------:R-:W3:Y:S01]  /*60950*/  LDL.LU.64 R158, [R1+0x1c8] ;  /* 0x0001c800019e7983 */ /* 0x000ee20000300a00 */
[----:B------:R-:W-:Y:S02]  /*60960*/  UIADD3.64 UR16, UR40, 0x1a02, URZ ;  /* 0x00001a0228107897 */ /* 0x000fe4000fffe03f */
[----:B------:R-:W-:Y:S01]  /*60970*/  UIADD3.64 UR12, UR40, 0x1a04, URZ ;  /* 0x00001a04280c7897 */ /* 0x000fe2000fffe03f */
[----:B------:R-:W3:Y:S04]  /*60980*/  LDL.LU.64 R160, [R1+0x1d0] ;  /* 0x0001d00001a07983 */ /* 0x000ee80000300a00 */
[----:B------:R-:W3:Y:S04]  /*60990*/  LDL.LU.64 R162, [R1+0x1d8] ;  /* 0x0001d80001a27983 */ /* 0x000ee80000300a00 */
[----:B------:R-:W3:Y:S04]  /*609a0*/  LDL.LU.64 R164, [R1+0x1e0] ;  /* 0x0001e00001a47983 */ /* 0x000ee80000300a00 */
[----:B------:R-:W3:Y:S04]  /*609b0*/  LDL.LU.64 R166, [R1+0x1e8] ;  /* 0x0001e80001a67983 */ /* 0x000ee80000300a00 */
[----:B------:R-:W3:Y:S04]  /*609c0*/  LDL.LU.64 R168, [R1+0x1f0] ;  /* 0x0001f00001a87983 */ /* 0x000ee80000300a00 */
[----:B------:R-:W3:Y:S01]  /*609d0*/  LDL.LU.64 R170, [R1+0x1f8] ;  /* 0x0001f80001aa7983 */ /* 0x000ee20000300a00 */
[----:B--2---:R-:W-:-:S06]  /*609e0*/  WARPGROUP.ARRIVE ;  /* 0x00000000000079c5 */ /* 0x004fcc0000000000 */
[----:B------:R-:W-:Y:S03]  /*609f0*/  HGMMA.64x256x8.F32.TF32 R24, gdesc[UR36], R24, gsb0 ;  /* 0x07e00000241879f0 */ /* 0x000fe60008002818 */
[----:B------:R-:W-:Y:S02]  /*60a00*/  WARPGROUP.DEPBAR.LE gsb0, 0x0 ;  /* 0x00008000000079c5 */ /* 0x000fe40000010000 */
[----:B------:R-:W-:-:S15]  /*60a10*/  WARPGROUP.ARRIVE ;  /* 0x00000000000079c5 */ /* 0x000fde0000000000 */
[----:B------:R-:W-:-:S08]  /*60a20*/  NOP ;  /* 0x0000000000007918 */ /* 0x000fd00000000000 */
[----:B------:R-:W-:Y:S01]  /*60a30*/  HGMMA.64x256x8.F32.TF32 R24, gdesc[UR44], R24, gsb0 ;  /* 0x07e000002c1879f0 */ /* 0x000fe20008002818 */
[----:B------:R-:W-:Y:S01]  /*60a40*/  UIADD3.64 UR44, UR40, 0x202, URZ ;  /* 0x00000202282c7897 */ /* 0x000fe2000fffe03f */
[----:B------:R-:W-:Y:S01]  /*60a50*/  UMOV UR46, UR54 ;  /* 0x00000036002e7c82 */ /* 0x000fe20008000000 */
[----:B------:R-:W-:Y:S01]  /*60a60*/  UMOV UR47, UR55 ;  /* 0x00000037002f7c82 */ /* 0x000fe20008000000 */
[----:B------:R-:W-:Y:S02]  /*60a70*/  WARPGROUP.DEPBAR.LE gsb0, 0x0 ;  /* 0x00008000000079c5 */ /* 0x000fe40000010000 */
[----:B------:R-:W-:-:S15]  /*60a80*/  WARPGROUP.ARRIVE ;  /* 0x00000000000079c5 */ /* 0x000fde0000000000 */
[----:B------:R-:W-:-:S07]  /*60a90*/  NOP ;  /* 0x0000000000007918 */ /* 0x000fce0000000000 */
        /* <DEDUP_REMOVED lines=25> */
[----:B------:R-:W-:Y:S01]  /*60c30*/  UIADD3.64 UR48, UR42, 0xffe, URZ ;  /* 0x00000ffe2a307897 */ /* 0x000fe2000fffe03f */
[----:B------:R-:W-:Y:S02]  /*60c40*/  WARPGROUP.DEPBAR.LE gsb0, 0x0 ;  /* 0x00008000000079c5 */ /* 0x000fe40000010000 */
[----:B------:R-:W-:-:S15]  /*60c50*/  WARPGROUP.ARRIVE ;  /* 0x00000000000079c5 */ /* 0x000fde0000000000 */
[----:B------:R-:W-:-:S06]  /*60c60*/  NOP ;  /* 0x0000000000007918 */ /* 0x000fcc0000000000 */
        /* <DEDUP_REMOVED lines=112> */
[----:B-1----:R-:W3:Y:S04]  /*61370*/  LDL.LU.64 R150, [R1+0x1a98] ;  /* 0x001a980001967983 */ /* 0x002ee80000300a00 */
        /* <DEDUP_REMOVED lines=52> */
[----:B------:R-:W3:Y:S01]  /*616c0*/  LDL.LU.64 R44, [R1+0x18f0] ;  /* 0x0018f000012c7983 */ /* 0x000ee20000300a00 */
[----:B------:R-:W-:-:S02]  /*616d0*/  UIADD3.64 UR36, UR40, 0x3fe, URZ ;  /* 0x000003fe28247897 */ /* 0x000fc4000fffe03f */
[----:B------:R-:W-:Y:S01]  /*616e0*/  UIADD3.64 UR44, UR40, 0x400, URZ ;  /* 0x00000400282c7897 */ /* 0x000fe2000fffe03f */
[----:B------:R-:W2:Y:S01]  /*616f0*/  LDL.LU.64 R42, [R1+0x18e8] ;  /* 0x0018e800012a7983 */ /* 0x000ea20000300a00 */
[----:B------:R-:W-:Y:S01]  /*61700*/  UMOV UR46, UR42 ;  /* 0x0000002a002e7c82 */ /* 0x000fe20008000000 */
[----:B------:R-:W-:Y:S01]  /*61710*/  UMOV UR47, UR43 ;  /* 0x0000002b002f7c82 */ /* 0x000fe20008000000 */
[----:B------:R-:W-:Y:S01]  /*61720*/  UIADD3.64 UR32, UR42, 0x802, URZ ;  /* 0x000008022a207897 */ /* 0x000fe2000fffe03f */
[----:B------:R-:W2:Y:S01]  /*61730*/  LDL.LU.64 R40, [R1+0x18e0] ;  /* 0x0018e00001287983 */ /* 0x000ea20000300a00 */
[----:B------:R-:W-:Y:S02]  /*61740*/  UIADD3.64 UR28, UR42, 0x804, URZ ;  /* 0x000008042a1c7897 */ /* 0x000fe4000fffe03f */
[----:B------:R-:W-:Y:S01]  /*61750*/  UIADD3.64 UR24, UR40, 0x1bfe, URZ ;  /* 0x00001bfe28187897 */ /* 0x000fe2000fffe03f */
[----:B------:R-:W2:Y:S01]  /*61760*/  LDL.LU.64 R38, [R1+0x18d8] ;  /* 0x0018d80001267983 */ /* 0x000ea20000300a00 */
[----:B------:R-:W-:-:S02]  /*61770*/  UIADD3.64 UR20, UR40, 0x1c00, URZ ;  /* 0x00001c0028147897 */ /* 0x000fc4000fffe03f */
[----:B------:R-:W-:Y:S01]  /*61780*/  UIADD3.64 UR16, UR40, 0x1c02, URZ ;  /* 0x00001c0228107897 */ /* 0x000fe2000fffe03f */
[----:B------:R-:W2:Y:S01]  /*61790*/  LDL.LU.64 R36, [R1+0x18d0] ;  /* 0x0018d00001247983 */ /* 0x000ea20000300a00 */
[----:B------:R-:W-:-:S03]  /*617a0*/  UIADD3.64 UR12, UR40, 0x1c04, URZ ;  /* 0x00001c04280c7897 */ /* 0x000fc6000fffe03f */
[----:B------:R-:W2:Y:S04]  /*617b0*/  LDL.LU.64 R34, [R1+0x18c8] ;  /* 0x0018c80001227983 */ /* 0x000ea80000300a00 */
[----:B------:R-:W2:Y:S04]  /*617c0*/  LDL.LU.64 R32, [R1+0x18c0] ;  /* 0x0018c00001207983 */ /* 0x000ea80000300a00 */
[----:B------:R-:W2:Y:S04]  /*617d0*/  LDL.LU.64 R30, [R1+0x18b8] ;  /* 0x0018b800011e7983 */ /* 0x000ea80000300a00 */
[----:B------:R-:W2:Y:S04]  /*617e0*/  LDL.LU.64 R28, [R1+0x18b0] ;  /* 0x0018b000011c7983 */ /* 0x000ea80000300a00 */
[----:B------:R-:W2:Y:S04]  /*617f0*/  LDL.LU.64 R26, [R1+0x18a8] ;  /* 0x0018a800011a7983 */ /* 0x000ea80000300a00 */
[----:B------:R-:W2:Y:S04]  /*61800*/  LDL.LU.64 R24, [R1+0x18a0] ;  /* 0x0018a00001187983 */ /* 0x000ea80000300a00 */
[----:B------:R-:W4:Y:S01]  /*61810*/  LDL R2, [R1+0x1444] ;  /* 0x0014440001027983 */ /* 0x000f220000100800 */
[----:B---3--:R-:W-:-:S06]  /*61820*/  WARPGROUP.ARRIVE ;  /* 0x00000000000079c5 */ /* 0x008fcc0000000000 */
        /* <DEDUP_REMOVED lines=61> */
[----:B------:R-:W-:Y:S01]  /*61c00*/  UMOV UR44, UR32 ;  /* 0x00000020002c7c82 */ /* 0x000fe20008000000 */
[----:B------:R-:W-:Y:S01]  /*61c10*/  UMOV UR45, UR33 ;  /* 0x00000021002d7c82 */ /* 0x000fe20008000000 */
[----:B------:R-:W-:Y:S01]  /*61c20*/  UIADD3.64 UR32, UR40, 0x1402, URZ ;  /* 0x0000140228207897 */ /* 0x000fe2000fffe03f */
[----:B------:R-:W-:Y:S01]  /*61c30*/  UMOV UR46, UR28 ;  /* 0x0000001c002e7c82 */ /* 0x000fe20008000000 */
[----:B------:R-:W-:Y:S01]  /*61c40*/  UMOV UR47, UR29 ;  /* 0x0000001d002f7c82 */ /* 0x000fe20008000000 */
[----:B------:R-:W-:Y:S01]  /*61c50*/  UIADD3.64 UR28, UR40, 0x1404, URZ ;  /* 0x00001404281c7897 */ /* 0x000fe2000fffe03f */
[----:B------:R-:W-:Y:S02]  /*61c60*/  WARPGROUP.DEPBAR.LE gsb0, 0x0 ;  /* 0x00008000000079c5 */ /* 0x000fe40000010000 */
[----:B------:R-:W-:-:S15]  /*61c70*/  WARPGROUP.ARRIVE ;  /* 0x00000000000079c5 */ /* 0x000fde0000000000 */
[----:B------:R-:W-:-:S04]  /*61c80*/  NOP ;  /* 0x0000000000007918 */ /* 0x000fc80000000000 */
        /* <DEDUP_REMOVED lines=27> */
[----:B------:R-:W-:Y:S04]  /*61e40*/  STL.64 [R1], R44 ;  /* 0x0000002c01007387 */ /* 0x000fe80000100a00 */
        /* <DEDUP_REMOVED lines=129> */
[----:B------:R-:W3:Y:S01]  /*62660*/  LDL R0, [R1+0x143c] ;  /* 0x00143c0001007983 */ /* 0x000ee20000100800 */
[----:B------:R-:W-:Y:S01]  /*62670*/  UIADD3.64 UR24, UR40, 0x1dfe, URZ ;  /* 0x00001dfe28187897 */ /* 0x000fe2000fffe03f */
[----:B----4-:R-:W-:Y:S01]  /*62680*/  R2UR UR12, R2 ;  /* 0x00000000020c72ca */ /* 0x010fe200000e0000 */
[----:B------:R-:W-:Y:S01]  /*62690*/  UIADD3.64 UR20, UR40, 0x1e00, URZ ;  /* 0x00001e0028147897 */ /* 0x000fe2000fffe03f */
[----:B------:R-:W4:Y:S01]  /*626a0*/  LDL.LU R3, [R1+0x70c] ;  /* 0x00070c0001037983 */ /* 0x000f220000300800 */
[----:B--2---:R-:W-:-:S06]  /*626b0*/  WARPGROUP.ARRIVE ;  /* 0x00000000000079c5 */ /* 0x004fcc0000000000 */
[----:B------:R-:W-:Y:S01]  /*626c0*/  HGMMA.64x256x8.F32.TF32 R24, gdesc[UR36], R24, gsb0 ;  /* 0x07e00000241879f0 */ /* 0x000fe20008002818 */
[----:B------:R-:W-:Y:S01]  /*626d0*/  UIADD3.64 UR36, UR40, 0x600, URZ ;  /* 0x0000060028247897 */ /* 0x000fe2000fffe03f */
[----:B------:R-:W-:Y:S01]  /*626e0*/  UMOV UR38, UR42 ;  /* 0x0000002a00267c82 */ /* 0x000fe20008000000 */
[----:B------:R-:W-:Y:S01]  /*626f0*/  UMOV UR39, UR43 ;  /* 0x0000002b00277c82 */ /* 0x000fe20008000000 */
[----:B---3--:R-:W-:Y:S02]  /*62700*/  R2UR UR42, R0 ;  /* 0x00000000002a72ca */ /* 0x008fe400000e0000 */
[----:B------:R-:W2:Y:S01]  /*62710*/  LDL.LU R0, [R1+0x710] ;  /* 0x0007100001007983 */ /* 0x000ea20000300800 */
[----:B------:R-:W-:-:S03]  /*62720*/  UIADD3.64 UR16, UR40, 0x1e02, URZ ;  /* 0x00001e0228107897 */ /* 0x000fc6000fffe03f */
[----:B------:R-:W3:Y:S01]  /*62730*/  LDL.LU R175, [R1+0x714] ;  /* 0x0007140001af7983 */ /* 0x000ee20000300800 */
[----:B------:R-:W-:-:S03]  /*62740*/  IADD3 R201, P3, R201, UR4, RZ ;  /* 0x00000004c9c97c10 */ /* 0x000fc6000ff7e0ff */
[----:B------:R-:W3:Y:S01]  /*62750*/  LDL.LU R4, [R1+0x718] ;  /* 0x0007180001047983 */ /* 0x000ee20000300800 */
[----:B------:R-:W-:Y:S02]  /*62760*/  WARPGROUP.DEPBAR.LE gsb0, 0x0 ;  /* 0x00008000000079c5 */ /* 0x000fe40000010000 */
[----:B------:R-:W-:Y:S01]  /*62770*/  WARPGROUP.ARRIVE ;  /* 0x00000000000079c5 */ /* 0x000fe20000000000 */
[----:B------:R-:W-:Y:S01]  /*62780*/  IADD3.X R200, R200, UR6, RZ, P3, !PT ;  /* 0x00000006c8c87c10 */ /* 0x000fe20009ffe4ff */
[----:B------:R-:W3:Y:S09]  /*62790*/  LDL.LU R7, [R1+0x720] ;  /* 0x0007200001077983 */ /* 0x000ef20000300800 */
[----:B------:R-:W-:Y:S01]  /*627a0*/  HGMMA.64x256x8.F32.TF32 R24, gdesc[UR36], R24, gsb0 ;  /* 0x07e00000241879f0 */ /* 0x000fe20008002818 */
[----:B------:R-:W-:Y:S01]  /*627b0*/  UIADD3.64 UR36, UR40, 0xdfe, URZ ;  /* 0x00000dfe28247897 */ /* 0x000fe2000fffe03f */
[----:B------:R-:W-:Y:S01]  /*627c0*/  UMOV UR38, UR28 ;  /* 0x0000001c00267c82 */ /* 0x000fe20008000000 */
[----:B------:R-:W-:Y:S01]  /*627d0*/  UMOV UR39, UR29 ;  /* 0x0000001d00277c82 */ /* 0x000fe20008000000 */
[----:B------:R-:W-:-:S02]  /*627e0*/  WARPGROUP.DEPBAR.LE gsb0, 0x0 ;  /* 0x00008000000079c5 */ /* 0x000fc40000010000 */
        /* <DEDUP_REMOVED lines=40> */
[----:B------:R-:W-:Y:S02]  /*62a70*/  UIADD3.64 UR32, UR40, 0x1602, URZ ;  /* 0x0000160228207897 */ /* 0x000fe4000fffe03f */
[----:B------:R-:W-:Y:S02]  /*62a80*/  WARPGROUP.DEPBAR.LE gsb0, 0x0 ;  /* 0x00008000000079c5 */ /* 0x000fe40000010000 */
[----:B------:R-:W-:-:S15]  /*62a90*/  WARPGROUP.ARRIVE ;  /* 0x00000000000079c5 */ /* 0x000fde0000000000 */
[----:B------:R-:W-:-:S08]  /*62aa0*/  NOP ;  /* 0x0000000000007918 */ /* 0x000fd00000000000 */
[----:B------:R-:W-:Y:S01]  /*62ab0*/  HGMMA.64x256x8.F32.TF32 R24, gdesc[UR48], R24, gsb0 ;  /* 0x07e00000301879f0 */ /* 0x000fe20008002818 */
[----:B------:R-:W-:Y:S02]  /*62ac0*/  UIADD3.64 UR28, UR40, 0x1604, URZ ;  /* 0x00001604281c7897 */ /* 0x000fe4000fffe03f */
        /* <DEDUP_REMOVED lines=16> */
[----:B--2---:R-:W-:-:S04]  /*62bd0*/  IADD3 R0, P3, R0, UR4, RZ ;  /* 0x0000000400007c10 */ /* 0x004fc8000ff7e0ff */
[----:B----4-:R-:W-:Y:S01]  /*62be0*/  IADD3.X R3, R3, UR6, RZ, P3, !PT ;  /* 0x0000000603037c10 */ /* 0x010fe20009ffe4ff */
[----:B------:R-:W-:Y:S04]  /*62bf0*/  STL [R1+0x710], R0 ;  /* 0x0007100001007387 */ /* 0x000fe80000100800 */
[----:B------:R1:W-:Y:S04]  /*62c00*/  STL [R1+0x70c], R3 ;  /* 0x00070c0301007387 */ /* 0x0003e80000100800 */
[----:B------:R-:W2:Y:S01]  /*62c10*/  LDL.LU R174, [R1+0x71c] ;  /* 0x00071c0001ae7983 */ /* 0x000ea20000300800 */
[----:B------:R-:W-:-:S02]  /*62c20*/  WARPGROUP.DEPBAR.LE gsb0, 0x0 ;  /* 0x00008000000079c5 */ /* 0x000fc40000010000 */
[----:B------:R-:W-:-:S11]  /*62c30*/  WARPGROUP.ARRIVE ;  /* 0x00000000000079c5 */ /* 0x000fd60000000000 */
[----:B------:R-:W-:Y:S01]  /*62c40*/  HGMMA.64x256x8.F32.TF32 R24, gdesc[UR16], R24, gsb0 ;  /* 0x07e00000101879f0 */ /* 0x000fe20008002818 */
[----:B------:R-:W-:Y:S02]  /*62c50*/  UIMAD UR16, UR11, -0x80, UR12 ;  /* 0xffffff800b1078a4 */ /* 0x000fe4000f8e020c */
[----:B------:R-:W-:Y:S02]  /*62c60*/  UIADD3 UR12, UR42, -0x7, URZ ;  /* 0xfffffff92a0c7890 */ /* 0x000fe4000fffe03f */
[----:B------:R-:W-:Y:S02]  /*62c70*/  UISETP.GT.AND UP1, UPT, UR16, URZ, UPT ;  /* 0x0000003f1000728c */ /* 0x000fe4000bf24270 */
[----:B------:R-:W-:Y:S02]  /*62c80*/  UISETP.GE.AND UP0, UPT, UR11, UR12, UPT ;  /* 0x0000000c0b00728c */ /* 0x000fe4000bf06270 */
[----:B------:R-:W-:-:S04]  /*62c90*/  USEL UR12, URZ, 0x4, !UP1 ;  /* 0x000000043f0c7887 */ /* 0x000fc8000c800000 */
[----:B------:R-:W-:-:S06]  /*62ca0*/  USEL UR12, UR12, URZ, !UP0 ;  /* 0x0000003f0c0c7287 */ /* 0x000fcc000c000000 */
[----:B------:R-:W-:Y:S01]  /*62cb0*/  ISETP.NE.U32.AND P0, PT, RZ, UR12, PT ;  /* 0x0000000cff007c0c */ /* 0x000fe2000bf05070 */
[----:B------:R-:W-:Y:S02]  /*62cc0*/  UIADD3.64 UR12, UR40, 0x1e04, URZ ;  /* 0x00001e04280c7897 */ /* 0x000fe4000fffe03f */
[----:B------:R-:W-:-:S04]  /*62cd0*/  UIADD3 UR10, UR10, 0x1, URZ ;  /* 0x000000010a0a7890 */ /* 0x000fc8000fffe03f */
[----:B------:R-:W-:Y:S01]  /*62ce0*/  UISETP.GT.AND UP1, UPT, UR10, 0x7, UPT ;  /* 0x000000070a00788c */ /* 0x000fe2000bf24270 */
[----:B------:R-:W-:-:S03]  /*62cf0*/  IADD3 R193, P1, R193, UR4, RZ ;  /* 0x00000004c1c17c10 */ /* 0x000fc6000ff3e0ff */
[----:B------:R-:W-:Y:S01]  /*62d00*/  USEL UR10, UR10, URZ, !UP1 ;  /* 0x0000003f0a0a7287 */ /* 0x000fe2000c800000 */
[----:B------:R-:W-:-:S03]  /*62d10*/  IADD3.X R192, R192, UR6, RZ, P1, !PT ;  /* 0x00000006c0c07c10 */ /* 0x000fc60008ffe4ff */
[----:B------:R-:W-:Y:S01]  /*62d20*/  ULEA UR17, UR10, UR61, 0x11 ;  /* 0x0000003d0a117291 */ /* 0x000fe2000f8e883f */
[----:B------:R-:W-:Y:S01]  /*62d30*/  IADD3 R195, P1, R195, UR4, RZ ;  /* 0x00000004c3c37c10 */ /* 0x000fe2000ff3e0ff */
[----:B------:R-:W-:Y:S01]  /*62d40*/  UISETP.GT.AND UP1, UPT, UR16, 0x1, UPT ;  /* 0x000000011000788c */ /* 0x000fe2000bf24270 */
[----:B------:R-:W-:Y:S01]  /*62d50*/  IMAD.MOV.U32 R8, RZ, RZ, R193 ;  /* 0x000000ffff087224 */ /* 0x000fe200078e00c1 */
[----:B------:R-:W-:Y:S02]  /*62d60*/  MOV R9, R192 ;  /* 0x000000c000097202 */ /* 0x000fe40000000f00 */
[----:B------:R-:W-:Y:S02]  /*62d70*/  IADD3 R2, R6, UR17, RZ ;  /* 0x0000001106027c10 */ /* 0x000fe4000fffe0ff */
[----:B------:R-:W-:Y:S02]  /*62d80*/  IADD3.X R194, R194, UR6, RZ, P1, !PT ;  /* 0x00000006c2c27c10 */ /* 0x000fe40008ffe4ff */
[----:B------:R-:W-:Y:S01]  /*62d90*/  IADD3 R197, P1, R197, UR4, RZ ;  /* 0x00000004c5c57c10 */ /* 0x000fe2000ff3e0ff */
[----:B------:R-:W-:-:S02]  /*62da0*/  WARPGROUP.DEPBAR.LE gsb0, 0x0 ;  /* 0x00008000000079c5 */ /* 0x000fc40000010000 */
[----:B------:R-:W-:-:S06]  /*62db0*/  WARPGROUP.ARRIVE ;  /* 0x00000000000079c5 */ /* 0x000fcc0000000000 */
[----:B------:R-:W-:Y:S01]  /*62dc0*/  HGMMA.64x256x8.F32.TF32 R24, gdesc[UR12], R24, gsb0 ;  /* 0x07e000000c1879f0 */ /* 0x000fe20008002818 */
[----:B------:R-:W-:-:S04]  /*62dd0*/  USEL UR12, URZ, 0x4, !UP1 ;  /* 0x000000043f0c7887 */ /* 0x000fc8000c800000 */
[----:B------:R-:W-:Y:S02]  /*62de0*/  USEL UR12, UR12, URZ, !UP0 ;  /* 0x0000003f0c0c7287 */ /* 0x000fe4000c000000 */
[----:B------:R-:W-:Y:S01]  /*62df0*/  UISETP.GT.AND UP1, UPT, UR16, 0x2, UPT ;  /* 0x000000021000788c */ /* 0x000fe2000bf24270 */
[----:B------:R-:W-:Y:S02]  /*62e00*/  IADD3.X R196, R196, UR6, RZ, P1, !PT ;  /* 0x00000006c4c47c10 */ /* 0x000fe40008ffe4ff */
[----:B------:R-:W-:-:S04]  /*62e10*/  IADD3 R199, P2, R199, UR4, RZ ;  /* 0x00000004c7c77c10 */ /* 0x000fc8000ff5e0ff */
[----:B------:R-:W-:Y:S02]  /*62e20*/  IADD3.X R198, R198, UR6, RZ, P2, !PT ;  /* 0x00000006c6c67c10 */ /* 0x000fe400097fe4ff */
[----:B------:R-:W-:-:S04]  /*62e30*/  IADD3 R207, P2, R207, UR4, RZ ;  /* 0x00000004cfcf7c10 */ /* 0x000fc8000ff5e0ff */
[----:B------:R-:W-:Y:S01]  /*62e40*/  IADD3.X R206, R206, UR6, RZ, P2, !PT ;  /* 0x00000006cece7c10 */ /* 0x000fe200097fe4ff */
[----:B------:R-:W-:Y:S02]  /*62e50*/  WARPGROUP.DEPBAR.LE gsb0, 0x0 ;  /* 0x00008000000079c5 */ /* 0x000fe40000010000 */
[----:B------:R-:W-:Y:S06]  /*62e60*/  BAR.SYNC.DEFER_BLOCKING 0x0 ;  /* 0x0000000000007b1d */ /* 0x000fec0000010000 */
[----:B------:R-:W-:Y:S01]  /*62e70*/  @!PT LDS RZ, [RZ] ;  /* 0x00000000fffff984 */ /* 0x000fe20000000800 */
[----:B------:R-:W-:Y:S01]  /*62e80*/  @!PT LDS RZ, [RZ] ;  /* 0x00000000fffff984 */ /* 0x000fe20000000800 */
[----:B------:R-:W-:Y:S01]  /*62e90*/  @!PT LDS RZ, [RZ] ;  /* 0x00000000fffff984 */ /* 0x000fe20000000800 */
[----:B------:R4:W-:Y:S02]  /*62ea0*/  LDGSTS.E [R2], desc[UR8][R8.64], P0 ;  /* 0x0000000008027fae */ /* 0x0009e40008121848 */
[----:B----4-:R-:W-:Y:S01]  /*62eb0*/  IMAD.MOV.U32 R8, RZ, RZ, R195 ;  /* 0x000000ffff087224 */ /* 0x010fe200078e00c3 */
[----:B------:R-:W-:-:S05]  /*62ec0*/  MOV R9, R194 ;  /* 0x000000c200097202 */ /* 0x000fca0000000f00 */
[----:B------:R4:W-:Y:S01]  /*62ed0*/  LDGSTS.E [R2+0x4000], desc[UR8][R8.64], P0 ;  /* 0x0400000008027fae */ /* 0x0009e20008121848 */
[----:B------:R-:W-:Y:S01]  /*62ee0*/  ISETP.NE.U32.AND P0, PT, RZ, UR12, PT ;  /* 0x0000000cff007c0c */ /* 0x000fe2000bf05070 */
[----:B------:R-:W-:-:S04]  /*62ef0*/  USEL UR12, URZ, 0x4, !UP1 ;  /* 0x000000043f0c7887 */ /* 0x000fc8000c800000 */
[----:B------:R-:W-:Y:S01]  /*62f00*/  USEL UR12, UR12, URZ, !UP0 ;  /* 0x0000003f0c0c7287 */ /* 0x000fe2000c000000 */
[----:B----4-:R-:W-:Y:S01]  /*62f10*/  IMAD.MOV.U32 R8, RZ, RZ, R197 ;  /* 0x000000ffff087224 */ /* 0x010fe200078e00c5 */
[----:B------:R-:W-:-:S04]  /*62f20*/  MOV R9, R196 ;  /* 0x000000c400097202 */ /* 0x000fc80000000f00 */
[----:B------:R-:W-:Y:S02]  /*62f30*/  ISETP.NE.U32.AND P1, PT, RZ, UR12, PT ;  /* 0x0000000cff007c0c */ /* 0x000fe4000bf25070 */
[----:B------:R4:W-:Y:S01]  /*62f40*/  LDGSTS.E [R2+0x4], desc[UR8][R8.64], P0 ;  /* 0x0000400008027fae */ /* 0x0009e20008121848 */
[----:B------:R-:W-:Y:S01]  /*62f50*/  UISETP.GT.AND UP1, UPT, UR16, 0x3, UPT ;  /* 0x000000031000788c */ /* 0x000fe2000bf24270 */
[----:B----4-:R-:W-:Y:S01]  /*62f60*/  IMAD.MOV.U32 R8, RZ, RZ, R199 ;  /* 0x000000ffff087224 */ /* 0x010fe200078e00c7 */
[----:B------:R-:W-:-:S05]  /*62f70*/  MOV R9, R198 ;  /* 0x000000c600097202 */ /* 0x000fca0000000f00 */
[----:B------:R4:W-:Y:S01]  /*62f80*/  LDGSTS.E [R2+0x4004], desc[UR8][R8.64], P0 ;  /* 0x0400400008027fae */ /* 0x0009e20008121848 */
[----:B------:R-:W-:Y:S01]  /*62f90*/  IADD3 R203, P0, R203, UR4, RZ ;  /* 0x00000004cbcb7c10 */ /* 0x000fe2000ff1e0ff */
[----:B------:R-:W-:-:S03]  /*62fa0*/  USEL UR12, URZ, 0x4, !UP1 ;  /* 0x000000043f0c7887 */ /* 0x000fc6000c800000 */
[----:B------:R-:W-:Y:S01]  /*62fb0*/  IADD3.X R202, R202, UR6, RZ, P0, !PT ;  /* 0x00000006caca7c10 */ /* 0x000fe200087fe4ff */
[----:B------:R-:W-:Y:S01]  /*62fc0*/  USEL UR12, UR12, URZ, !UP0 ;  /* 0x0000003f0c0c7287 */ /* 0x000fe2000c000000 */
[----:B----4-:R-:W-:Y:S01]  /*62fd0*/  IMAD.MOV.U32 R8, RZ, RZ, R201 ;  /* 0x000000ffff087224 */ /* 0x010fe200078e00c9 */
[----:B------:R-:W-:-:S05]  /*62fe0*/  MOV R9, R200 ;  /* 0x000000c800097202 */ /* 0x000fca0000000f00 */
[----:B------:R4:W-:Y:S01]  /*62ff0*/  LDGSTS.E [R2+0x8], desc[UR8][R8.64], P1 ;  /* 0x0000800008027fae */ /* 0x0009e20008921848 */
[----:B------:R-:W-:Y:S01]  /*63000*/  UISETP.GT.AND UP1, UPT, UR16, 0x20, UPT ;  /* 0x000000201000788c */ /* 0x000fe2000bf24270 */
[----:B------:R-:W-:Y:S01]  /*63010*/  ISETP.NE.U32.AND P0, PT, RZ, UR12, PT ;  /* 0x0000000cff007c0c */ /* 0x000fe2000bf05070 */
[----:B----4-:R-:W-:Y:S01]  /*63020*/  IMAD.MOV.U32 R8, RZ, RZ, R203 ;  /* 0x000000ffff087224 */ /* 0x010fe200078e00cb */
[----:B------:R-:W-:-:S05]  /*63030*/  MOV R9, R202 ;  /* 0x000000ca00097202 */ /* 0x000fca0000000f00 */
[----:B------:R4:W-:Y:S01]  /*63040*/  LDGSTS.E [R2+0x4008], desc[UR8][R8.64], P1 ;  /* 0x0400800008027fae */ /* 0x0009e20008921848 */
[----:B------:R-:W-:Y:S01]  /*63050*/  IADD3 R205, P1, R205, UR4, RZ ;  /* 0x00000004cdcd7c10 */ /* 0x000fe2000ff3e0ff */
[----:B------:R-:W-:-:S03]  /*63060*/  USEL UR12, URZ, 0x4, !UP1 ;  /* 0x000000043f0c7887 */ /* 0x000fc6000c800000 */
[----:B------:R-:W-:Y:S01]  /*63070*/  IADD3.X R204, R204, UR6, RZ, P1, !PT ;  /* 0x00000006cccc7c10 */ /* 0x000fe20008ffe4ff */
[----:B------:R-:W-:Y:S01]  /*63080*/  USEL UR12, UR12, URZ, !UP0 ;  /* 0x0000003f0c0c7287 */ /* 0x000fe2000c000000 */
[----:B----4-:R-:W-:Y:S02]  /*63090*/  IMAD.MOV.U32 R8, RZ, RZ, R205 ;  /* 0x000000ffff087224 */ /* 0x010fe400078e00cd */
[----:B------:R-:W-:-:S03]  /*630a0*/  MOV R9, R204 ;  /* 0x000000cc00097202 */ /* 0x000fc60000000f00 */
[----:B------:R-:W-:Y:S02]  /*630b0*/  ISETP.NE.U32.AND P1, PT, RZ, UR12, PT ;  /* 0x0000000cff007c0c */ /* 0x000fe4000bf25070 */
[----:B------:R4:W-:Y:S02]  /*630c0*/  LDGSTS.E [R2+0xc], desc[UR8][R8.64], P0 ;  /* 0x0000c00008027fae */ /* 0x0009e40008121848 */
[----:B----4-:R-:W-:Y:S01]  /*630d0*/  IMAD.MOV.U32 R8, RZ, RZ, R207 ;  /* 0x000000ffff087224 */ /* 0x010fe200078e00cf */
[----:B------:R-:W-:-:S05]  /*630e0*/  MOV R9, R206 ;  /* 0x000000ce00097202 */ /* 0x000fca0000000f00 */
[----:B------:R4:W-:Y:S01]  /*630f0*/  LDGSTS.E [R2+0x400c], desc[UR8][R8.64], P0 ;  /* 0x0400c00008027fae */ /* 0x0009e20008121848 */
[----:B---3--:R-:W-:-:S04]  /*63100*/  IADD3 R4, P0, R4, UR4, RZ ;  /* 0x0000000404047c10 */ /* 0x008fc8000ff1e0ff */
[----:B------:R-:W-:Y:S01]  /*63110*/  IADD3.X R175, R175, UR6, RZ, P0, !PT ;  /* 0x00000006afaf7c10 */ /* 0x000fe200087fe4ff */
[----:B----4-:R-:W-:Y:S01]  /*63120*/  IMAD.MOV.U32 R8, RZ, RZ, R0 ;  /* 0x000000ffff087224 */ /* 0x010fe200078e0000 */
[----:B------:R-:W-:Y:S02]  /*63130*/  MOV R9, R3 ;  /* 0x0000000300097202 */ /* 0x000fe40000000f00 */
[----:B-1----:R-:W3:Y:S04]  /*63140*/  LDL.LU R3, [R1+0x728] ;  /* 0x0007280001037983 */ /* 0x002ee80000300800 */
[----:B------:R-:W4:Y:S04]  /*63150*/  LDL.LU R0, [R1+0x730] ;  /* 0x0007300001007983 */ /* 0x000f280000300800 */
[----:B------:R1:W-:Y:S04]  /*63160*/  LDGSTS.E [R2+0x8000], desc[UR8][R8.64], P1 ;  /* 0x0800000008027fae */ /* 0x0003e80008921848 */
[----:B------:R-:W-:Y:S04]  /*63170*/  STL [R1+0x718], R4 ;  /* 0x0007180401007387 */ /* 0x000fe80000100800 */
[----:B------:R1:W-:Y:S02]  /*63180*/  STL [R1+0x714], R175 ;  /* 0x000714af01007387 */ /* 0x0003e40000100800 */
[----:B-1----:R-:W-:Y:S01]  /*63190*/  IMAD.MOV.U32 R8, RZ, RZ, R4 ;  /* 0x000000ffff087224 */ /* 0x002fe200078e0004 */
[----:B------:R-:W-:-:S02]  /*631a0*/  MOV R9, R175 ;  /* 0x000000af00097202 */ /* 0x000fc40000000f00 */
[----:B------:R-:W4:Y:S04]  /*631b0*/  LDL.LU R175, [R1+0x724] ;  /* 0x0007240001af7983 */ /* 0x000f280000300800 */
[----:B------:R1:W-:Y:S01]  /*631c0*/  LDGSTS.E [R2+0xc000], desc[UR8][R8.64], P1 ;  /* 0x0c00000008027fae */ /* 0x0003e20008921848 */
[----:B------:R-:W-:-:S03]  /*631d0*/  IADD3 R7, P1, R7, UR4, RZ ;  /* 0x0000000407077c10 */ /* 0x000fc6000ff3e0ff */
[----:B------:R-:W4:Y:S01]  /*631e0*/  LDL.LU R4, [R1+0x72c] ;  /* 0x00072c0001047983 */ /* 0x000f220000300800 */
[----:B--2---:R-:W-:-:S03]  /*631f0*/  IADD3.X R174, R174, UR6, RZ, P1, !PT ;  /* 0x00000006aeae7c10 */ /* 0x004fc60008ffe4ff */
[----:B------:R-:W-:Y:S04]  /*63200*/  STL [R1+0x720], R7 ;  /* 0x0007200701007387 */ /* 0x000fe80000100800 */
[----:B------:R2:W-:Y:S01]  /*63210*/  STL [R1+0x71c], R174 ;  /* 0x00071cae01007387 */ /* 0x0005e20000100800 */
[----:B-1----:R-:W-:Y:S01]  /*63220*/  MOV R9, R174 ;  /* 0x000000ae00097202 */ /* 0x002fe20000000f00 */
[----:B------:R-:W-:Y:S02]  /*63230*/  IMAD.MOV.U32 R8, RZ, RZ, R7 ;  /* 0x000000ffff087224 */ /* 0x000fe400078e0007 */
[----:B--2---:R-:W2:Y:S04]  /*63240*/  LDL.LU R174, [R1+0x734] ;  /* 0x0007340001ae7983 */ /* 0x004ea80000300800 */
[----:B------:R-:W2:Y:S01]  /*63250*/  LDL.LU R7, [R1+0x738] ;  /* 0x0007380001077983 */ /* 0x000ea20000300800 */
[----:B------:R-:W-:-:S04]  /*63260*/  UISETP.GT.AND UP1, UPT, UR16, 0x21, UPT ;  /* 0x000000211000788c */ /* 0x000fc8000bf24270 */
[----:B------:R-:W-:-:S04]  /*63270*/  USEL UR12, URZ, 0x4, !UP1 ;  /* 0x000000043f0c7887 */ /* 0x000fc8000c800000 */
[----:B------:R-:W-:Y:S02]  /*63280*/  USEL UR12, UR12, URZ, !UP0 ;  /* 0x0000003f0c0c7287 */ /* 0x000fe4000c000000 */
[----:B------:R-:W-:-:S04]  /*63290*/  UISETP.GT.AND UP1, UPT, UR16, 0x22, UPT ;  /* 0x000000221000788c */ /* 0x000fc8000bf24270 */
[----:B------:R-:W-:Y:S01]  /*632a0*/  ISETP.NE.U32.AND P0, PT, RZ, UR12, PT ;  /* 0x0000000cff007c0c */ /* 0x000fe2000bf05070 */
[----:B------:R-:W-:-:S04]  /*632b0*/  USEL UR12, URZ, 0x4, !UP1 ;  /* 0x000000043f0c7887 */ /* 0x000fc8000c800000 */
[----:B------:R-:W-:-:S08]  /*632c0*/  USEL UR12, UR12, URZ, !UP0 ;  /* 0x0000003f0c0c7287 */ /* 0x000fd0000c000000 */
[----:B------:R1:W-:Y:S01]  /*632d0*/  LDGSTS.E [R2+0x8004], desc[UR8][R8.64], P0 ;  /* 0x0800400008027fae */ /* 0x0003e20008121848 */
[----:B------:R-:W-:Y:S02]  /*632e0*/  ISETP.NE.U32.AND P1, PT, RZ, UR12, PT ;  /* 0x0000000cff007c0c */ /* 0x000fe4000bf25070 */
[----:B---3--:R-:W-:Y:S02]  /*632f0*/  IADD3 R3, P2, R3, UR4, RZ ;  /* 0x0000000403037c10 */ /* 0x008fe4000ff5e0ff */
[----:B----4-:R-:W-:-:S03]  /*63300*/  IADD3 R0, P3, R0, UR4, RZ ;  /* 0x0000000400007c10 */ /* 0x010fc6000ff7e0ff */
[----:B------:R3:W-:Y:S01]  /*63310*/  STL [R1+0x728], R3 ;  /* 0x0007280301007387 */ /* 0x0007e20000100800 */
[----:B-1----:R-:W-:Y:S01]  /*63320*/  IMAD.MOV.U32 R8, RZ, RZ, R3 ;  /* 0x000000ffff087224 */ /* 0x002fe200078e0003 */
[----:B------:R-:W-:-:S05]  /*63330*/  IADD3.X R175, R175, UR6, RZ, P2, !PT ;  /* 0x00000006afaf7c10 */ /* 0x000fca00097fe4ff */
[----:B------:R1:W-:Y:S01]  /*63340*/  STL [R1+0x724], R175 ;  /* 0x000724af01007387 */ /* 0x0003e20000100800 */
[----:B------:R-:W-:-:S03]  /*63350*/  IADD3.X R4, R4, UR6, RZ, P3, !PT ;  /* 0x0000000604047c10 */ /* 0x000fc60009ffe4ff */
[----:B------:R-:W-:Y:S01]  /*63360*/  STL [R1+0x730], R0 ;  /* 0x0007300001007387 */ /* 0x000fe20000100800 */
[----:B------:R-:W-:-:S03]  /*63370*/  MOV R9, R175 ;  /* 0x000000af00097202 */ /* 0x000fc60000000f00 */
[----:B---3--:R-:W3:Y:S04]  /*63380*/  LDL.LU R3, [R1+0x740] ;  /* 0x0007400001037983 */ /* 0x008ee80000300800 */
[----:B------:R4:W-:Y:S04]  /*63390*/  STL [R1+0x72c], R4 ;  /* 0x00072c0401007387 */ /* 0x0009e80000100800 */
[----:B-1----:R-:W3:Y:S04]  /*633a0*/  LDL.LU R175, [R1+0x73c] ;  /* 0x00073c0001af7983 */ /* 0x002ee80000300800 */
[----:B------:R1:W-:Y:S01]  /*633b0*/  LDGSTS.E [R2+0xc004], desc[UR8][R8.64], P0 ;  /* 0x0c00400008027fae */ /* 0x0003e20008121848 */
[----:B--2---:R-:W-:-:S04]  /*633c0*/  IADD3 R7, P0, R7, UR4, RZ ;  /* 0x0000000407077c10 */ /* 0x004fc8000ff1e0ff */
[----:B------:R-:W-:Y:S01]  /*633d0*/  IADD3.X R174, R174, UR6, RZ, P0, !PT ;  /* 0x00000006aeae7c10 */ /* 0x000fe200087fe4ff */
[----:B-1----:R-:W-:Y:S01]  /*633e0*/  IMAD.MOV.U32 R8, RZ, RZ, R0 ;  /* 0x000000ffff087224 */ /* 0x002fe200078e0000 */
[----:B------:R-:W-:Y:S02]  /*633f0*/  MOV R9, R4 ;  /* 0x0000000400097202 */ /* 0x000fe40000000f00 */
[----:B----4-:R-:W2:Y:S04]  /*63400*/  LDL.LU R4, [R1+0x748] ;  /* 0x0007480001047983 */ /* 0x010ea80000300800 */
[----:B------:R-:W4:Y:S04]  /*63410*/  LDL.LU R0, [R1+0x910] ;  /* 0x0009100001007983 */ /* 0x000f280000300800 */
[----:B------:R1:W-:Y:S04]  /*63420*/  LDGSTS.E [R2+0x8008], desc[UR8][R8.64], P1 ;  /* 0x0800800008027fae */ /* 0x0003e80008921848 */
[----:B------:R-:W-:Y:S04]  /*63430*/  STL [R1+0x738], R7 ;  /* 0x0007380701007387 */ /* 0x000fe80000100800 */
[----:B------:R1:W-:Y:S02]  /*63440*/  STL [R1+0x734], R174 ;  /* 0x000734ae01007387 */ /* 0x0003e40000100800 */
[----:B-1----:R-:W-:Y:S01]  /*63450*/  MOV R9, R174 ;  /* 0x000000ae00097202 */ /* 0x002fe20000000f00 */
[----:B------:R-:W-:Y:S01]  /*63460*/  IMAD.MOV.U32 R8, RZ, RZ, R7 ;  /* 0x000000ffff087224 */ /* 0x000fe200078e0007 */
[----:B------:R-:W4:Y:S04]  /*63470*/  LDL.LU R174, [R1+0x744] ;  /* 0x0007440001ae7983 */ /* 0x000f280000300800 */
[----:B------:R-:W4:Y:S01]  /*63480*/  LDL.LU R7, [R1+0x90c] ;  /* 0x00090c0001077983 */ /* 0x000f220000300800 */
[----:B------:R-:W-:-:S03]  /*63490*/  UISETP.GT.AND UP1, UPT, UR16, 0x23, UPT ;  /* 0x000000231000788c */ /* 0x000fc6000bf24270 */
[----:B------:R1:W-:Y:S01]  /*634a0*/  LDGSTS.E [R2+0xc008], desc[UR8][R8.64], P1 ;  /* 0x0c00800008027fae */ /* 0x0003e20008921848 */
[----:B------:R-:W-:-:S04]  /*634b0*/  USEL UR12, URZ, 0x4, !UP1 ;  /* 0x000000043f0c7887 */ /* 0x000fc8000c800000 */
[----:B------:R-:W-:-:S06]  /*634c0*/  USEL UR12, UR12, URZ, !UP0 ;  /* 0x0000003f0c0c7287 */ /* 0x000fcc000c000000 */
[----:B------:R-:W-:Y:S02]  /*634d0*/  ISETP.NE.U32.AND P0, PT, RZ, UR12, PT ;  /* 0x0000000cff007c0c */ /* 0x000fe4000bf05070 */
[----:B---3--:R-:W-:-:S04]  /*634e0*/  IADD3 R3, P1, R3, UR4, RZ ;  /* 0x0000000403037c10 */ /* 0x008fc8000ff3e0ff */
[----:B------:R-:W-:Y:S01]  /*634f0*/  IADD3.X R175, R175, UR6, RZ, P1, !PT ;  /* 0x00000006afaf7c10 */ /* 0x000fe20008ffe4ff */
[----:B------:R-:W-:Y:S01]  /*63500*/  STL [R1+0x740], R3 ;  /* 0x0007400301007387 */ /* 0x000fe20000100800 */
[----:B-1----:R-:W-:Y:S02]  /*63510*/  IMAD.MOV.U32 R8, RZ, RZ, R3 ;  /* 0x000000ffff087224 */ /* 0x002fe400078e0003 */
[----:B------:R-:W-:Y:S01]  /*63520*/  MOV R9, R175 ;  /* 0x000000af00097202 */ /* 0x000fe20000000f00 */
[----:B------:R1:W-:Y:S04]  /*63530*/  STL [R1+0x73c], R175 ;  /* 0x00073caf01007387 */ /* 0x0003e80000100800 */
[----:B------:R3:W-:Y:S04]  /*63540*/  LDGSTS.E [R2+0x800c], desc[UR8][R8.64], P0 ;  /* 0x0800c00008027fae */ /* 0x0007e80008121848 */
[----:B-1----:R-:W3:Y:S04]  /*63550*/  LDL.LU R175, [R1+0x914] ;  /* 0x0009140001af7983 */ /* 0x002ee80000300800 */
[----:B------:R-:W3:Y:S01]  /*63560*/  LDL.LU R3, [R1+0x918] ;  /* 0x0009180001037983 */ /* 0x000ee20000300800 */
[----:B--2---:R-:W-:-:S02]  /*63570*/  IADD3 R4, P2, R4, UR4, RZ ;  /* 0x0000000404047c10 */ /* 0x004fc4000ff5e0ff */
[----:B----4-:R-:W-:-:S03]  /*63580*/  IADD3 R0, P3, R0, UR4, RZ ;  /* 0x0000000400007c10 */ /* 0x010fc6000ff7e0ff */
[----:B------:R1:W-:Y:S01]  /*63590*/  STL [R1+0x748], R4 ;  /* 0x0007480401007387 */ /* 0x0003e20000100800 */
[----:B---3--:R-:W-:Y:S01]  /*635a0*/  IMAD.MOV.U32 R8, RZ, RZ, R4 ;  /* 0x000000ffff087224 */ /* 0x008fe200078e0004 */
[----:B------:R-:W-:Y:S02]  /*635b0*/  IADD3.X R174, R174, UR6, RZ, P2, !PT ;  /* 0x00000006aeae7c10 */ /* 0x000fe400097fe4ff */
[----:B------:R-:W-:-:S03]  /*635c0*/  IADD3.X R7, R7, UR6, RZ, P3, !PT ;  /* 0x0000000607077c10 */ /* 0x000fc60009ffe4ff */
[----:B------:R2:W-:Y:S04]  /*635d0*/  STL [R1+0x744], R174 ;  /* 0x000744ae01007387 */ /* 0x0005e80000100800 */
[----:B------:R-:W-:Y:S01]  /*635e0*/  STL [R1+0x910], R0 ;  /* 0x0009100001007387 */ /* 0x000fe20000100800 */
[----:B------:R-:W-:-:S03]  /*635f0*/  MOV R9, R174 ;  /* 0x000000ae00097202 */ /* 0x000fc60000000f00 */
[----:B-1----:R-:W3:Y:S04]  /*63600*/  LDL.LU R4, [R1+0x920] ;  /* 0x0009200001047983 */ /* 0x002ee80000300800 */
[----:B------:R1:W-:Y:S04]  /*63610*/  STL [R1+0x90c], R7 ;  /* 0x00090c0701007387 */ /* 0x0003e80000100800 */
[----:B--2---:R-:W2:Y:S01]  /*63620*/  LDL.LU R174, [R1+0x91c] ;  /* 0x00091c0001ae7983 */ /* 0x004ea20000300800 */
[----:B------:R-:W-:-:S03]  /*63630*/  UISETP.GT.AND UP1, UPT, UR16, 0x40, UPT ;  /* 0x000000401000788c */ /* 0x000fc6000bf24270 */
[----:B------:R4:W-:Y:S01]  /*63640*/  LDGSTS.E [R2+0xc00c], desc[UR8][R8.64], P0 ;  /* 0x0c00c00008027fae */ /* 0x0009e20008121848 */
[----:B------:R-:W-:-:S04]  /*63650*/  USEL UR12, URZ, 0x4, !UP1 ;  /* 0x000000043f0c7887 */ /* 0x000fc8000c800000 */
[----:B------:R-:W-:-:S06]  /*63660*/  USEL UR12, UR12, URZ, !UP0 ;  /* 0x0000003f0c0c7287 */ /* 0x000fcc000c000000 */
[----:B------:R-:W-:Y:S01]  /*63670*/  ISETP.NE.U32.AND P1, PT, RZ, UR12, PT ;  /* 0x0000000cff007c0c */ /* 0x000fe2000bf25070 */
[----:B----4-:R-:W-:Y:S01]  /*63680*/  IMAD.MOV.U32 R8, RZ, RZ, R0 ;  /* 0x000000ffff087224 */ /* 0x010fe200078e0000 */
[----:B------:R-:W-:Y:S02]  /*63690*/  MOV R9, R7 ;  /* 0x0000000700097202 */ /* 0x000fe40000000f00 */
[----:B-1----:R-:W4:Y:S04]  /*636a0*/  LDL.LU R7, [R1+0x928] ;  /* 0x0009280001077983 */ /* 0x002f280000300800 */
[----:B------:R-:W4:Y:S05]  /*636b0*/  LDL.LU R0, [R1+0x930] ;  /* 0x0009300001007983 */ /* 0x000f2a0000300800 */
[----:B------:R1:W-:Y:S01]  /*636c0*/  LDGSTS.E [R2+0x10000], desc[UR8][R8.64], P1 ;  /* 0x1000000008027fae */ /* 0x0003e20008921848 */
[----:B------:R-:W-:-:S04]  /*636d0*/  IADD3 R3, P0, R3, UR4, RZ ;  /* 0x0000000403037c10 */ /* 0x000fc8000ff1e0ff */
[----:B------:R-:W-:Y:S01]  /*636e0*/  IADD3.X R175, R175, UR6, RZ, P0, !PT ;  /* 0x00000006afaf7c10 */ /* 0x000fe200087fe4ff */
[----:B-1----:R-:W-:-:S03]  /*636f0*/  IMAD.MOV.U32 R8, RZ, RZ, R3 ;  /* 0x000000ffff087224 */ /* 0x002fc600078e0003 */
[----:B------:R-:W-:Y:S01]  /*63700*/  MOV R9, R175 ;  /* 0x000000af00097202 */ /* 0x000fe20000000f00 */
[----:B------:R-:W-:Y:S04]  /*63710*/  STL [R1+0x918], R3 ;  /* 0x0009180301007387 */ /* 0x000fe80000100800 */
[----:B------:R1:W-:Y:S04]  /*63720*/  STL [R1+0x914], R175 ;  /* 0x000914af01007387 */ /* 0x0003e80000100800 */
[----:B------:R2:W-:Y:S04]  /*63730*/  LDGSTS.E [R2+0x14000], desc[UR8][R8.64], P1 ;  /* 0x1400000008027fae */ /* 0x0005e80008921848 */
[----:B-1----:R-:W4:Y:S04]  /*63740*/  LDL.LU R175, [R1+0x924] ;  /* 0x0009240001af7983 */ /* 0x002f280000300800 */
[----:B------:R-:W4:Y:S01]  /*63750*/  LDL.LU R3, [R1+0x92c] ;  /* 0x00092c0001037983 */ /* 0x000f220000300800 */
[----:B---3--:R-:W-:-:S04]  /*63760*/  IADD3 R4, P1, R4, UR4, RZ ;  /* 0x0000000404047c10 */ /* 0x008fc8000ff3e0ff */
[----:B--2---:R-:W-:Y:S01]  /*63770*/  IADD3.X R174, R174, UR6, RZ, P1, !PT ;  /* 0x00000006aeae7c10 */ /* 0x004fe20008ffe4ff */
[----:B------:R-:W-:Y:S01]  /*63780*/  STL [R1+0x920], R4 ;  /* 0x0009200401007387 */ /* 0x000fe20000100800 */
[----:B------:R-:W-:Y:S02]  /*63790*/  IMAD.MOV.U32 R8, RZ, RZ, R4 ;  /* 0x000000ffff087224 */ /* 0x000fe400078e0004 */
[----:B------:R-:W-:Y:S01]  /*637a0*/  MOV R9, R174 ;  /* 0x000000ae00097202 */ /* 0x000fe20000000f00 */
[----:B------:R1:W-:Y:S04]  /*637b0*/  STL [R1+0x91c], R174 ;  /* 0x00091cae01007387 */ /* 0x0003e80000100800 */
[----:B-1----:R-:W2:Y:S04]  /*637c0*/  LDL.LU R174, [R1+0x934] ;  /* 0x0009340001ae7983 */ /* 0x002ea80000300800 */
[----:B------:R-:W3:Y:S01]  /*637d0*/  LDL.LU R4, [R1+0x938] ;  /* 0x0009380001047983 */ /* 0x000ee20000300800 */
[----:B------:R-:W-:-:S04]  /*637e0*/  UISETP.GT.AND UP1, UPT, UR16, 0x41, UPT ;  /* 0x000000411000788c */ /* 0x000fc8000bf24270 */
[----:B------:R-:W-:-:S04]  /*637f0*/  USEL UR12, URZ, 0x4, !UP1 ;  /* 0x000000043f0c7887 */ /* 0x000fc8000c800000 */
[----:B------:R-:W-:Y:S01]  /*63800*/  USEL UR12, UR12, URZ, !UP0 ;  /* 0x0000003f0c0c7287 */ /* 0x000fe2000c000000 */
[----:B----4-:R-:W-:-:S05]  /*63810*/  IADD3 R7, P2, R7, UR4, RZ ;  /* 0x0000000407077c10 */ /* 0x010fca000ff5e0ff */
[----:B------:R-:W-:Y:S01]  /*63820*/  ISETP.NE.U32.AND P0, PT, RZ, UR12, PT ;  /* 0x0000000cff007c0c */ /* 0x000fe2000bf05070 */
[----:B------:R-:W-:Y:S01]  /*63830*/  UISETP.GT.AND UP1, UPT, UR16, 0x42, UPT ;  /* 0x000000421000788c */ /* 0x000fe2000bf24270 */
[----:B------:R-:W-:Y:S01]  /*63840*/  IADD3 R0, P3, R0, UR4, RZ ;  /* 0x0000000400007c10 */ /* 0x000fe2000ff7e0ff */
[----:B------:R1:W-:Y:S02]  /*63850*/  STL [R1+0x928], R7 ;  /* 0x0009280701007387 */ /* 0x0003e40000100800 */
[----:B------:R-:W-:-:S04]  /*63860*/  USEL UR12, URZ, 0x4, !UP1 ;  /* 0x000000043f0c7887 */ /* 0x000fc8000c800000 */
[----:B------:R-:W-:-:S04]  /*63870*/  USEL UR12, UR12, URZ, !UP0 ;  /* 0x0000003f0c0c7287 */ /* 0x000fc8000c000000 */
[----:B------:R4:W-:Y:S02]  /*63880*/  LDGSTS.E [R2+0x10004], desc[UR8][R8.64], P0 ;  /* 0x1000400008027fae */ /* 0x0009e40008121848 */
[----:B------:R-:W-:Y:S01]  /*63890*/  ISETP.NE.U32.AND P1, PT, RZ, UR12, PT ;  /* 0x0000000cff007c0c */ /* 0x000fe2000bf25070 */
[----:B----4-:R-:W-:Y:S01]  /*638a0*/  IMAD.MOV.U32 R8, RZ, RZ, R7 ;  /* 0x000000ffff087224 */ /* 0x010fe200078e0007 */
[----:B------:R-:W-:Y:S02]  /*638b0*/  IADD3.X R175, R175, UR6, RZ, P2, !PT ;  /* 0x00000006afaf7c10 */ /* 0x000fe400097fe4ff */
[----:B------:R-:W-:-:S03]  /*638c0*/  IADD3.X R3, R3, UR6, RZ, P3, !PT ;  /* 0x0000000603037c10 */ /* 0x000fc60009ffe4ff */
[----:B------:R-:W-:Y:S01]  /*638d0*/  STL [R1+0x924], R175 ;  /* 0x000924af01007387 */ /* 0x000fe20000100800 */
[----:B------:R-:W-:-:S03]  /*638e0*/  MOV R9, R175 ;  /* 0x000000af00097202 */ /* 0x000fc60000000f00 */
[----:B------:R4:W-:Y:S04]  /*638f0*/  STL [R1+0x930], R0 ;  /* 0x0009300001007387 */ /* 0x0009e80000100800 */
[----:B------:R3:W-:Y:S04]  /*63900*/  STL [R1+0x92c], R3 ;  /* 0x00092c0301007387 */ /* 0x0007e80000100800 */
[----:B------:R-:W2:Y:S04]  /*63910*/  LDL.LU R178, [R1+0x93c] ;  /* 0x00093c0001b27983 */ /* 0x000ea80000300800 */
[----:B-1----:R-:W2:Y:S04]  /*63920*/  LDL.LU R7, [R1+0x940] ;  /* 0x0009400001077983 */ /* 0x002ea80000300800 */
[----:B------:R1:W-:Y:S02]  /*63930*/  LDGSTS.E [R2+0x14004], desc[UR8][R8.64], P0 ;  /* 0x1400400008027fae */ /* 0x0003e40008121848 */
[----:B-1----:R-:W-:Y:S01]  /*63940*/  IMAD.MOV.U32 R8, RZ, RZ, R0 ;  /* 0x000000ffff087224 */ /* 0x002fe200078e0000 */
[----:B------:R-:W-:Y:S01]  /*63950*/  MOV R9, R3 ;  /* 0x0000000300097202 */ /* 0x000fe20000000f00 */
[----:B----4-:R-:W4:Y:S01]  /*63960*/  LDL.LU R0, [R1+0x948] ;  /* 0x0009480001007983 */ /* 0x010f220000300800 */
[----:B---3--:R-:W-:-:S03]  /*63970*/  IADD3 R4, P0, R4, UR4, RZ ;  /* 0x0000000404047c10 */ /* 0x008fc6000ff1e0ff */
[----:B------:R-:W3:Y:S01]  /*63980*/  LDL.LU R3, [R1+0xb10] ;  /* 0x000b100001037983 */ /* 0x000ee20000300800 */
[----:B--2---:R-:W-:-:S03]  /*63990*/  IADD3.X R174, R174, UR6, RZ, P0, !PT ;  /* 0x00000006aeae7c10 */ /* 0x004fc600087fe4ff */
[----:B------:R-:W-:Y:S04]  /*639a0*/  STL [R1+0x938], R4 ;  /* 0x0009380401007387 */ /* 0x000fe80000100800 */
[----:B------:R1:W-:Y:S04]  /*639b0*/  STL [R1+0x934], R174 ;  /* 0x000934ae01007387 */ /* 0x0003e80000100800 */
[----:B------:R-:W2:Y:S04]  /*639c0*/  LDL.LU R175, [R1+0x944] ;  /* 0x0009440001af7983 */ /* 0x000ea80000300800 */
[----:B------:R1:W-:Y:S02]  /*639d0*/  LDGSTS.E [R2+0x10008], desc[UR8][R8.64], P1 ;  /* 0x1000800008027fae */ /* 0x0003e40008921848 */
[----:B-1----:R-:W-:-:S02]  /*639e0*/  MOV R9, R174 ;  /* 0x000000ae00097202 */ /* 0x002fc40000000f00 */
[----:B------:R-:W2:Y:S01]  /*639f0*/  LDL.LU R174, [R1+0xb0c] ;  /* 0x000b0c0001ae7983 */ /* 0x000ea20000300800 */
[----:B------:R-:W-:Y:S01]  /*63a00*/  UISETP.GT.AND UP1, UPT, UR16, 0x43, UPT ;  /* 0x000000431000788c */ /* 0x000fe2000bf24270 */
[----:B------:R-:W-:Y:S02]  /*63a10*/  IMAD.MOV.U32 R8, RZ, RZ, R4 ;  /* 0x000000ffff087224 */ /* 0x000fe400078e0004 */
[----:B------:R-:W2:Y:S01]  /*63a20*/  LDL.LU R4, [R1+0xb18] ;  /* 0x000b180001047983 */ /* 0x000ea20000300800 */
[----:B------:R-:W-:-:S03]  /*63a30*/  USEL UR12, URZ, 0x4, !UP1 ;  /* 0x000000043f0c7887 */ /* 0x000fc6000c800000 */
[----:B------:R1:W-:Y:S01]  /*63a40*/  LDGSTS.E [R2+0x14008], desc[UR8][R8.64], P1 ;  /* 0x1400800008027fae */ /* 0x0003e20008921848 */
[----:B------:R-:W-:-:S06]  /*63a50*/  USEL UR12, UR12, URZ, !UP0 ;  /* 0x0000003f0c0c7287 */ /* 0x000fcc000c000000 */
[----:B------:R-:W-:Y:S02]  /*63a60*/  ISETP.NE.U32.AND P0, PT, RZ, UR12, PT ;  /* 0x0000000cff007c0c */ /* 0x000fe4000bf05070 */
[----:B------:R-:W-:-:S04]  /*63a70*/  IADD3 R7, P1, R7, UR4, RZ ;  /* 0x0000000407077c10 */ /* 0x000fc8000ff3e0ff */
[----:B------:R-:W-:Y:S01]  /*63a80*/  IADD3.X R178, R178, UR6, RZ, P1, !PT ;  /* 0x00000006b2b27c10 */ /* 0x000fe20008ffe4ff */
[----:B------:R4:W-:Y:S01]  /*63a90*/  STL [R1+0x940], R7 ;  /* 0x0009400701007387 */ /* 0x0009e20000100800 */
[----:B-1----:R-:W-:-:S03]  /*63aa0*/  IMAD.MOV.U32 R8, RZ, RZ, R7 ;  /* 0x000000ffff087224 */ /* 0x002fc600078e0007 */
[----:B------:R-:W-:Y:S01]  /*63ab0*/  STL [R1+0x93c], R178 ;  /* 0x00093cb201007387 */ /* 0x000fe20000100800 */
[----:B------:R-:W-:-:S03]  /*63ac0*/  MOV R9, R178 ;  /* 0x000000b200097202 */ /* 0x000fc60000000f00 */
[----:B----4-:R-:W4:Y:S01]  /*63ad0*/  LDL.LU R7, [R1+0xb14] ;  /* 0x000b140001077983 */ /* 0x010f220000300800 */
[----:B------:R-:W-:-:S03]  /*63ae0*/  IADD3 R0, P2, R0, UR4, RZ ;  /* 0x0000000400007c10 */ /* 0x000fc6000ff5e0ff */
[----:B------:R1:W-:Y:S01]  /*63af0*/  LDGSTS.E [R2+0x1000c], desc[UR8][R8.64], P0 ;  /* 0x1000c00008027fae */ /* 0x0003e20008121848 */
[----:B---3--:R-:W-:-:S03]  /*63b00*/  IADD3 R3, P3, R3, UR4, RZ ;  /* 0x0000000403037c10 */ /* 0x008fc6000ff7e0ff */
[----:B------:R3:W-:Y:S01]  /*63b10*/  STL [R1+0x948], R0 ;  /* 0x0009480001007387 */ /* 0x0007e20000100800 */
[----:B-1----:R-:W-:Y:S01]  /*63b20*/  IMAD.MOV.U32 R8, RZ, RZ, R0 ;  /* 0x000000ffff087224 */ /* 0x002fe200078e0000 */
[----:B--2---:R-:W-:-:S04]  /*63b30*/  IADD3.X R175, R175, UR6, RZ, P2, !PT ;  /* 0x00000006afaf7c10 */ /* 0x004fc800097fe4ff */
[----:B------:R-:W-:Y:S01]  /*63b40*/  MOV R9, R175 ;  /* 0x000000af00097202 */ /* 0x000fe20000000f00 */
[----:B------:R-:W-:Y:S04]  /*63b50*/  STL [R1+0x944], R175 ;  /* 0x000944af01007387 */ /* 0x000fe80000100800 */
[----:B------:R1:W-:Y:S04]  /*63b60*/  STL [R1+0xb10], R3 ;  /* 0x000b100301007387 */ /* 0x0003e80000100800 */
[----:B---3--:R-:W2:Y:S04]  /*63b70*/  LDL.LU R0, [R1+0xb20] ;  /* 0x000b200001007983 */ /* 0x008ea80000300800 */
[----:B------:R3:W-:Y:S01]  /*63b80*/  LDGSTS.E [R2+0x1400c], desc[UR8][R8.64], P0 ;  /* 0x1400c00008027fae */ /* 0x0007e20008121848 */
[----:B------:R-:W-:-:S05]  /*63b90*/  IADD3.X R174, R174, UR6, RZ, P3, !PT ;  /* 0x00000006aeae7c10 */ /* 0x000fca0009ffe4ff */
[----:B------:R2:W-:Y:S01]  /*63ba0*/  STL [R1+0xb0c], R174 ;  /* 0x000b0cae01007387 */ /* 0x0005e20000100800 */
[----:B---3--:R-:W-:-:S03]  /*63bb0*/  IMAD.MOV.U32 R8, RZ, RZ, R3 ;  /* 0x000000ffff087224 */ /* 0x008fc600078e0003 */
[----:B-1----:R-:W3:Y:S01]  /*63bc0*/  LDL.LU R3, [R1+0xb1c] ;  /* 0x000b1c0001037983 */ /* 0x002ee20000300800 */
[----:B------:R-:W-:-:S04]  /*63bd0*/  UISETP.GT.AND UP1, UPT, UR16, 0x60, UPT ;  /* 0x000000601000788c */ /* 0x000fc8000bf24270 */
[----:B------:R-:W-:-:S04]  /*63be0*/  USEL UR12, URZ, 0x4, !UP1 ;  /* 0x000000043f0c7887 */ /* 0x000fc8000c800000 */
[----:B------:R-:W-:-:S06]  /*63bf0*/  USEL UR12, UR12, URZ, !UP0 ;  /* 0x0000003f0c0c7287 */ /* 0x000fcc000c000000 */
[----:B------:R-:W-:Y:S02]  /*63c00*/  ISETP.NE.U32.AND P1, PT, RZ, UR12, PT ;  /* 0x0000000cff007c0c */ /* 0x000fe4000bf25070 */
[----:B------:R-:W-:Y:S02]  /*63c10*/  IADD3 R4, P0, R4, UR4, RZ ;  /* 0x0000000404047c10 */ /* 0x000fe4000ff1e0ff */
[----:B------:R-:W-:-:S03]  /*63c20*/  MOV R9, R174 ;  /* 0x000000ae00097202 */ /* 0x000fc60000000f00 */
[----:B------:R-:W-:Y:S06]  /*63c30*/  STL [R1+0xb18], R4 ;  /* 0x000b180401007387 */ /* 0x000fec0000100800 */
[----:B------:R1:W-:Y:S02]  /*63c40*/  LDGSTS.E [R2+0x18000], desc[UR8][R8.64], P1 ;  /* 0x1800000008027fae */ /* 0x0003e40008921848 */
[----:B-1----:R-:W-:Y:S01]  /*63c50*/  IMAD.MOV.U32 R8, RZ, RZ, R4 ;  /* 0x000000ffff087224 */ /* 0x002fe200078e0004 */
[----:B----4-:R-:W-:-:S04]  /*63c60*/  IADD3.X R7, R7, UR6, RZ, P0, !PT ;  /* 0x0000000607077c10 */ /* 0x010fc800087fe4ff */
[----:B------:R-:W-:Y:S01]  /*63c70*/  MOV R9, R7 ;  /* 0x0000000700097202 */ /* 0x000fe20000000f00 */
[----:B------:R1:W-:Y:S04]  /*63c80*/  STL [R1+0xb14], R7 ;  /* 0x000b140701007387 */ /* 0x0003e80000100800 */
[----:B------:R-:W4:Y:S04]  /*63c90*/  LDL.LU R191, [R1+0xb24] ;  /* 0x000b240001bf7983 */ /* 0x000f280000300800 */
[----:B------:R-:W4:Y:S04]  /*63ca0*/  LDL.LU R190, [R1+0xb28] ;  /* 0x000b280001be7983 */ /* 0x000f280000300800 */
[----:B------:R1:W-:Y:S04]  /*63cb0*/  LDGSTS.E [R2+0x1c000], desc[UR8][R8.64], P1 ;  /* 0x1c00000008027fae */ /* 0x0003e80008921848 */
[----:B------:R-:W4:Y:S04]  /*63cc0*/  LDL.LU R179, [R1+0xb2c] ;  /* 0x000b2c0001b37983 */ /* 0x000f280000300800 */
[----:B------:R-:W4:Y:S01]  /*63cd0*/  LDL.LU R178, [R1+0xb30] ;  /* 0x000b300001b27983 */ /* 0x000f220000300800 */
[----:B--2---:R-:W-:-:S05]  /*63ce0*/  IADD3 R0, P1, R0, UR4, RZ ;  /* 0x0000000400007c10 */ /* 0x004fca000ff3e0ff */
[----:B------:R-:W-:Y:S01]  /*63cf0*/  STL [R1+0xb20], R0 ;  /* 0x000b200001007387 */ /* 0x000fe20000100800 */
[----:B---3--:R-:W-:-:S05]  /*63d00*/  IADD3.X R3, R3, UR6, RZ, P1, !PT ;  /* 0x0000000603037c10 */ /* 0x008fca0008ffe4ff */
[----:B------:R2:W-:Y:S04]  /*63d10*/  STL [R1+0xb1c], R3 ;  /* 0x000b1c0301007387 */ /* 0x0005e80000100800 */
[----:B------:R-:W3:Y:S04]  /*63d20*/  LDL.LU R175, [R1+0xb34] ;  /* 0x000b340001af7983 */ /* 0x000ee80000300800 */
[----:B------:R-:W3:Y:S04]  /*63d30*/  LDL.LU R174, [R1+0xb38] ;  /* 0x000b380001ae7983 */ /* 0x000ee80000300800 */
[----:B-1----:R-:W3:Y:S01]  /*63d40*/  LDL.LU R7, [R1+0xb3c] ;  /* 0x000b3c0001077983 */ /* 0x002ee20000300800 */
[----:B------:R-:W-:-:S03]  /*63d50*/  MOV R9, R3 ;  /* 0x0000000300097202 */ /* 0x000fc60000000f00 */
[----:B------:R-:W3:Y:S01]  /*63d60*/  LDL.LU R4, [R1+0xb40] ;  /* 0x000b400001047983 */ /* 0x000ee20000300800 */
[----:B------:R-:W-:-:S03]  /*63d70*/  IMAD.MOV.U32 R8, RZ, RZ, R0 ;  /* 0x000000ffff087224 */ /* 0x000fc600078e0000 */
        /* <DEDUP_REMOVED lines=8> */
[----:B------:R-:W-:-:S06]  /*63e00*/  USEL UR12, UR12, URZ, !UP0 ;  /* 0x0000003f0c0c7287 */ /* 0x000fcc000c000000 */
[----:B------:R-:W-:Y:S02]  /*63e10*/  ISETP.NE.U32.AND P1, PT, RZ, UR12, PT ;  /* 0x0000000cff007c0c */ /* 0x000fe4000bf25070 */
[----:B------:R1:W-:Y:S01]  /*63e20*/  LDGSTS.E [R2+0x18004], desc[UR8][R8.64], P0 ;  /* 0x1800400008027fae */ /* 0x0003e20008121848 */
[----:B------:R-:W-:-:S04]  /*63e30*/  UISETP.GT.AND UP1, UPT, UR16, 0x63, UPT ;  /* 0x000000631000788c */ /* 0x000fc8000bf24270 */
[----:B------:R-:W-:-:S04]  /*63e40*/  USEL UR12, URZ, 0x4, !UP1 ;  /* 0x000000043f0c7887 */ /* 0x000fc8000c800000 */
[----:B------:R-:W-:Y:S01]  /*63e50*/  USEL UR12, UR12, URZ, !UP0 ;  /* 0x0000003f0c0c7287 */ /* 0x000fe2000c000000 */
[----:B----4-:R-:W-:-:S04]  /*63e60*/  IADD3 R190, P2, R190, UR4, RZ ;  /* 0x00000004bebe7c10 */ /* 0x010fc8000ff5e0ff */
[----:B------:R-:W-:Y:S01]  /*63e70*/  IADD3.X R191, R191, UR6, RZ, P2, !PT ;  /* 0x00000006bfbf7c10 */ /* 0x000fe200097fe4ff */
[----:B-1----:R-:W-:-:S03]  /*63e80*/  IMAD.MOV.U32 R8, RZ, RZ, R190 ;  /* 0x000000ffff087224 */ /* 0x002fc600078e00be */
[----:B------:R-:W-:Y:S02]  /*63e90*/  MOV R9, R191 ;  /* 0x000000bf00097202 */ /* 0x000fe40000000f00 */
[----:B------:R-:W-:-:S03]  /*63ea0*/  IADD3 R178, P3, R178, UR4, RZ ;  /* 0x00000004b2b27c10 */ /* 0x000fc6000ff7e0ff */
[----:B------:R1:W-:Y:S01]  /*63eb0*/  LDGSTS.E [R2+0x1c004], desc[UR8][R8.64], P0 ;  /* 0x1c00400008027fae */ /* 0x0003e20008121848 */
[----:B------:R-:W-:Y:S01]  /*63ec0*/  IADD3.X R179, R179, UR6, RZ, P3, !PT ;  /* 0x00000006b3b37c10 */ /* 0x000fe20009ffe4ff */
[----:B-1----:R-:W-:-:S03]  /*63ed0*/  IMAD.MOV.U32 R8, RZ, RZ, R178 ;  /* 0x000000ffff087224 */ /* 0x002fc600078e00b2 */
[----:B------:R-:W-:-:S05]  /*63ee0*/  MOV R9, R179 ;  /* 0x000000b300097202 */ /* 0x000fca0000000f00 */
[----:B------:R1:W-:Y:S01]  /*63ef0*/  LDGSTS.E [R2+0x18008], desc[UR8][R8.64], P1 ;  /* 0x1800800008027fae */ /* 0x0003e20008921848 */
[----:B---3--:R-:W-:-:S04]  /*63f00*/  IADD3 R174, P0, R174, UR4, RZ ;  /* 0x00000004aeae7c10 */ /* 0x008fc8000ff1e0ff */
[----:B------:R-:W-:Y:S01]  /*63f10*/  IADD3.X R175, R175, UR6, RZ, P0, !PT ;  /* 0x00000006afaf7c10 */ /* 0x000fe200087fe4ff */
[----:B-1----:R-:W-:-:S03]  /*63f20*/  IMAD.MOV.U32 R8, RZ, RZ, R174 ;  /* 0x000000ffff087224 */ /* 0x002fc600078e00ae */
[----:B------:R-:W-:Y:S02]  /*63f30*/  MOV R9, R175 ;  /* 0x000000af00097202 */ /* 0x000fe40000000f00 */
[----:B------:R-:W-:-:S03]  /*63f40*/  ISETP.NE.U32.AND P0, PT, RZ, UR12, PT ;  /* 0x0000000cff007c0c */ /* 0x000fc6000bf05070 */
[----:B------:R1:W-:Y:S01]  /*63f50*/  LDGSTS.E [R2+0x1c008], desc[UR8][R8.64], P1 ;  /* 0x1c00800008027fae */ /* 0x0003e20008921848 */
[----:B------:R-:W-:Y:S02]  /*63f60*/  IADD3 R4, P1, R4, UR4, RZ ;  /* 0x0000000404047c10 */ /* 0x000fe4000ff3e0ff */
[----:B--2---:R-:W-:Y:S01]  /*63f70*/  IADD3 R0, P2, R0, UR4, RZ ;  /* 0x0000000400007c10 */ /* 0x004fe2000ff5e0ff */
[----:B------:R-:W-:Y:S01]  /*63f80*/  STL [R1+0xb28], R190 ;  /* 0x000b28be01007387 */ /* 0x000fe20000100800 */
[----:B------:R-:W-:-:S03]  /*63f90*/  IADD3.X R7, R7, UR6, RZ, P1, !PT ;  /* 0x0000000607077c10 */ /* 0x000fc60008ffe4ff */
[----:B------:R-:W-:Y:S01]  /*63fa0*/  STL [R1+0xb24], R191 ;  /* 0x000b24bf01007387 */ /* 0x000fe20000100800 */
[----:B------:R-:W-:-:S03]  /*63fb0*/  IADD3.X R3, R3, UR6, RZ, P2, !PT ;  /* 0x0000000603037c10 */ /* 0x000fc600097fe4ff */
[----:B------:R-:W-:Y:S01]  /*63fc0*/  STL [R1+0xb30], R178 ;  /* 0x000b30b201007387 */ /* 0x000fe20000100800 */
[----:B-1----:R-:W-:Y:S01]  /*63fd0*/  IMAD.MOV.U32 R8, RZ, RZ, R4 ;  /* 0x000000ffff087224 */ /* 0x002fe200078e0004 */
[----:B------:R-:W-:Y:S02]  /*63fe0*/  MOV R9, R7 ;  /* 0x0000000700097202 */ /* 0x000fe40000000f00 */
[----:B------:R-:W-:Y:S04]  /*63ff0*/  STL [R1+0xb2c], R179 ;  /* 0x000b2cb301007387 */ /* 0x000fe80000100800 */
[----:B------:R-:W-:Y:S04]  /*64000*/  STL [R1+0xb38], R174 ;  /* 0x000b38ae01007387 */ /* 0x000fe80000100800 */
[----:B------:R-:W-:Y:S04]  /*64010*/  STL [R1+0xb34], R175 ;  /* 0x000b34af01007387 */ /* 0x000fe80000100800 */
[----:B------:R-:W-:Y:S04]  /*64020*/  STL [R1+0xb40], R4 ;  /* 0x000b400401007387 */ /* 0x000fe80000100800 */
[----:B------:R-:W-:Y:S04]  /*64030*/  STL [R1+0xb3c], R7 ;  /* 0x000b3c0701007387 */ /* 0x000fe80000100800 */
[----:B------:R-:W-:Y:S04]  /*64040*/  STL [R1+0xb48], R0 ;  /* 0x000b480001007387 */ /* 0x000fe80000100800 */
[----:B------:R1:W-:Y:S04]  /*64050*/  LDGSTS.E [R2+0x1800c], desc[UR8][R8.64], P0 ;  /* 0x1800c00008027fae */ /* 0x0003e80008121848 */
[----:B------:R2:W-:Y:S01]  /*64060*/  STL [R1+0xb44], R3 ;  /* 0x000b440301007387 */ /* 0x0005e20000100800 */
[----:B-1----:R-:W-:Y:S01]  /*64070*/  MOV R9, R3 ;  /* 0x0000000300097202 */ /* 0x002fe20000000f00 */
[----:B------:R-:W-:-:S02]  /*64080*/  IMAD.MOV.U32 R8, RZ, RZ, R0 ;  /* 0x000000ffff087224 */ /* 0x000fc400078e0000 */
[----:B--2---:R-:W2:Y:S04]  /*64090*/  LDL.LU R3, [R1+0x74c] ;  /* 0x00074c0001037983 */ /* 0x004ea80000300800 */
[----:B------:R-:W3:Y:S04]  /*640a0*/  LDL.LU R0, [R1+0x750] ;  /* 0x0007500001007983 */ /* 0x000ee80000300800 */
[----:B------:R-:W4:Y:S04]  /*640b0*/  LDL.LU R175, [R1+0x754] ;  /* 0x0007540001af7983 */ /* 0x000f280000300800 */
[----:B------:R-:W4:Y:S01]  /*640c0*/  LDL.LU R4, [R1+0x758] ;  /* 0x0007580001047983 */ /* 0x000f220000300800 */
[----:B------:R-:W-:-:S03]  /*640d0*/  IADD3 R217, P3, R217, UR4, RZ ;  /* 0x00000004d9d97c10 */ /* 0x000fc6000ff7e0ff */
[----:B------:R-:W4:Y:S01]  /*640e0*/  LDL.LU R7, [R1+0x760] ;  /* 0x0007600001077983 */ /* 0x000f220000300800 */
[----:B------:R-:W-:Y:S01]  /*640f0*/  IADD3.X R216, R216, UR6, RZ, P3, !PT ;  /* 0x00000006d8d87c10 */ /* 0x000fe20009ffe4ff */
[----:B------:R-:W-:Y:S01]  /*64100*/  UISETP.GT.AND UP1, UPT, UR16, 0x4, UPT ;  /* 0x000000041000788c */ /* 0x000fe2000bf24270 */
[----:B------:R-:W-:Y:S01]  /*64110*/  IADD3 R209, P1, R209, UR4, RZ ;  /* 0x00000004d1d17c10 */ /* 0x000fe2000ff3e0ff */
[----:B------:R1:W-:Y:S02]  /*64120*/  LDGSTS.E [R2+0x1c00c], desc[UR8][R8.64], P0 ;  /* 0x1c00c00008027fae */ /* 0x0003e40008121848 */
[----:B------:R-:W-:-:S04]  /*64130*/  USEL UR12, URZ, 0x4, !UP1 ;  /* 0x000000043f0c7887 */ /* 0x000fc8000c800000 */
[----:B------:R-:W-:Y:S01]  /*64140*/  USEL UR12, UR12, URZ, !UP0 ;  /* 0x0000003f0c0c7287 */ /* 0x000fe2000c000000 */
[----:B------:R-:W-:-:S05]  /*64150*/  IADD3.X R208, R208, UR6, RZ, P1, !PT ;  /* 0x00000006d0d07c10 */ /* 0x000fca0008ffe4ff */
[----:B------:R-:W-:Y:S02]  /*64160*/  ISETP.NE.U32.AND P0, PT, RZ, UR12, PT ;  /* 0x0000000cff007c0c */ /* 0x000fe4000bf05070 */
[----:B-1----:R-:W-:Y:S01]  /*64170*/  LOP3.LUT R2, R6, 0x10, RZ, 0x3c, !PT ;  /* 0x0000001006027812 */ /* 0x002fe200078e3cff */
[----:B------:R-:W-:Y:S01]  /*64180*/  UISETP.GT.AND UP1, UPT, UR16, 0x5, UPT ;  /* 0x000000051000788c */ /* 0x000fe2000bf24270 */
[----:B------:R-:W-:Y:S01]  /*64190*/  IADD3 R211, P1, R211, UR4, RZ ;  /* 0x00000004d3d37c10 */ /* 0x000fe2000ff3e0ff */
[----:B------:R-:W-:Y:S01]  /*641a0*/  IMAD.MOV.U32 R9, RZ, RZ, R208 ;  /* 0x000000ffff097224 */ /* 0x000fe200078e00d0 */
[----:B------:R-:W-:Y:S01]  /*641b0*/  MOV R8, R209 ;  /* 0x000000d100087202 */ /* 0x000fe20000000f00 */
[----:B------:R-:W-:Y:S01]  /*641c0*/  VIADD R2, R2, UR17 ;  /* 0x0000001102027c36 */ /* 0x000fe20008000000 */
[----:B------:R-:W-:Y:S01]  /*641d0*/  IADD3.X R210, R210, UR6, RZ, P1, !PT ;  /* 0x00000006d2d27c10 */ /* 0x000fe20008ffe4ff */
[----:B------:R-:W-:-:S04]  /*641e0*/  USEL UR12, URZ, 0x4, !UP1 ;  /* 0x000000043f0c7887 */ /* 0x000fc8000c800000 */
[----:B------:R1:W-:Y:S01]  /*641f0*/  LDGSTS.E [R2], desc[UR8][R8.64], P0 ;  /* 0x0000000008027fae */ /* 0x0003e20008121848 */
[----:B------:R-:W-:Y:S01]  /*64200*/  USEL UR12, UR12, URZ, !UP0 ;  /* 0x0000003f0c0c7287 */ /* 0x000fe2000c000000 */
[----:B------:R-:W-:Y:S01]  /*64210*/  IADD3 R213, P1, R213, UR4, RZ ;  /* 0x00000004d5d57c10 */ /* 0x000fe2000ff3e0ff */
[----:B------:R-:W-:Y:S01]  /*64220*/  UISETP.GT.AND UP1, UPT, UR16, 0x6, UPT ;  /* 0x000000061000788c */ /* 0x000fe2000bf24270 */
[----:B-1----:R-:W-:Y:S01]  /*64230*/  MOV R8, R211 ;  /* 0x000000d300087202 */ /* 0x002fe20000000f00 */
[----:B------:R-:W-:Y:S01]  /*64240*/  IMAD.MOV.U32 R9, RZ, RZ, R210 ;  /* 0x000000ffff097224 */ /* 0x000fe200078e00d2 */
[----:B------:R-:W-:-:S04]  /*64250*/  IADD3.X R212, R212, UR6, RZ, P1, !PT ;  /* 0x00000006d4d47c10 */ /* 0x000fc80008ffe4ff */
[----:B------:R1:W-:Y:S01]  /*64260*/  LDGSTS.E [R2+0x4000], desc[UR8][R8.64], P0 ;  /* 0x0400000008027fae */ /* 0x0003e20008121848 */
[----:B------:R-:W-:Y:S02]  /*64270*/  ISETP.NE.U32.AND P0, PT, RZ, UR12, PT ;  /* 0x0000000cff007c0c */ /* 0x000fe4000bf05070 */
[----:B---3--:R-:W-:-:S04]  /*64280*/  IADD3 R0, P3, R0, UR4, RZ ;  /* 0x0000000400007c10 */ /* 0x008fc8000ff7e0ff */
[----:B--2---:R-:W-:Y:S01]  /*64290*/  IADD3.X R3, R3, UR6, RZ, P3, !PT ;  /* 0x0000000603037c10 */ /* 0x004fe20009ffe4ff */
[----:B------:R-:W-:Y:S04]  /*642a0*/  STL [R1+0x750], R0 ;  /* 0x0007500001007387 */ /* 0x000fe80000100800 */
[----:B------:R2:W-:Y:S04]  /*642b0*/  STL [R1+0x74c], R3 ;  /* 0x00074c0301007387 */ /* 0x0005e80000100800 */
[----:B------:R-:W3:Y:S01]  /*642c0*/  LDL.LU R174, [R1+0x75c] ;  /* 0x00075c0001ae7983 */ /* 0x000ee20000300800 */
[----:B------:R-:W-:Y:S01]  /*642d0*/  USEL UR12, URZ, 0x4, !UP1 ;  /* 0x000000043f0c7887 */ /* 0x000fe2000c800000 */
[----:B------:R-:W-:Y:S01]  /*642e0*/  IADD3 R215, P2, R215, UR4, RZ ;  /* 0x00000004d7d77c10 */ /* 0x000fe2000ff5e0ff */
[----:B-1----:R-:W-:Y:S01]  /*642f0*/  IMAD.MOV.U32 R9, RZ, RZ, R212 ;  /* 0x000000ffff097224 */ /* 0x002fe200078e00d4 */
[----:B------:R-:W-:Y:S01]  /*64300*/  MOV R8, R213 ;  /* 0x000000d500087202 */ /* 0x000fe20000000f00 */
[----:B------:R-:W-:Y:S01]  /*64310*/  USEL UR12, UR12, URZ, !UP0 ;  /* 0x0000003f0c0c7287 */ /* 0x000fe2000c000000 */
[----:B------:R-:W-:-:S03]  /*64320*/  IADD3.X R214, R214, UR6, RZ, P2, !PT ;  /* 0x00000006d6d67c10 */ /* 0x000fc600097fe4ff */
[----:B------:R1:W-:Y:S02]  /*64330*/  LDGSTS.E [R2+0x4], desc[UR8][R8.64], P0 ;  /* 0x0000400008027fae */ /* 0x0003e40008121848 */
[----:B------:R-:W-:Y:S01]  /*64340*/  ISETP.NE.U32.AND P1, PT, RZ, UR12, PT ;  /* 0x0000000cff007c0c */ /* 0x000fe2000bf25070 */
[----:B------:R-:W-:Y:S01]  /*64350*/  UISETP.GT.AND UP1, UPT, UR16, 0x7, UPT ;  /* 0x000000071000788c */ /* 0x000fe2000bf24270 */
[----:B-1----:R-:W-:Y:S01]  /*64360*/  MOV R8, R215 ;  /* 0x000000d700087202 */ /* 0x002fe20000000f00 */
[----:B------:R-:W-:-:S05]  /*64370*/  IMAD.MOV.U32 R9, RZ, RZ, R214 ;  /* 0x000000ffff097224 */ /* 0x000fca00078e00d6 */
[----:B------:R1:W-:Y:S01]  /*64380*/  LDGSTS.E [R2+0x4004], desc[UR8][R8.64], P0 ;  /* 0x0400400008027fae */ /* 0x0003e20008121848 */
[----:B------:R-:W-:Y:S01]  /*64390*/  IADD3 R219, P0, R219, UR4, RZ ;  /* 0x00000004dbdb7c10 */ /* 0x000fe2000ff1e0ff */
[----:B------:R-:W-:-:S03]  /*643a0*/  USEL UR12, URZ, 0x4, !UP1 ;  /* 0x000000043f0c7887 */ /* 0x000fc6000c800000 */
[----:B------:R-:W-:Y:S02]  /*643b0*/  IADD3.X R218, R218, UR6, RZ, P0, !PT ;  /* 0x00000006dada7c10 */ /* 0x000fe400087fe4ff */
[----:B-1----:R-:W-:Y:S01]  /*643c0*/  MOV R8, R217 ;  /* 0x000000d900087202 */ /* 0x002fe20000000f00 */
[----:B------:R-:W-:Y:S01]  /*643d0*/  IMAD.MOV.U32 R9, RZ, RZ, R216 ;  /* 0x000000ffff097224 */ /* 0x000fe200078e00d8 */
[----:B------:R-:W-:-:S04]  /*643e0*/  USEL UR12, UR12, URZ, !UP0 ;  /* 0x0000003f0c0c7287 */ /* 0x000fc8000c000000 */
[----:B------:R1:W-:Y:S01]  /*643f0*/  LDGSTS.E [R2+0x8], desc[UR8][R8.64], P1 ;  /* 0x0000800008027fae */ /* 0x0003e20008921848 */
[----:B------:R-:W-:Y:S01]  /*64400*/  UISETP.GT.AND UP1, UPT, UR16, 0x24, UPT ;  /* 0x000000241000788c */ /* 0x000fe2000bf24270 */
[----:B------:R-:W-:Y:S02]  /*64410*/  ISETP.NE.U32.AND P0, PT, RZ, UR12, PT ;  /* 0x0000000cff007c0c */ /* 0x000fe4000bf05070 */
[----:B-1----:R-:W-:Y:S01]  /*64420*/  MOV R8, R219 ;  /* 0x000000db00087202 */ /* 0x002fe20000000f00 */
[----:B------:R-:W-:-:S05]  /*64430*/  IMAD.MOV.U32 R9, RZ, RZ, R218 ;  /* 0x000000ffff097224 */ /* 0x000fca00078e00da */
[----:B------:R1:W-:Y:S01]  /*64440*/  LDGSTS.E [R2+0x4008], desc[UR8][R8.64], P1 ;  /* 0x0400800008027fae */ /* 0x0003e20008921848 */
[----:B------:R-:W-:Y:S01]  /*64450*/  IADD3 R221, P1, R221, UR4, RZ ;  /* 0x00000004dddd7c10 */ /* 0x000fe2000ff3e0ff */
[----:B------:R-:W-:Y:S01]  /*64460*/  USEL UR12, URZ, 0x4, !UP1 ;  /* 0x000000043f0c7887 */ /* 0x000fe2000c800000 */
[----:B------:R-:W-:Y:S02]  /*64470*/  IADD3 R223, P2, R223, UR4, RZ ;  /* 0x00000004dfdf7c10 */ /* 0x000fe4000ff5e0ff */
[----:B------:R-:W-:Y:S01]  /*64480*/  IADD3.X R220, R220, UR6, RZ, P1, !PT ;  /* 0x00000006dcdc7c10 */ /* 0x000fe20008ffe4ff */
[----:B------:R-:W-:Y:S01]  /*64490*/  USEL UR12, UR12, URZ, !UP0 ;  /* 0x0000003f0c0c7287 */ /* 0x000fe2000c000000 */
[----:B------:R-:W-:Y:S02]  /*644a0*/  IADD3.X R222, R222, UR6, RZ, P2, !PT ;  /* 0x00000006dede7c10 */ /* 0x000fe400097fe4ff */
[----:B-1----:R-:W-:Y:S01]  /*644b0*/  MOV R8, R221 ;  /* 0x000000dd00087202 */ /* 0x002fe20000000f00 */
[----:B------:R-:W-:-:S02]  /*644c0*/  IMAD.MOV.U32 R9, RZ, RZ, R220 ;  /* 0x000000ffff097224 */ /* 0x000fc400078e00dc */
[----:B------:R-:W-:-:S03]  /*644d0*/  ISETP.NE.U32.AND P1, PT, RZ, UR12, PT ;  /* 0x0000000cff007c0c */ /* 0x000fc6000bf25070 */
[----:B------:R1:W-:Y:S02]  /*644e0*/  LDGSTS.E [R2+0xc], desc[UR8][R8.64], P0 ;  /* 0x0000c00008027fae */ /* 0x0003e40008121848 */
[----:B-1----:R-:W-:Y:S01]  /*644f0*/  MOV R8, R223 ;  /* 0x000000df00087202 */ /* 0x002fe20000000f00 */
[----:B------:R-:W-:-:S05]  /*64500*/  IMAD.MOV.U32 R9, RZ, RZ, R222 ;  /* 0x000000ffff097224 */ /* 0x000fca00078e00de */
[----:B------:R1:W-:Y:S01]  /*64510*/  LDGSTS.E [R2+0x400c], desc[UR8][R8.64], P0 ;  /* 0x0400c00008027fae */ /* 0x0003e20008121848 */
[----:B----4-:R-:W-:-:S04]  /*64520*/  IADD3 R4, P0, R4, UR4, RZ ;  /* 0x0000000404047c10 */ /* 0x010fc8000ff1e0ff */
[----:B------:R-:W-:Y:S02]  /*64530*/  IADD3.X R175, R175, UR6, RZ, P0, !PT ;  /* 0x00000006afaf7c10 */ /* 0x000fe400087fe4ff */
[----:B-1----:R-:W-:Y:S01]  /*64540*/  MOV R8, R0 ;  /* 0x0000000000087202 */ /* 0x002fe20000000f00 */
[----:B------:R-:W-:Y:S02]  /*64550*/  IMAD.MOV.U32 R9, RZ, RZ, R3 ;  /* 0x000000ffff097224 */ /* 0x000fe400078e0003 */
[----:B--2---:R-:W2:Y:S04]  /*64560*/  LDL.LU R3, [R1+0x768] ;  /* 0x0007680001037983 */ /* 0x004ea80000300800 */
[----:B------:R-:W4:Y:S04]  /*64570*/  LDL.LU R0, [R1+0x770] ;  /* 0x0007700001007983 */ /* 0x000f280000300800 */
[----:B------:R1:W-:Y:S04]  /*64580*/  LDGSTS.E [R2+0x8000], desc[UR8][R8.64], P1 ;  /* 0x0800000008027fae */ /* 0x0003e80008921848 */
[----:B------:R-:W-:Y:S04]  /*64590*/  STL [R1+0x758], R4 ;  /* 0x0007580401007387 */ /* 0x000fe80000100800 */
[----:B------:R1:W-:Y:S02]  /*645a0*/  STL [R1+0x754], R175 ;  /* 0x000754af01007387 */ /* 0x0003e40000100800 */
[----:B-1----:R-:W-:Y:S01]  /*645b0*/  MOV R8, R4 ;  /* 0x0000000400087202 */ /* 0x002fe20000000f00 */
[----:B------:R-:W-:-:S02]  /*645c0*/  IMAD.MOV.U32 R9, RZ, RZ, R175 ;  /* 0x000000ffff097224 */ /* 0x000fc400078e00af */
[----:B------:R-:W4:Y:S04]  /*645d0*/  LDL.LU R175, [R1+0x764] ;  /* 0x0007640001af7983 */ /* 0x000f280000300800 */
[----:B------:R1:W-:Y:S01]  /*645e0*/  LDGSTS.E [R2+0xc000], desc[UR8][R8.64], P1 ;  /* 0x0c00000008027fae */ /* 0x0003e20008921848 */
[----:B------:R-:W-:-:S03]  /*645f0*/  IADD3 R7, P1, R7, UR4, RZ ;  /* 0x0000000407077c10 */ /* 0x000fc6000ff3e0ff */
[----:B------:R-:W4:Y:S04]  /*64600*/  LDL.LU R4, [R1+0x76c] ;  /* 0x00076c0001047983 */ /* 0x000f280000300800 */
[----:B------:R-:W-:Y:S01]  /*64610*/  STL [R1+0x760], R7 ;  /* 0x0007600701007387 */ /* 0x000fe20000100800 */
[----:B-1----:R-:W-:Y:S02]  /*64620*/  MOV R8, R7 ;  /* 0x0000000700087202 */ /* 0x002fe40000000f00 */
[----:B---3--:R-:W-:-:S05]  /*64630*/  IADD3.X R174, R174, UR6, RZ, P1, !PT ;  /* 0x00000006aeae7c10 */ /* 0x008fca0008ffe4ff */
[----:B------:R1:W-:Y:S01]  /*64640*/  STL [R1+0x75c], R174 ;  /* 0x00075cae01007387 */ /* 0x0003e20000100800 */
[----:B------:R-:W-:-:S03]  /*64650*/  IMAD.MOV.U32 R9, RZ, RZ, R174 ;  /* 0x000000ffff097224 */ /* 0x000fc600078e00ae */
[----:B-1----:R-:W3:Y:S04]  /*64660*/  LDL.LU R174, [R1+0x774] ;  /* 0x0007740001ae7983 */ /* 0x002ee80000300800 */
[----:B------:R-:W3:Y:S01]  /*64670*/  LDL.LU R7, [R1+0x778] ;  /* 0x0007780001077983 */ /* 0x000ee20000300800 */
[----:B------:R-:W-:-:S04]  /*64680*/  UISETP.GT.AND UP1, UPT, UR16, 0x25, UPT ;  /* 0x000000251000788c */ /* 0x000fc8000bf24270 */
[----:B------:R-:W-:-:S04]  /*64690*/  USEL UR12, URZ, 0x4, !UP1 ;  /* 0x000000043f0c7887 */ /* 0x000fc8000c800000 */
[----:B------:R-:W-:-:S06]  /*646a0*/  USEL UR12, UR12, URZ, !UP0 ;  /* 0x0000003f0c0c7287 */ /* 0x000fcc000c000000 */
[----:B------:R-:W-:Y:S01]  /*646b0*/  ISETP.NE.U32.AND P0, PT, RZ, UR12, PT ;  /* 0x0000000cff007c0c */ /* 0x000fe2000bf05070 */
[----:B------:R-:W-:-:S04]  /*646c0*/  UISETP.GT.AND UP1, UPT, UR16, 0x26, UPT ;  /* 0x000000261000788c */ /* 0x000fc8000bf24270 */
[----:B------:R-:W-:-:S04]  /*646d0*/  USEL UR12, URZ, 0x4, !UP1 ;  /* 0x000000043f0c7887 */ /* 0x000fc8000c800000 */
[----:B------:R-:W-:-:S04]  /*646e0*/  USEL UR12, UR12, URZ, !UP0 ;  /* 0x0000003f0c0c7287 */ /* 0x000fc8000c000000 */
[----:B------:R1:W-:Y:S02]  /*646f0*/  LDGSTS.E [R2+0x8004], desc[UR8][R8.64], P0 ;  /* 0x0800400008027fae */ /* 0x0003e40008121848 */
[----:B------:R-:W-:Y:S02]  /*64700*/  ISETP.NE.U32.AND P1, PT, RZ, UR12, PT ;  /* 0x0000000cff007c0c */ /* 0x000fe4000bf25070 */
[----:B--2---:R-:W-:Y:S02]  /*64710*/  IADD3 R3, P2, R3, UR4, RZ ;  /* 0x0000000403037c10 */ /* 0x004fe4000ff5e0ff */
[----:B----4-:R-:W-:-:S03]  /*64720*/  IADD3 R0, P3, R0, UR4, RZ ;  /* 0x0000000400007c10 */ /* 0x010fc6000ff7e0ff */
[----:B------:R2:W-:Y:S01]  /*64730*/  STL [R1+0x768], R3 ;  /* 0x0007680301007387 */ /* 0x0005e20000100800 */
[----:B-1----:R-:W-:Y:S02]  /*64740*/  MOV R8, R3 ;  /* 0x0000000300087202 */ /* 0x002fe40000000f00 */
[----:B------:R-:W-:-:S05]  /*64750*/  IADD3.X R175, R175, UR6, RZ, P2, !PT ;  /* 0x00000006afaf7c10 */ /* 0x000fca00097fe4ff */
[----:B------:R1:W-:Y:S01]  /*64760*/  STL [R1+0x764], R175 ;  /* 0x000764af01007387 */ /* 0x0003e20000100800 */
[----:B------:R-:W-:-:S03]  /*64770*/  IADD3.X R4, R4, UR6, RZ, P3, !PT ;  /* 0x0000000604047c10 */ /* 0x000fc60009ffe4ff */
[----:B------:R-:W-:Y:S01]  /*64780*/  STL [R1+0x770], R0 ;  /* 0x0007700001007387 */ /* 0x000fe20000100800 */
[----:B------:R-:W-:-:S03]  /*64790*/  IMAD.MOV.U32 R9, RZ, RZ, R175 ;  /* 0x000000ffff097224 */ /* 0x000fc600078e00af */
[----:B--2---:R-:W2:Y:S04]  /*647a0*/  LDL.LU R3, [R1+0x780] ;  /* 0x0007800001037983 */ /* 0x004ea80000300800 */
[----:B------:R4:W-:Y:S04]  /*647b0*/  STL [R1+0x76c], R4 ;  /* 0x00076c0401007387 */ /* 0x0009e80000100800 */
[----:B-1----:R-:W2:Y:S04]  /*647c0*/  LDL.LU R175, [R1+0x77c] ;  /* 0x00077c0001af7983 */ /* 0x002ea80000300800 */
[----:B------:R1:W-:Y:S02]  /*647d0*/  LDGSTS.E [R2+0xc004], desc[UR8][R8.64], P0 ;  /* 0x0c00400008027fae */ /* 0x0003e40008121848 */
[----:B-1----:R-:W-:Y:S01]  /*647e0*/  MOV R8, R0 ;  /* 0x0000000000087202 */ /* 0x002fe20000000f00 */
[----:B------:R-:W-:-:S02]  /*647f0*/  IMAD.MOV.U32 R9, RZ, RZ, R4 ;  /* 0x000000ffff097224 */ /* 0x000fc400078e0004 */
[----:B----4-:R-:W4:Y:S04]  /*64800*/  LDL.LU R4, [R1+0x788] ;  /* 0x0007880001047983 */ /* 0x010f280000300800 */
[----:B------:R-:W4:Y:S04]  /*64810*/  LDL.LU R0, [R1+0x950] ;  /* 0x0009500001007983 */ /* 0x000f280000300800 */
[----:B------:R1:W-:Y:S01]  /*64820*/  LDGSTS.E [R2+0x8008], desc[UR8][R8.64], P1 ;  /* 0x0800800008027fae */ /* 0x0003e20008921848 */
[----:B---3--:R-:W-:-:S04]  /*64830*/  IADD3 R7, P0, R7, UR4, RZ ;  /* 0x0000000407077c10 */ /* 0x008fc8000ff1e0ff */
[----:B------:R-:W-:Y:S01]  /*64840*/  IADD3.X R174, R174, UR6, RZ, P0, !PT ;  /* 0x00000006aeae7c10 */ /* 0x000fe200087fe4ff */
[----:B------:R-:W-:Y:S04]  /*64850*/  STL [R1+0x778], R7 ;  /* 0x0007780701007387 */ /* 0x000fe80000100800 */
[----:B------:R3:W-:Y:S01]  /*64860*/  STL [R1+0x774], R174 ;  /* 0x000774ae01007387 */ /* 0x0007e20000100800 */
[----:B-1----:R-:W-:Y:S01]  /*64870*/  IMAD.MOV.U32 R9, RZ, RZ, R174 ;  /* 0x000000ffff097224 */ /* 0x002fe200078e00ae */
[----:B------:R-:W-:Y:S01]  /*64880*/  MOV R8, R7 ;  /* 0x0000000700087202 */ /* 0x000fe20000000f00 */
[----:B------:R-:W-:-:S04]  /*64890*/  UISETP.GT.AND UP1, UPT, UR16, 0x27, UPT ;  /* 0x000000271000788c */ /* 0x000fc8000bf24270 */
[----:B------:R1:W-:Y:S04]  /*648a0*/  LDGSTS.E [R2+0xc008], desc[UR8][R8.64], P1 ;  /* 0x0c00800008027fae */ /* 0x0003e80008921848 */
[----:B---3--:R-:W3:Y:S04]  /*648b0*/  LDL.LU R174, [R1+0x784] ;  /* 0x0007840001ae7983 */ /* 0x008ee80000300800 */
[----:B------:R-:W3:Y:S01]  /*648c0*/  LDL.LU R7, [R1+0x94c] ;  /* 0x00094c0001077983 */ /* 0x000ee20000300800 */
[----:B------:R-:W-:-:S04]  /*648d0*/  USEL UR12, URZ, 0x4, !UP1 ;  /* 0x000000043f0c7887 */ /* 0x000fc8000c800000 */
[----:B------:R-:W-:-:S06]  /*648e0*/  USEL UR12, UR12, URZ, !UP0 ;  /* 0x0000003f0c0c7287 */ /* 0x000fcc000c000000 */
[----:B------:R-:W-:Y:S02]  /*648f0*/  ISETP.NE.U32.AND P0, PT, RZ, UR12, PT ;  /* 0x0000000cff007c0c */ /* 0x000fe4000bf05070 */
[----:B--2---:R-:W-:-:S04]  /*64900*/  IADD3 R3, P1, R3, UR4, RZ ;  /* 0x0000000403037c10 */ /* 0x004fc8000ff3e0ff */
[----:B------:R-:W-:Y:S01]  /*64910*/  IADD3.X R175, R175, UR6, RZ, P1, !PT ;  /* 0x00000006afaf7c10 */ /* 0x000fe20008ffe4ff */
[----:B------:R-:W-:Y:S01]  /*64920*/  STL [R1+0x780], R3 ;  /* 0x0007800301007387 */ /* 0x000fe20000100800 */
[----:B-1----:R-:W-:-:S03]  /*64930*/  MOV R8, R3 ;  /* 0x0000000300087202 */ /* 0x002fc60000000f00 */
[----:B------:R1:W-:Y:S01]  /*64940*/  STL [R1+0x77c], R175 ;  /* 0x00077caf01007387 */ /* 0x0003e20000100800 */
[----:B------:R-:W-:-:S05]  /*64950*/  IMAD.MOV.U32 R9, RZ, RZ, R175 ;  /* 0x000000ffff097224 */ /* 0x000fca00078e00af */
[----:B------:R2:W-:Y:S04]  /*64960*/  LDGSTS.E [R2+0x800c], desc[UR8][R8.64], P0 ;  /* 0x0800c00008027fae */ /* 0x0005e80008121848 */
[----:B-1----:R-:W3:Y:S04]  /*64970*/  LDL.LU R175, [R1+0x954] ;  /* 0x0009540001af7983 */ /* 0x002ee80000300800 */
[----:B------:R-:W3:Y:S01]  /*64980*/  LDL.LU R3, [R1+0x958] ;  /* 0x0009580001037983 */ /* 0x000ee20000300800 */
[----:B----4-:R-:W-:Y:S02]  /*64990*/  IADD3 R4, P2, R4, UR4, RZ ;  /* 0x0000000404047c10 */ /* 0x010fe4000ff5e0ff */
[----:B------:R-:W-:-:S03]  /*649a0*/  IADD3 R0, P3, R0, UR4, RZ ;  /* 0x0000000400007c10 */ /* 0x000fc6000ff7e0ff */
[----:B------:R1:W-:Y:S01]  /*649b0*/  STL [R1+0x788], R4 ;  /* 0x0007880401007387 */ /* 0x0003e20000100800 */
[----:B--2---:R-:W-:Y:S02]  /*649c0*/  MOV R8, R4 ;  /* 0x0000000400087202 */ /* 0x004fe40000000f00 */
[----:B---3--:R-:W-:Y:S02]  /*649d0*/  IADD3.X R174, R174, UR6, RZ, P2, !PT ;  /* 0x00000006aeae7c10 */ /* 0x008fe400097fe4ff */
[----:B------:R-:W-:-:S03]  /*649e0*/  IADD3.X R7, R7, UR6, RZ, P3, !PT ;  /* 0x0000000607077c10 */ /* 0x000fc60009ffe4ff */
[----:B------:R2:W-:Y:S04]  /*649f0*/  STL [R1+0x784], R174 ;  /* 0x000784ae01007387 */ /* 0x0005e80000100800 */
[----:B------:R-:W-:Y:S01]  /*64a00*/  STL [R1+0x950], R0 ;  /* 0x0009500001007387 */ /* 0x000fe20000100800 */
[----:B------:R-:W-:-:S03]  /*64a10*/  IMAD.MOV.U32 R9, RZ, RZ, R174 ;  /* 0x000000ffff097224 */ /* 0x000fc600078e00ae */
        /* <DEDUP_REMOVED lines=9> */
[----:B------:R-:W-:Y:S01]  /*64ab0*/  MOV R8, R0 ;  /* 0x0000000000087202 */ /* 0x000fe20000000f00 */
[----:B-1----:R-:W4:Y:S04]  /*64ac0*/  LDL.LU R7, [R1+0x968] ;  /* 0x0009680001077983 */ /* 0x002f280000300800 */
[----:B------:R-:W4:Y:S06]  /*64ad0*/  LDL.LU R0, [R1+0x970] ;  /* 0x0009700001007983 */ /* 0x000f2c0000300800 */
[----:B------:R1:W-:Y:S01]  /*64ae0*/  LDGSTS.E [R2+0x10000], desc[UR8][R8.64], P1 ;  /* 0x1000000008027fae */ /* 0x0003e20008921848 */
[----:B------:R-:W-:-:S04]  /*64af0*/  IADD3 R3, P0, R3, UR4, RZ ;  /* 0x0000000403037c10 */ /* 0x000fc8000ff1e0ff */
[----:B------:R-:W-:Y:S02]  /*64b00*/  IADD3.X R175, R175, UR6, RZ, P0, !PT ;  /* 0x00000006afaf7c10 */ /* 0x000fe400087fe4ff */
[----:B-1----:R-:W-:-:S03]  /*64b10*/  MOV R8, R3 ;  /* 0x0000000300087202 */ /* 0x002fc60000000f00 */
[----:B------:R-:W-:Y:S01]  /*64b20*/  IMAD.MOV.U32 R9, RZ, RZ, R175 ;  /* 0x000000ffff097224 */ /* 0x000fe200078e00af */
        /* <DEDUP_REMOVED lines=8> */
[----:B------:R-:W-:-:S03]  /*64bb0*/  MOV R8, R4 ;  /* 0x0000000400087202 */ /* 0x000fc60000000f00 */
[----:B------:R1:W-:Y:S01]  /*64bc0*/  STL [R1+0x95c], R174 ;  /* 0x00095cae01007387 */ /* 0x0003e20000100800 */
[----:B------:R-:W-:-:S03]  /*64bd0*/  IMAD.MOV.U32 R9, RZ, RZ, R174 ;  /* 0x000000ffff097224 */ /* 0x000fc600078e00ae */
        /* <DEDUP_REMOVED lines=13> */
[----:B------:R-:W-:Y:S02]  /*64cb0*/  ISETP.NE.U32.AND P1, PT, RZ, UR12, PT ;  /* 0x0000000cff007c0c */ /* 0x000fe4000bf25070 */
[----:B----4-:R-:W-:Y:S02]  /*64cc0*/  MOV R8, R7 ;  /* 0x0000000700087202 */ /* 0x010fe40000000f00 */
[----:B------:R-:W-:Y:S02]  /*64cd0*/  IADD3.X R175, R175, UR6, RZ, P2, !PT ;  /* 0x00000006afaf7c10 */ /* 0x000fe400097fe4ff */
[----:B------:R-:W-:-:S03]  /*64ce0*/  IADD3.X R3, R3, UR6, RZ, P3, !PT ;  /* 0x0000000603037c10 */ /* 0x000fc60009ffe4ff */
[----:B------:R-:W-:Y:S01]  /*64cf0*/  STL [R1+0x964], R175 ;  /* 0x000964af01007387 */ /* 0x000fe20000100800 */
[----:B------:R-:W-:-:S03]  /*64d00*/  IMAD.MOV.U32 R9, RZ, RZ, R175 ;  /* 0x000000ffff097224 */ /* 0x000fc600078e00af */
[----:B------:R4:W-:Y:S04]  /*64d10*/  STL [R1+0x970], R0 ;  /* 0x0009700001007387 */ /* 0x0009e80000100800 */
[----:B------:R4:W-:Y:S04]  /*64d20*/  STL [R1+0x96c], R3 ;  /* 0x00096c0301007387 */ /* 0x0009e80000100800 */
[----:B------:R-:W2:Y:S04]  /*64d30*/  LDL.LU R178, [R1+0x97c] ;  /* 0x00097c0001b27983 */ /* 0x000ea80000300800 */
[----:B-1----:R-:W2:Y:S04]  /*64d40*/  LDL.LU R7, [R1+0x980] ;  /* 0x0009800001077983 */ /* 0x002ea80000300800 */
[----:B------:R1:W-:Y:S02]  /*64d50*/  LDGSTS.E [R2+0x14004], desc[UR8][R8.64], P0 ;  /* 0x1400400008027fae */ /* 0x0003e40008121848 */
[----:B-1----:R-:W-:Y:S01]  /*64d60*/  MOV R8, R0 ;  /* 0x0000000000087202 */ /* 0x002fe20000000f00 */
[----:B------:R-:W-:Y:S01]  /*64d70*/  IMAD.MOV.U32 R9, RZ, RZ, R3 ;  /* 0x000000ffff097224 */ /* 0x000fe200078e0003 */
[----:B----4-:R-:W4:Y:S04]  /*64d80*/  LDL.LU R0, [R1+0x988] ;  /* 0x0009880001007983 */ /* 0x010f280000300800 */
[----:B------:R-:W4:Y:S04]  /*64d90*/  LDL.LU R3, [R1+0xb50] ;  /* 0x000b500001037983 */ /* 0x000f280000300800 */
[----:B------:R1:W-:Y:S01]  /*64da0*/  LDGSTS.E [R2+0x10008], desc[UR8][R8.64], P1 ;  /* 0x1000800008027fae */ /* 0x0003e20008921848 */
[----:B---3--:R-:W-:-:S04]  /*64db0*/  IADD3 R4, P0, R4, UR4, RZ ;  /* 0x0000000404047c10 */ /* 0x008fc8000ff1e0ff */
[----:B--2---:R-:W-:Y:S01]  /*64dc0*/  IADD3.X R174, R174, UR6, RZ, P0, !PT ;  /* 0x00000006aeae7c10 */ /* 0x004fe200087fe4ff */
[----:B------:R-:W-:Y:S04]  /*64dd0*/  STL [R1+0x978], R4 ;  /* 0x0009780401007387 */ /* 0x000fe80000100800 */
[----:B------:R2:W-:Y:S04]  /*64de0*/  STL [R1+0x974], R174 ;  /* 0x000974ae01007387 */ /* 0x0005e80000100800 */
[----:B------:R-:W3:Y:S01]  /*64df0*/  LDL.LU R175, [R1+0x984] ;  /* 0x0009840001af7983 */ /* 0x000ee20000300800 */
[----:B-1----:R-:W-:-:S03]  /*64e00*/  IMAD.MOV.U32 R9, RZ, RZ, R174 ;  /* 0x000000ffff097224 */ /* 0x002fc600078e00ae */
[----:B--2---:R-:W2:Y:S01]  /*64e10*/  LDL.LU R174, [R1+0xb4c] ;  /* 0x000b4c0001ae7983 */ /* 0x004ea20000300800 */
[----:B------:R-:W-:Y:S01]  /*64e20*/  UISETP.GT.AND UP1, UPT, UR16, 0x47, UPT ;  /* 0x000000471000788c */ /* 0x000fe2000bf24270 */
[----:B------:R-:W-:Y:S02]  /*64e30*/  MOV R8, R4 ;  /* 0x0000000400087202 */ /* 0x000fe40000000f00 */
        /* <DEDUP_REMOVED lines=8> */
[----:B-1----:R-:W-:-:S03]  /*64ec0*/  MOV R8, R7 ;  /* 0x0000000700087202 */ /* 0x002fc60000000f00 */
[----:B------:R-:W-:Y:S01]  /*64ed0*/  STL [R1+0x97c], R178 ;  /* 0x00097cb201007387 */ /* 0x000fe20000100800 */
[----:B------:R-:W-:-:S03]  /*64ee0*/  IMAD.MOV.U32 R9, RZ, RZ, R178 ;  /* 0x000000ffff097224 */ /* 0x000fc600078e00b2 */
[----:B----4-:R-:W4:Y:S01]  /*64ef0*/  LDL.LU R7, [R1+0xb54] ;  /* 0x000b540001077983 */ /* 0x010f220000300800 */
[----:B------:R-:W-:-:S03]  /*64f00*/  IADD3 R0, P2, R0, UR4, RZ ;  /* 0x0000000400007c10 */ /* 0x000fc6000ff5e0ff */
[----:B------:R1:W-:Y:S01]  /*64f10*/  LDGSTS.E [R2+0x1000c], desc[UR8][R8.64], P0 ;  /* 0x1000c00008027fae */ /* 0x0003e20008121848 */
[----:B------:R-:W-:-:S03]  /*64f20*/  IADD3 R3, P3, R3, UR4, RZ ;  /* 0x0000000403037c10 */ /* 0x000fc6000ff7e0ff */
[----:B------:R2:W-:Y:S01]  /*64f30*/  STL [R1+0x988], R0 ;  /* 0x0009880001007387 */ /* 0x0005e20000100800 */
[----:B-1----:R-:W-:Y:S02]  /*64f40*/  MOV R8, R0 ;  /* 0x0000000000087202 */ /* 0x002fe40000000f00 */
[----:B---3--:R-:W-:-:S05]  /*64f50*/  IADD3.X R175, R175, UR6, RZ, P2, !PT ;  /* 0x00000006afaf7c10 */ /* 0x008fca00097fe4ff */
[----:B------:R-:W-:Y:S01]  /*64f60*/  IMAD.MOV.U32 R9, RZ, RZ, R175 ;  /* 0x000000ffff097224 */ /* 0x000fe200078e00af */
[----:B--2---:R-:W-:Y:S01]  /*64f70*/  IADD3.X R174, R174, UR6, RZ, P3, !PT ;  /* 0x00000006aeae7c10 */ /* 0x004fe20009ffe4ff */
[----:B------:R-:W-:Y:S04]  /*64f80*/  STL [R1+0x984], R175 ;  /* 0x000984af01007387 */ /* 0x000fe80000100800 */
[----:B------:R1:W-:Y:S04]  /*64f90*/  STL [R1+0xb50], R3 ;  /* 0x000b500301007387 */ /* 0x0003e80000100800 */
[----:B------:R-:W2:Y:S04]  /*64fa0*/  LDL.LU R0, [R1+0xb60] ;  /* 0x000b600001007983 */ /* 0x000ea80000300800 */
[----:B------:R3:W-:Y:S04]  /*64fb0*/  LDGSTS.E [R2+0x1400c], desc[UR8][R8.64], P0 ;  /* 0x1400c00008027fae */ /* 0x0007e80008121848 */
[----:B------:R2:W-:Y:S01]  /*64fc0*/  STL [R1+0xb4c], R174 ;  /* 0x000b4cae01007387 */ /* 0x0005e20000100800 */
[----:B---3--:R-:W-:-:S03]  /*64fd0*/  MOV R8, R3 ;  /* 0x0000000300087202 */ /* 0x008fc60000000f00 */
[----:B-1----:R-:W3:Y:S01]  /*64fe0*/  LDL.LU R3, [R1+0xb5c] ;  /* 0x000b5c0001037983 */ /* 0x002ee20000300800 */
[----:B------:R-:W-:-:S04]  /*64ff0*/  UISETP.GT.AND UP1, UPT, UR16, 0x64, UPT ;  /* 0x000000641000788c */ /* 0x000fc8000bf24270 */
[----:B------:R-:W-:-:S04]  /*65000*/  USEL UR12, URZ, 0x4, !UP1 ;  /* 0x000000043f0c7887 */ /* 0x000fc8000c800000 */
[----:B------:R-:W-:Y:S01]  /*65010*/  USEL UR12, UR12, URZ, !UP0 ;  /* 0x0000003f0c0c7287 */ /* 0x000fe2000c000000 */
[----:B------:R-:W-:-:S05]  /*65020*/  IADD3 R4, P0, R4, UR4, RZ ;  /* 0x0000000404047c10 */ /* 0x000fca000ff1e0ff */
[----:B------:R-:W-:Y:S01]  /*65030*/  ISETP.NE.U32.AND P1, PT, RZ, UR12, PT ;  /* 0x0000000cff007c0c */ /* 0x000fe2000bf25070 */
[----:B------:R-:W-:Y:S01]  /*65040*/  IMAD.MOV.U32 R9, RZ, RZ, R174 ;  /* 0x000000ffff097224 */ /* 0x000fe200078e00ae */
[----:B------:R-:W-:Y:S11]  /*65050*/  STL [R1+0xb58], R4 ;  /* 0x000b580401007387 */ /* 0x000ff60000100800 */
[----:B------:R1:W-:Y:S02]  /*65060*/  LDGSTS.E [R2+0x18000], desc[UR8][R8.64], P1 ;  /* 0x1800000008027fae */ /* 0x0003e40008921848 */
[----:B-1----:R-:W-:-:S02]  /*65070*/  MOV R8, R4 ;  /* 0x0000000400087202 */ /* 0x002fc40000000f00 */
[----:B----4-:R-:W-:-:S05]  /*65080*/  IADD3.X R7, R7, UR6, RZ, P0, !PT ;  /* 0x0000000607077c10 */ /* 0x010fca00087fe4ff */
[----:B------:R1:W-:Y:S01]  /*65090*/  STL [R1+0xb54], R7 ;  /* 0x000b540701007387 */ /* 0x0003e20000100800 */
[----:B------:R-:W-:-:S03]  /*650a0*/  IMAD.MOV.U32 R9, RZ, RZ, R7 ;  /* 0x000000ffff097224 */ /* 0x000fc600078e0007 */
        /* <DEDUP_REMOVED lines=11> */
[----:B-1----:R-:W3:Y:S04]  /*65160*/  LDL.LU R7, [R1+0xb7c] ;  /* 0x000b7c0001077983 */ /* 0x002ee80000300800 */
[----:B------:R-:W3:Y:S01]  /*65170*/  LDL.LU R4, [R1+0xb80] ;  /* 0x000b800001047983 */ /* 0x000ee20000300800 */
[----:B------:R-:W-:Y:S01]  /*65180*/  IMAD.MOV.U32 R9, RZ, RZ, R3 ;  /* 0x000000ffff097224 */ /* 0x000fe200078e0003 */
[----:B------:R-:W-:-:S02]  /*65190*/  MOV R8, R0 ;  /* 0x0000000000087202 */ /* 0x000fc40000000f00 */
        /* <DEDUP_REMOVED lines=15> */
[----:B------:R-:W-:Y:S02]  /*65290*/  IADD3.X R191, R191, UR6, RZ, P2, !PT ;  /* 0x00000006bfbf7c10 */ /* 0x000fe400097fe4ff */
[----:B-1----:R-:W-:-:S03]  /*652a0*/  MOV R8, R190 ;  /* 0x000000be00087202 */ /* 0x002fc60000000f00 */
[----:B------:R-:W-:Y:S01]  /*652b0*/  IMAD.MOV.U32 R9, RZ, RZ, R191 ;  /* 0x000000ffff097224 */ /* 0x000fe200078e00bf */
[----:B------:R-:W-:-:S04]  /*652c0*/  IADD3 R178, P3, R178, UR4, RZ ;  /* 0x00000004b2b27c10 */ /* 0x000fc8000ff7e0ff */
[----:B------:R1:W-:Y:S01]  /*652d0*/  LDGSTS.E [R2+0x1c004], desc[UR8][R8.64], P0 ;  /* 0x1c00400008027fae */ /* 0x0003e20008121848 */
[----:B------:R-:W-:Y:S02]  /*652e0*/  IADD3.X R179, R179, UR6, RZ, P3, !PT ;  /* 0x00000006b3b37c10 */ /* 0x000fe40009ffe4ff */
[----:B-1----:R-:W-:-:S03]  /*652f0*/  MOV R8, R178 ;  /* 0x000000b200087202 */ /* 0x002fc60000000f00 */
[----:B------:R-:W-:-:S05]  /*65300*/  IMAD.MOV.U32 R9, RZ, RZ, R179 ;  /* 0x000000ffff097224 */ /* 0x000fca00078e00b3 */
[----:B------:R1:W-:Y:S04]  /*65310*/  LDGSTS.E [R2+0x18008], desc[UR8][R8.64], P1 ;  /* 0x1800800008027fae */ /* 0x0003e80008921848 */
[----:B------:R-:W-:Y:S04]  /*65320*/  STL [R1+0xb68], R190 ;  /* 0x000b68be01007387 */ /* 0x000fe80000100800 */
[----:B------:R-:W-:Y:S04]  /*65330*/  STL [R1+0xb64], R191 ;  /* 0x000b64bf01007387 */ /* 0x000fe80000100800 */
[----:B------:R-:W-:Y:S04]  /*65340*/  STL [R1+0xb70], R178 ;  /* 0x000b70b201007387 */ /* 0x000fe80000100800 */
[----:B------:R-:W-:Y:S01]  /*65350*/  STL [R1+0xb6c], R179 ;  /* 0x000b6cb301007387 */ /* 0x000fe20000100800 */
[----:B---3--:R-:W-:-:S04]  /*65360*/  IADD3 R174, P0, R174, UR4, RZ ;  /* 0x00000004aeae7c10 */ /* 0x008fc8000ff1e0ff */
[----:B------:R-:W-:Y:S02]  /*65370*/  IADD3.X R175, R175, UR6, RZ, P0, !PT ;  /* 0x00000006afaf7c10 */ /* 0x000fe400087fe4ff */
[----:B-1----:R-:W-:-:S03]  /*65380*/  MOV R8, R174 ;  /* 0x000000ae00087202 */ /* 0x002fc60000000f00 */
[----:B------:R-:W-:Y:S01]  /*65390*/  IMAD.MOV.U32 R9, RZ, RZ, R175 ;  /* 0x000000ffff097224 */ /* 0x000fe200078e00af */
[----:B------:R-:W-:-:S04]  /*653a0*/  ISETP.NE.U32.AND P0, PT, RZ, UR12, PT ;  /* 0x0000000cff007c0c */ /* 0x000fc8000bf05070 */
[----:B------:R1:W-:Y:S01]  /*653b0*/  LDGSTS.E [R2+0x1c008], desc[UR8][R8.64], P1 ;  /* 0x1c00800008027fae */ /* 0x0003e20008921848 */
[----:B------:R-:W-:Y:S02]  /*653c0*/  IADD3 R4, P1, R4, UR4, RZ ;  /* 0x0000000404047c10 */ /* 0x000fe4000ff3e0ff */
[----:B--2---:R-:W-:Y:S02]  /*653d0*/  IADD3 R0, P2, R0, UR4, RZ ;  /* 0x0000000400007c10 */ /* 0x004fe4000ff5e0ff */
[----:B------:R-:W-:Y:S01]  /*653e0*/  IADD3.X R7, R7, UR6, RZ, P1, !PT ;  /* 0x0000000607077c10 */ /* 0x000fe20008ffe4ff */
[----:B------:R-:W-:Y:S01]  /*653f0*/  STL [R1+0xb78], R174 ;  /* 0x000b78ae01007387 */ /* 0x000fe20000100800 */
[----:B------:R-:W-:-:S03]  /*65400*/  IADD3.X R3, R3, UR6, RZ, P2, !PT ;  /* 0x0000000603037c10 */ /* 0x000fc600097fe4ff */
[----:B------:R-:W-:Y:S01]  /*65410*/  STL [R1+0xb74], R175 ;  /* 0x000b74af01007387 */ /* 0x000fe20000100800 */
[----:B-1----:R-:W-:Y:S01]  /*65420*/  MOV R8, R4 ;  /* 0x0000000400087202 */ /* 0x002fe20000000f00 */
[----:B------:R-:W-:Y:S02]  /*65430*/  IMAD.MOV.U32 R9, RZ, RZ, R7 ;  /* 0x000000ffff097224 */ /* 0x000fe400078e0007 */
[----:B------:R-:W-:Y:S04]  /*65440*/  STL [R1+0xb80], R4 ;  /* 0x000b800401007387 */ /* 0x000fe80000100800 */
[----:B------:R-:W-:Y:S04]  /*65450*/  STL [R1+0xb7c], R7 ;  /* 0x000b7c0701007387 */ /* 0x000fe80000100800 */
[----:B------:R-:W-:Y:S04]  /*65460*/  STL [R1+0xb88], R0 ;  /* 0x000b880001007387 */ /* 0x000fe80000100800 */
[----:B------:R1:W-:Y:S04]  /*65470*/  LDGSTS.E [R2+0x1800c], desc[UR8][R8.64], P0 ;  /* 0x1800c00008027fae */ /* 0x0003e80008121848 */
[----:B------:R2:W-:Y:S01]  /*65480*/  STL [R1+0xb84], R3 ;  /* 0x000b840301007387 */ /* 0x0005e20000100800 */
[----:B-1----:R-:W-:Y:S01]  /*65490*/  IMAD.MOV.U32 R9, RZ, RZ, R3 ;  /* 0x000000ffff097224 */ /* 0x002fe200078e0003 */
[----:B------:R-:W-:-:S02]  /*654a0*/  MOV R8, R0 ;  /* 0x0000000000087202 */ /* 0x000fc40000000f00 */
[----:B--2---:R-:W2:Y:S04]  /*654b0*/  LDL.LU R3, [R1+0x78c] ;  /* 0x00078c0001037983 */ /* 0x004ea80000300800 */
[----:B------:R-:W3:Y:S04]  /*654c0*/  LDL.LU R0, [R1+0x790] ;  /* 0x0007900001007983 */ /* 0x000ee80000300800 */
[----:B------:R-:W4:Y:S01]  /*654d0*/  LDL.LU R175, [R1+0x794] ;  /* 0x0007940001af7983 */ /* 0x000f220000300800 */
[----:B------:R-:W-:-:S03]  /*654e0*/  IADD3 R233, P3, R233, UR4, RZ ;  /* 0x00000004e9e97c10 */ /* 0x000fc6000ff7e0ff */
[----:B------:R-:W4:Y:S01]  /*654f0*/  LDL.LU R4, [R1+0x798] ;  /* 0x0007980001047983 */ /* 0x000f220000300800 */
[----:B------:R-:W-:-:S03]  /*65500*/  IADD3.X R232, R232, UR6, RZ, P3, !PT ;  /* 0x00000006e8e87c10 */ /* 0x000fc60009ffe4ff */
[----:B------:R-:W4:Y:S01]  /*65510*/  LDL.LU R7, [R1+0x7a0] ;  /* 0x0007a00001077983 */ /* 0x000f220000300800 */
[----:B------:R-:W-:Y:S01]  /*65520*/  UISETP.GT.AND UP1, UPT, UR16, 0x8, UPT ;  /* 0x000000081000788c */ /* 0x000fe2000bf24270 */
[----:B------:R-:W-:Y:S02]  /*65530*/  IADD3 R225, P1, R225, UR4, RZ ;  /* 0x00000004e1e17c10 */ /* 0x000fe4000ff3e0ff */
[----:B------:R1:W-:Y:S01]  /*65540*/  LDGSTS.E [R2+0x1c00c], desc[UR8][R8.64], P0 ;  /* 0x1c00c00008027fae */ /* 0x0003e20008121848 */
        /* <DEDUP_REMOVED lines=8> */
[----:B------:R-:W-:Y:S02]  /*655d0*/  IADD3 R2, R2, UR17, RZ ;  /* 0x0000001102027c10 */ /* 0x000fe4000fffe0ff */
[----:B------:R-:W-:Y:S01]  /*655e0*/  MOV R9, R224 ;  /* 0x000000e000097202 */ /* 0x000fe20000000f00 */
[----:B------:R-:W-:Y:S01]  /*655f0*/  USEL UR12, URZ, 0x4, !UP1 ;  /* 0x000000043f0c7887 */ /* 0x000fe2000c800000 */
[----:B------:R-:W-:-:S03]  /*65600*/  IADD3.X R226, R226, UR6, RZ, P1, !PT ;  /* 0x00000006e2e27c10 */ /* 0x000fc60008ffe4ff */
[----:B------:R1:W-:Y:S01]  /*65610*/  LDGSTS.E [R2], desc[UR8][R8.64], P0 ;  /* 0x0000000008027fae */ /* 0x0003e20008121848 */
[----:B------:R-:W-:Y:S01]  /*65620*/  USEL UR12, UR12, URZ, !UP0 ;  /* 0x0000003f0c0c7287 */ /* 0x000fe2000c000000 */
[----:B------:R-:W-:Y:S01]  /*65630*/  IADD3 R229, P1, R229, UR4, RZ ;  /* 0x00000004e5e57c10 */ /* 0x000fe2000ff3e0ff */
[----:B------:R-:W-:Y:S01]  /*65640*/  UISETP.GT.AND UP1, UPT, UR16, 0xa, UPT ;  /* 0x0000000a1000788c */ /* 0x000fe2000bf24270 */
[----:B-1----:R-:W-:Y:S01]  /*65650*/  IMAD.MOV.U32 R8, RZ, RZ, R227 ;  /* 0x000000ffff087224 */ /* 0x002fe200078e00e3 */
[----:B------:R-:W-:-:S05]  /*65660*/  MOV R9, R226 ;  /* 0x000000e200097202 */ /* 0x000fca0000000f00 */
        /* <DEDUP_REMOVED lines=8> */
[----:B------:R-:W-:-:S02]  /*656f0*/  IADD3.X R228, R228, UR6, RZ, P1, !PT ;  /* 0x00000006e4e47c10 */ /* 0x000fc40008ffe4ff */
[----:B------:R-:W-:Y:S01]  /*65700*/  IADD3 R231, P2, R231, UR4, RZ ;  /* 0x00000004e7e77c10 */ /* 0x000fe2000ff5e0ff */
[----:B------:R-:W-:Y:S01]  /*65710*/  USEL UR12, UR12, URZ, !UP0 ;  /* 0x0000003f0c0c7287 */ /* 0x000fe2000c000000 */
[----:B-1----:R-:W-:Y:S01]  /*65720*/  IMAD.MOV.U32 R8, RZ, RZ, R229 ;  /* 0x000000ffff087224 */ /* 0x002fe200078e00e5 */
[----:B------:R-:W-:Y:S02]  /*65730*/  MOV R9, R228 ;  /* 0x000000e400097202 */ /* 0x000fe40000000f00 */
[----:B------:R-:W-:Y:S02]  /*65740*/  IADD3.X R230, R230, UR6, RZ, P2, !PT ;  /* 0x00000006e6e67c10 */ /* 0x000fe400097fe4ff */
[----:B------:R-:W-:Y:S01]  /*65750*/  ISETP.NE.U32.AND P1, PT, RZ, UR12, PT ;  /* 0x0000000cff007c0c */ /* 0x000fe2000bf25070 */
[----:B------:R1:W-:Y:S01]  /*65760*/  LDGSTS.E [R2+0x4], desc[UR8][R8.64], P0 ;  /* 0x0000400008027fae */ /* 0x0003e20008121848 */
[----:B------:R-:W-:Y:S01]  /*65770*/  UISETP.GT.AND UP1, UPT, UR16, 0xb, UPT ;  /* 0x0000000b1000788c */ /* 0x000fe2000bf24270 */
[----:B-1----:R-:W-:Y:S01]  /*65780*/  IMAD.MOV.U32 R8, RZ, RZ, R231 ;  /* 0x000000ffff087224 */ /* 0x002fe200078e00e7 */
[----:B------:R-:W-:-:S05]  /*65790*/  MOV R9, R230 ;  /* 0x000000e600097202 */ /* 0x000fca0000000f00 */
[----:B------:R1:W-:Y:S01]  /*657a0*/  LDGSTS.E [R2+0x4004], desc[UR8][R8.64], P0 ;  /* 0x0400400008027fae */ /* 0x0003e20008121848 */
[----:B------:R-:W-:Y:S01]  /*657b0*/  IADD3 R235, P0, R235, UR4, RZ ;  /* 0x00000004ebeb7c10 */ /* 0x000fe2000ff1e0ff */
[----:B------:R-:W-:-:S03]  /*657c0*/  USEL UR12, URZ, 0x4, !UP1 ;  /* 0x000000043f0c7887 */ /* 0x000fc6000c800000 */
[----:B------:R-:W-:Y:S01]  /*657d0*/  IADD3.X R234, R234, UR6, RZ, P0, !PT ;  /* 0x00000006eaea7c10 */ /* 0x000fe200087fe4ff */
[----:B------:R-:W-:Y:S01]  /*657e0*/  USEL UR12, UR12, URZ, !UP0 ;  /* 0x0000003f0c0c7287 */ /* 0x000fe2000c000000 */
[----:B-1----:R-:W-:Y:S01]  /*657f0*/  IMAD.MOV.U32 R8, RZ, RZ, R233 ;  /* 0x000000ffff087224 */ /* 0x002fe200078e00e9 */
[----:B------:R-:W-:-:S05]  /*65800*/  MOV R9, R232 ;  /* 0x000000e800097202 */ /* 0x000fca0000000f00 */
[----:B------:R1:W-:Y:S01]  /*65810*/  LDGSTS.E [R2+0x8], desc[UR8][R8.64], P1 ;  /* 0x0000800008027fae */ /* 0x0003e20008921848 */
[----:B------:R-:W-:Y:S01]  /*65820*/  UISETP.GT.AND UP1, UPT, UR16, 0x28, UPT ;  /* 0x000000281000788c */ /* 0x000fe2000bf24270 */
[----:B------:R-:W-:Y:S01]  /*65830*/  ISETP.NE.U32.AND P0, PT, RZ, UR12, PT ;  /* 0x0000000cff007c0c */ /* 0x000fe2000bf05070 */
[----:B-1----:R-:W-:Y:S01]  /*65840*/  IMAD.MOV.U32 R8, RZ, RZ, R235 ;  /* 0x000000ffff087224 */ /* 0x002fe200078e00eb */
[----:B------:R-:W-:-:S05]  /*65850*/  MOV R9, R234 ;  /* 0x000000ea00097202 */ /* 0x000fca0000000f00 */
[----:B------:R1:W-:Y:S01]  /*65860*/  LDGSTS.E [R2+0x4008], desc[UR8][R8.64], P1 ;  /* 0x0400800008027fae */ /* 0x0003e20008921848 */
[----:B------:R-:W-:Y:S01]  /*65870*/  IADD3 R237, P1, R237, UR4, RZ ;  /* 0x00000004eded7c10 */ /* 0x000fe2000ff3e0ff */
[----:B------:R-:W-:Y:S01]  /*65880*/  USEL UR12, URZ, 0x4, !UP1 ;  /* 0x000000043f0c7887 */ /* 0x000fe2000c800000 */
[----:B------:R-:W-:Y:S02]  /*65890*/  IADD3 R239, P2, R239, UR4, RZ ;  /* 0x00000004efef7c10 */ /* 0x000fe4000ff5e0ff */
[----:B------:R-:W-:Y:S01]  /*658a0*/  IADD3.X R236, R236, UR6, RZ, P1, !PT ;  /* 0x00000006ecec7c10 */ /* 0x000fe20008ffe4ff */
[----:B------:R-:W-:Y:S01]  /*658b0*/  USEL UR12, UR12, URZ, !UP0 ;  /* 0x0000003f0c0c7287 */ /* 0x000fe2000c000000 */
[----:B------:R-:W-:Y:S01]  /*658c0*/  IADD3.X R238, R238, UR6, RZ, P2, !PT ;  /* 0x00000006eeee7c10 */ /* 0x000fe200097fe4ff */
[----:B-1----:R-:W-:Y:S01]  /*658d0*/  IMAD.MOV.U32 R8, RZ, RZ, R237 ;  /* 0x000000ffff087224 */ /* 0x002fe200078e00ed */
[----:B------:R-:W-:-:S03]  /*658e0*/  MOV R9, R236 ;  /* 0x000000ec00097202 */ /* 0x000fc60000000f00 */
[----:B------:R-:W-:Y:S02]  /*658f0*/  ISETP.NE.U32.AND P1, PT, RZ, UR12, PT ;  /* 0x0000000cff007c0c */ /* 0x000fe4000bf25070 */
[----:B------:R1:W-:Y:S02]  /*65900*/  LDGSTS.E [R2+0xc], desc[UR8][R8.64], P0 ;  /* 0x0000c00008027fae */ /* 0x0003e40008121848 */
[----:B-1----:R-:W-:Y:S01]  /*65910*/  IMAD.MOV.U32 R8, RZ, RZ, R239 ;  /* 0x000000ffff087224 */ /* 0x002fe200078e00ef */
[----:B------:R-:W-:-:S05]  /*65920*/  MOV R9, R238 ;  /* 0x000000ee00097202 */ /* 0x000fca0000000f00 */
[----:B------:R1:W-:Y:S01]  /*65930*/  LDGSTS.E [R2+0x400c], desc[UR8][R8.64], P0 ;  /* 0x0400c00008027fae */ /* 0x0003e20008121848 */
[----:B----4-:R-:W-:-:S04]  /*65940*/  IADD3 R4, P0, R4, UR4, RZ ;  /* 0x0000000404047c10 */ /* 0x010fc8000ff1e0ff */
[----:B------:R-:W-:Y:S01]  /*65950*/  IADD3.X R175, R175, UR6, RZ, P0, !PT ;  /* 0x00000006afaf7c10 */ /* 0x000fe200087fe4ff */
[----:B-1----:R-:W-:Y:S01]  /*65960*/  IMAD.MOV.U32 R8, RZ, RZ, R0 ;  /* 0x000000ffff087224 */ /* 0x002fe200078e0000 */
[----:B------:R-:W-:Y:S02]  /*65970*/  MOV R9, R3 ;  /* 0x0000000300097202 */ /* 0x000fe40000000f00 */
[----:B--2---:R-:W2:Y:S04]  /*65980*/  LDL.LU R3, [R1+0x7a8] ;  /* 0x0007a80001037983 */ /* 0x004ea80000300800 */
        /* <DEDUP_REMOVED lines=9> */
[----:B------:R-:W4:Y:S04]  /*65a20*/  LDL.LU R4, [R1+0x7ac] ;  /* 0x0007ac0001047983 */ /* 0x000f280000300800 */
[----:B------:R-:W-:Y:S01]  /*65a30*/  STL [R1+0x7a0], R7 ;  /* 0x0007a00701007387 */ /* 0x000fe20000100800 */
[----:B-1----:R-:W-:Y:S01]  /*65a40*/  IMAD.MOV.U32 R8, RZ, RZ, R7 ;  /* 0x000000ffff087224 */ /* 0x002fe200078e0007 */
[----:B---3--:R-:W-:-:S04]  /*65a50*/  IADD3.X R174, R174, UR6, RZ, P1, !PT ;  /* 0x00000006aeae7c10 */ /* 0x008fc80008ffe4ff */
[----:B------:R-:W-:Y:S01]  /*65a60*/  MOV R9, R174 ;  /* 0x000000ae00097202 */ /* 0x000fe20000000f00 */
[----:B------:R1:W-:Y:S04]  /*65a70*/  STL [R1+0x79c], R174 ;  /* 0x00079cae01007387 */ /* 0x0003e80000100800 */
[----:B-1----:R-:W3:Y:S04]  /*65a80*/  LDL.LU R174, [R1+0x7b4] ;  /* 0x0007b40001ae7983 */ /* 0x002ee80000300800 */
[----:B------:R-:W3:Y:S01]  /*65a90*/  LDL.LU R7, [R1+0x7b8] ;  /* 0x0007b80001077983 */ /* 0x000ee20000300800 */
        /* <DEDUP_REMOVED lines=9> */
[----:B--2---:R-:W-:Y:S02]  /*65b30*/  IADD3 R3, P2, R3, UR4, RZ ;  /* 0x0000000403037c10 */ /* 0x004fe4000ff5e0ff */
        /* <DEDUP_REMOVED lines=8> */
[----:B--2---:R-:W2:Y:S04]  /*65bc0*/  LDL.LU R3, [R1+0x7c0] ;  /* 0x0007c00001037983 */ /* 0x004ea80000300800 */
[----:B------:R4:W-:Y:S04]  /*65bd0*/  STL [R1+0x7ac], R4 ;  /* 0x0007ac0401007387 */ /* 0x0009e80000100800 */
[----:B-1----:R-:W2:Y:S04]  /*65be0*/  LDL.LU R175, [R1+0x7bc] ;  /* 0x0007bc0001af7983 */ /* 0x002ea80000300800 */
[----:B------:R1:W-:Y:S02]  /*65bf0*/  LDGSTS.E [R2+0xc004], desc[UR8][R8.64], P0 ;  /* 0x0c00400008027fae */ /* 0x0003e40008121848 */
[----:B-1----:R-:W-:Y:S01]  /*65c00*/  IMAD.MOV.U32 R8, RZ, RZ, R0 ;  /* 0x000000ffff087224 */ /* 0x002fe200078e0000 */
[----:B------:R-:W-:-:S02]  /*65c10*/  MOV R9, R4 ;  /* 0x0000000400097202 */ /* 0x000fc40000000f00 */
[----:B----4-:R-:W4:Y:S04]  /*65c20*/  LDL.LU R4, [R1+0x7c8] ;  /* 0x0007c80001047983 */ /* 0x010f280000300800 */
[----:B------:R-:W4:Y:S04]  /*65c30*/  LDL.LU R0, [R1+0x990] ;  /* 0x0009900001007983 */ /* 0x000f280000300800 */
[----:B------:R1:W-:Y:S01]  /*65c40*/  LDGSTS.E [R2+0x8008], desc[UR8][R8.64], P1 ;  /* 0x0800800008027fae */ /* 0x0003e20008921848 */
[----:B---3--:R-:W-:-:S04]  /*65c50*/  IADD3 R7, P0, R7, UR4, RZ ;  /* 0x0000000407077c10 */ /* 0x008fc8000ff1e0ff */
[----:B------:R-:W-:Y:S01]  /*65c60*/  IADD3.X R174, R174, UR6, RZ, P0, !PT ;  /* 0x00000006aeae7c10 */ /* 0x000fe200087fe4ff */
[----:B------:R-:W-:Y:S03]  /*65c70*/  STL [R1+0x7b8], R7 ;  /* 0x0007b80701007387 */ /* 0x000fe60000100800 */
[----:B-1----:R-:W-:Y:S01]  /*65c80*/  MOV R9, R174 ;  /* 0x000000ae00097202 */ /* 0x002fe20000000f00 */
[----:B------:R1:W-:Y:S01]  /*65c90*/  STL [R1+0x7b4], R174 ;  /* 0x0007b4ae01007387 */ /* 0x0003e20000100800 */
[----:B------:R-:W-:Y:S01]  /*65ca0*/  IMAD.MOV.U32 R8, RZ, RZ, R7 ;  /* 0x000000ffff087224 */ /* 0x000fe200078e0007 */
[----:B------:R-:W-:-:S04]  /*65cb0*/  UISETP.GT.AND UP1, UPT, UR16, 0x2b, UPT ;  /* 0x0000002b1000788c */ /* 0x000fc8000bf24270 */
[----:B------:R3:W-:Y:S04]  /*65cc0*/  LDGSTS.E [R2+0xc008], desc[UR8][R8.64], P1 ;  /* 0x0c00800008027fae */ /* 0x0007e80008921848 */
[----:B-1----:R-:W4:Y:S04]  /*65cd0*/  LDL.LU R174, [R1+0x7c4] ;  /* 0x0007c40001ae7983 */ /* 0x002f280000300800 */
[----:B------:R-:W4:Y:S01]  /*65ce0*/  LDL.LU R7, [R1+0x98c] ;  /* 0x00098c0001077983 */ /* 0x000f220000300800 */
[----:B------:R-:W-:-:S04]  /*65cf0*/  USEL UR12, URZ, 0x4, !UP1 ;  /* 0x000000043f0c7887 */ /* 0x000fc8000c800000 */
[----:B------:R-:W-:-:S06]  /*65d00*/  USEL UR12, UR12, URZ, !UP0 ;  /* 0x0000003f0c0c7287 */ /* 0x000fcc000c000000 */
[----:B------:R-:W-:Y:S02]  /*65d10*/  ISETP.NE.U32.AND P0, PT, RZ, UR12, PT ;  /* 0x0000000cff007c0c */ /* 0x000fe4000bf05070 */
[----:B--2---:R-:W-:-:S04]  /*65d20*/  IADD3 R3, P1, R3, UR4, RZ ;  /* 0x0000000403037c10 */ /* 0x004fc8000ff3e0ff */
[----:B------:R-:W-:Y:S01]  /*65d30*/  IADD3.X R175, R175, UR6, RZ, P1, !PT ;  /* 0x00000006afaf7c10 */ /* 0x000fe20008ffe4ff */
[----:B------:R-:W-:Y:S01]  /*65d40*/  STL [R1+0x7c0], R3 ;  /* 0x0007c00301007387 */ /* 0x000fe20000100800 */
[----:B---3--:R-:W-:Y:S02]  /*65d50*/  IMAD.MOV.U32 R8, RZ, RZ, R3 ;  /* 0x000000ffff087224 */ /* 0x008fe400078e0003 */
[----:B------:R-:W-:Y:S01]  /*65d60*/  MOV R9, R175 ;  /* 0x000000af00097202 */ /* 0x000fe20000000f00 */
[----:B------:R1:W-:Y:S04]  /*65d70*/  STL [R1+0x7bc], R175 ;  /* 0x0007bcaf01007387 */ /* 0x0003e80000100800 */
[----:B------:R2:W-:Y:S04]  /*65d80*/  LDGSTS.E [R2+0x800c], desc[UR8][R8.64], P0 ;  /* 0x0800c00008027fae */ /* 0x0005e80008121848 */
[----:B-1----:R-:W3:Y:S04]  /*65d90*/  LDL.LU R175, [R1+0x994] ;  /* 0x0009940001af7983 */ /* 0x002ee80000300800 */
[----:B------:R-:W3:Y:S01]  /*65da0*/  LDL.LU R3, [R1+0x998] ;  /* 0x0009980001037983 */ /* 0x000ee20000300800 */
[----:B----4-:R-:W-:-:S02]  /*65db0*/  IADD3 R4, P2, R4, UR4, RZ ;  /* 0x0000000404047c10 */ /* 0x010fc4000ff5e0ff */
[----:B------:R-:W-:-:S03]  /*65dc0*/  IADD3 R0, P3, R0, UR4, RZ ;  /* 0x0000000400007c10 */ /* 0x000fc6000ff7e0ff */
[----:B------:R1:W-:Y:S01]  /*65dd0*/  STL [R1+0x7c8], R4 ;  /* 0x0007c80401007387 */ /* 0x0003e20000100800 */
[----:B--2---:R-:W-:Y:S01]  /*65de0*/  IMAD.MOV.U32 R8, RZ, RZ, R4 ;  /* 0x000000ffff087224 */ /* 0x004fe200078e0004 */
[----:B------:R-:W-:Y:S02]  /*65df0*/  IADD3.X R174, R174, UR6, RZ, P2, !PT ;  /* 0x00000006aeae7c10 */ /* 0x000fe400097fe4ff */
[----:B------:R-:W-:-:S03]  /*65e00*/  IADD3.X R7, R7, UR6, RZ, P3, !PT ;  /* 0x0000000607077c10 */ /* 0x000fc60009ffe4ff */
[----:B------:R2:W-:Y:S04]  /*65e10*/  STL [R1+0x7c4], R174 ;  /* 0x0007c4ae01007387 */ /* 0x0005e80000100800 */
[----:B------:R-:W-:Y:S01]  /*65e20*/  STL [R1+0x990], R0 ;  /* 0x0009900001007387 */ /* 0x000fe20000100800 */
[----:B------:R-:W-:-:S03]  /*65e30*/  MOV R9, R174 ;  /* 0x000000ae00097202 */ /* 0x000fc60000000f00 */
[----:B-1----:R-:W4:Y:S04]  /*65e40*/  LDL.LU R4, [R1+0x9a0] ;  /* 0x0009a00001047983 */ /* 0x002f280000300800 */
[----:B------:R1:W-:Y:S04]  /*65e50*/  STL [R1+0x98c], R7 ;  /* 0x00098c0701007387 */ /* 0x0003e80000100800 */
[----:B--2---:R-:W2:Y:S01]  /*65e60*/  LDL.LU R174, [R1+0x99c] ;  /* 0x00099c0001ae7983 */ /* 0x004ea20000300800 */
[----:B------:R-:W-:-:S03]  /*65e70*/  UISETP.GT.AND UP1, UPT, UR16, 0x48, UPT ;  /* 0x000000481000788c */ /* 0x000fc6000bf24270 */
[----:B------:R1:W-:Y:S01]  /*65e80*/  LDGSTS.E [R2+0xc00c], desc[UR8][R8.64], P0 ;  /* 0x0c00c00008027fae */ /* 0x0003e20008121848 */
[----:B------:R-:W-:-:S04]  /*65e90*/  USEL UR12, URZ, 0x4, !UP1 ;  /* 0x000000043f0c7887 */ /* 0x000fc8000c800000 */
[----:B------:R-:W-:-:S06]  /*65ea0*/  USEL UR12, UR12, URZ, !UP0 ;  /* 0x0000003f0c0c7287 */ /* 0x000fcc000c000000 */
[----:B------:R-:W-:Y:S01]  /*65eb0*/  ISETP.NE.U32.AND P1, PT, RZ, UR12, PT ;  /* 0x0000000cff007c0c */ /* 0x000fe2000bf25070 */
[----:B-1----:R-:W-:Y:S01]  /*65ec0*/  IMAD.MOV.U32 R8, RZ, RZ, R0 ;  /* 0x000000ffff087224 */ /* 0x002fe200078e0000 */
[----:B------:R-:W-:Y:S02]  /*65ed0*/  MOV R9, R7 ;  /* 0x0000000700097202 */ /* 0x000fe40000000f00 */
[----:B------:R-:W2:Y:S04]  /*65ee0*/  LDL.LU R7, [R1+0x9a8] ;  /* 0x0009a80001077983 */ /* 0x000ea80000300800 */
[----:B------:R-:W2:Y:S05]  /*65ef0*/  LDL.LU R0, [R1+0x9b0] ;  /* 0x0009b00001007983 */ /* 0x000eaa0000300800 */
[----:B------:R1:W-:Y:S01]  /*65f00*/  LDGSTS.E [R2+0x10000], desc[UR8][R8.64], P1 ;  /* 0x1000000008027fae */ /* 0x0003e20008921848 */
[----:B---3--:R-:W-:-:S04]  /*65f10*/  IADD3 R3, P0, R3, UR4, RZ ;  /* 0x0000000403037c10 */ /* 0x008fc8000ff1e0ff */
[----:B------:R-:W-:Y:S01]  /*65f20*/  IADD3.X R175, R175, UR6, RZ, P0, !PT ;  /* 0x00000006afaf7c10 */ /* 0x000fe200087fe4ff */
[----:B-1----:R-:W-:-:S03]  /*65f30*/  IMAD.MOV.U32 R8, RZ, RZ, R3 ;  /* 0x000000ffff087224 */ /* 0x002fc600078e0003 */
[----:B------:R-:W-:Y:S01]  /*65f40*/  MOV R9, R175 ;  /* 0x000000af00097202 */ /* 0x000fe20000000f00 */
[----:B------:R-:W-:Y:S04]  /*65f50*/  STL [R1+0x998], R3 ;  /* 0x0009980301007387 */ /* 0x000fe80000100800 */
[----:B------:R1:W-:Y:S04]  /*65f60*/  STL [R1+0x994], R175 ;  /* 0x000994af01007387 */ /* 0x0003e80000100800 */
[----:B------:R3:W-:Y:S04]  /*65f70*/  LDGSTS.E [R2+0x14000], desc[UR8][R8.64], P1 ;  /* 0x1400000008027fae */ /* 0x0007e80008921848 */
[----:B-1----:R-:W3:Y:S04]  /*65f80*/  LDL.LU R175, [R1+0x9a4] ;  /* 0x0009a40001af7983 */ /* 0x002ee80000300800 */
[----:B------:R-:W3:Y:S01]  /*65f90*/  LDL.LU R3, [R1+0x9ac] ;  /* 0x0009ac0001037983 */ /* 0x000ee20000300800 */
[----:B----4-:R-:W-:-:S04]  /*65fa0*/  IADD3 R4, P1, R4, UR4, RZ ;  /* 0x0000000404047c10 */ /* 0x010fc8000ff3e0ff */
[----:B--2---:R-:W-:Y:S01]  /*65fb0*/  IADD3.X R174, R174, UR6, RZ, P1, !PT ;  /* 0x00000006aeae7c10 */ /* 0x004fe20008ffe4ff */
[----:B------:R-:W-:Y:S01]  /*65fc0*/  STL [R1+0x9a0], R4 ;  /* 0x0009a00401007387 */ /* 0x000fe20000100800 */
[----:B---3--:R-:W-:Y:S02]  /*65fd0*/  IMAD.MOV.U32 R8, RZ, RZ, R4 ;  /* 0x000000ffff087224 */ /* 0x008fe400078e0004 */
[----:B------:R-:W-:Y:S01]  /*65fe0*/  MOV R9, R174 ;  /* 0x000000ae00097202 */ /* 0x000fe20000000f00 */
[----:B------:R1:W-:Y:S04]  /*65ff0*/  STL [R1+0x99c], R174 ;  /* 0x00099cae01007387 */ /* 0x0003e80000100800 */
[----:B-1----:R-:W2:Y:S04]  /*66000*/  LDL.LU R174, [R1+0x9b4] ;  /* 0x0009b40001ae7983 */ /* 0x002ea80000300800 */
[----:B------:R-:W3:Y:S01]  /*66010*/  LDL.LU R4, [R1+0x9b8] ;  /* 0x0009b80001047983 */ /* 0x000ee20000300800 */
[----:B------:R-:W-:-:S04]  /*66020*/  UISETP.GT.AND UP1, UPT, UR16, 0x49, UPT ;  /* 0x000000491000788c */ /* 0x000fc8000bf24270 */
[----:B------:R-:W-:-:S04]  /*66030*/  USEL UR12, URZ, 0x4, !UP1 ;  /* 0x000000043f0c7887 */ /* 0x000fc8000c800000 */
[----:B------:R-:W-:Y:S01]  /*66040*/  USEL UR12, UR12, URZ, !UP0 ;  /* 0x0000003f0c0c7287 */ /* 0x000fe2000c000000 */
[----:B------:R-:W-:-:S05]  /*66050*/  IADD3 R7, P2, R7, UR4, RZ ;  /* 0x0000000407077c10 */ /* 0x000fca000ff5e0ff */
        /* <DEDUP_REMOVED lines=28> */
[----:B-1----:R-:W-:-:S03]  /*66220*/  MOV R9, R174 ;  /* 0x000000ae00097202 */ /* 0x002fc60000000f00 */
[----:B--2---:R-:W2:Y:S01]  /*66230*/  LDL.LU R174, [R1+0xb8c] ;  /* 0x000b8c0001ae7983 */ /* 0x004ea20000300800 */
        /* <DEDUP_REMOVED lines=16> */
[----:B------:R-:W-:-:S03]  /*66340*/  IADD3 R3, P3, R3, UR4, RZ ;  /* 0x0000000403037c10 */ /* 0x000fc6000ff7e0ff */
[----:B------:R2:W-:Y:S01]  /*66350*/  STL [R1+0x9c8], R0 ;  /* 0x0009c80001007387 */ /* 0x0005e20000100800 */
[----:B-1----:R-:W-:Y:S01]  /*66360*/  IMAD.MOV.U32 R8, RZ, RZ, R0 ;  /* 0x000000ffff087224 */ /* 0x002fe200078e0000 */
[----:B---3--:R-:W-:-:S04]  /*66370*/  IADD3.X R175, R175, UR6, RZ, P2, !PT ;  /* 0x00000006afaf7c10 */ /* 0x008fc800097fe4ff */
[----:B------:R-:W-:Y:S01]  /*66380*/  MOV R9, R175 ;  /* 0x000000af00097202 */ /* 0x000fe20000000f00 */
[----:B------:R-:W-:Y:S01]  /*66390*/  STL [R1+0x9c4], R175 ;  /* 0x0009c4af01007387 */ /* 0x000fe20000100800 */
[----:B--2---:R-:W-:-:S03]  /*663a0*/  IADD3.X R174, R174, UR6, RZ, P3, !PT ;  /* 0x00000006aeae7c10 */ /* 0x004fc60009ffe4ff */
[----:B------:R1:W-:Y:S04]  /*663b0*/  STL [R1+0xb90], R3 ;  /* 0x000b900301007387 */ /* 0x0003e80000100800 */
[----:B------:R-:W2:Y:S04]  /*663c0*/  LDL.LU R0, [R1+0xba0] ;  /* 0x000ba00001007983 */ /* 0x000ea80000300800 */
[----:B------:R3:W-:Y:S04]  /*663d0*/  LDGSTS.E [R2+0x1400c], desc[UR8][R8.64], P0 ;  /* 0x1400c00008027fae */ /* 0x0007e80008121848 */
        /* <DEDUP_REMOVED lines=25> */
[----:B------:R-:W3:Y:S01]  /*66570*/  LDL.LU R174, [R1+0xbb8] ;  /* 0x000bb80001ae7983 */ /* 0x000ee20000300800 */
[----:B-1----:R-:W-:Y:S01]  /*66580*/  MOV R9, R3 ;  /* 0x0000000300097202 */ /* 0x002fe20000000f00 */
[----:B------:R-:W-:-:S02]  /*66590*/  IMAD.MOV.U32 R8, RZ, RZ, R0 ;  /* 0x000000ffff087224 */ /* 0x000fc400078e0000 */
[----:B------:R-:W3:Y:S04]  /*665a0*/  LDL.LU R7, [R1+0xbbc] ;  /* 0x000bbc0001077983 */ /* 0x000ee80000300800 */
[----:B------:R-:W3:Y:S04]  /*665b0*/  LDL.LU R4, [R1+0xbc0] ;  /* 0x000bc00001047983 */ /* 0x000ee80000300800 */
        /* <DEDUP_REMOVED lines=20> */
[----:B------:R1:W-:Y:S04]  /*66700*/  LDGSTS.E [R2+0x18008], desc[UR8][R8.64], P1 ;  /* 0x1800800008027fae */ /* 0x0003e80008921848 */
[----:B------:R-:W-:Y:S04]  /*66710*/  STL [R1+0xba8], R190 ;  /* 0x000ba8be01007387 */ /* 0x000fe80000100800 */
[----:B------:R-:W-:Y:S04]  /*66720*/  STL [R1+0xba4], R191 ;  /* 0x000ba4bf01007387 */ /* 0x000fe80000100800 */
[----:B------:R-:W-:Y:S04]  /*66730*/  STL [R1+0xbb0], R178 ;  /* 0x000bb0b201007387 */ /* 0x000fe80000100800 */
[----:B------:R-:W-:Y:S01]  /*66740*/  STL [R1+0xbac], R179 ;  /* 0x000bacb301007387 */ /* 0x000fe20000100800 */
[----:B---3--:R-:W-:-:S04]  /*66750*/  IADD3 R174, P0, R174, UR4, RZ ;  /* 0x00000004aeae7c10 */ /* 0x008fc8000ff1e0ff */
[----:B------:R-:W-:Y:S01]  /*66760*/  IADD3.X R175, R175, UR6, RZ, P0, !PT ;  /* 0x00000006afaf7c10 */ /* 0x000fe200087fe4ff */
[----:B-1----:R-:W-:-:S03]  /*66770*/  IMAD.MOV.U32 R8, RZ, RZ, R174 ;  /* 0x000000ffff087224 */ /* 0x002fc600078e00ae */
[----:B------:R-:W-:-:S05]  /*66780*/  MOV R9, R175 ;  /* 0x000000af00097202 */ /* 0x000fca0000000f00 */
[----:B------:R1:W-:Y:S01]  /*66790*/  LDGSTS.E [R2+0x1c008], desc[UR8][R8.64], P1 ;  /* 0x1c00800008027fae */ /* 0x0003e20008921848 */
[----:B------:R-:W-:Y:S02]  /*667a0*/  IADD3 R4, P1, R4, UR4, RZ ;  /* 0x0000000404047c10 */ /* 0x000fe4000ff3e0ff */
[----:B--2---:R-:W-:Y:S02]  /*667b0*/  IADD3 R0, P2, R0, UR4, RZ ;  /* 0x0000000400007c10 */ /* 0x004fe4000ff5e0ff */
[----:B------:R-:W-:Y:S01]  /*667c0*/  IADD3.X R7, R7, UR6, RZ, P1, !PT ;  /* 0x0000000607077c10 */ /* 0x000fe20008ffe4ff */
[----:B------:R-:W-:Y:S01]  /*667d0*/  STL [R1+0xbb8], R174 ;  /* 0x000bb8ae01007387 */ /* 0x000fe20000100800 */
[----:B------:R-:W-:-:S03]  /*667e0*/  IADD3.X R3, R3, UR6, RZ, P2, !PT ;  /* 0x0000000603037c10 */ /* 0x000fc600097fe4ff */
[----:B------:R-:W-:Y:S04]  /*667f0*/  STL [R1+0xbb4], R175 ;  /* 0x000bb4af01007387 */ /* 0x000fe80000100800 */
[----:B------:R2:W-:Y:S01]  /*66800*/  STL [R1+0xbc0], R4 ;  /* 0x000bc00401007387 */ /* 0x0005e20000100800 */
[----:B-1----:R-:W-:-:S03]  /*66810*/  IMAD.MOV.U32 R8, RZ, RZ, R4 ;  /* 0x000000ffff087224 */ /* 0x002fc600078e0004 */
[----:B------:R1:W-:Y:S04]  /*66820*/  STL [R1+0xbbc], R7 ;  /* 0x000bbc0701007387 */ /* 0x0003e80000100800 */
[----:B------:R-:W-:Y:S04]  /*66830*/  STL [R1+0xbc8], R0 ;  /* 0x000bc80001007387 */ /* 0x000fe80000100800 */
[----:B------:R3:W-:Y:S04]  /*66840*/  STL [R1+0xbc4], R3 ;  /* 0x000bc40301007387 */ /* 0x0007e80000100800 */
[----:B--2---:R-:W2:Y:S01]  /*66850*/  LDL.LU R4, [R1+0x600] ;  /* 0x0006000001047983 */ /* 0x004ea20000300800 */
[----:B------:R-:W-:Y:S01]  /*66860*/  UISETP.GT.AND UP1, UPT, UR16, 0x6b, UPT ;  /* 0x0000006b1000788c */ /* 0x000fe2000bf24270 */
[----:B------:R-:W-:-:S02]  /*66870*/  MOV R9, R7 ;  /* 0x0000000700097202 */ /* 0x000fc40000000f00 */
[----:B------:R-:W-:Y:S01]  /*66880*/  IADD3 R241, P1, R241, UR4, RZ ;  /* 0x00000004f1f17c10 */ /* 0x000fe2000ff3e0ff */
[----:B------:R-:W-:Y:S01]  /*66890*/  USEL UR12, URZ, 0x4, !UP1 ;  /* 0x000000043f0c7887 */ /* 0x000fe2000c800000 */
[----:B------:R-:W-:Y:S01]  /*668a0*/  IADD3 R247, P2, R247, UR4, RZ ;  /* 0x00000004f7f77c10 */ /* 0x000fe2000ff5e0ff */
[----:B------:R-:W4:Y:S02]  /*668b0*/  LDL.LU R174, [R1+0x604] ;  /* 0x0006040001ae7983 */ /* 0x000f240000300800 */
[----:B------:R-:W-:Y:S02]  /*668c0*/  USEL UR12, UR12, URZ, !UP0 ;  /* 0x0000003f0c0c7287 */ /* 0x000fe4000c000000 */
[----:B------:R-:W-:Y:S01]  /*668d0*/  UISETP.GT.AND UP1, UPT, UR16, 0xc, UPT ;  /* 0x0000000c1000788c */ /* 0x000fe2000bf24270 */
[----:B------:R-:W-:Y:S01]  /*668e0*/  IADD3.X R240, R240, UR6, RZ, P1, !PT ;  /* 0x00000006f0f07c10 */ /* 0x000fe20008ffe4ff */
[----:B-1----:R-:W4:Y:S02]  /*668f0*/  LDL.LU R7, [R1+0x608] ;  /* 0x0006080001077983 */ /* 0x002f240000300800 */
[----:B------:R-:W-:Y:S01]  /*66900*/  ISETP.NE.U32.AND P0, PT, RZ, UR12, PT ;  /* 0x0000000cff007c0c */ /* 0x000fe2000bf05070 */
[----:B------:R-:W-:-:S04]  /*66910*/  USEL UR12, URZ, 0x4, !UP1 ;  /* 0x000000043f0c7887 */ /* 0x000fc8000c800000 */
[----:B------:R-:W-:-:S08]  /*66920*/  USEL UR12, UR12, URZ, !UP0 ;  /* 0x0000003f0c0c7287 */ /* 0x000fd0000c000000 */
[----:B------:R1:W-:Y:S01]  /*66930*/  LDGSTS.E [R2+0x1800c], desc[UR8][R8.64], P0 ;  /* 0x1800c00008027fae */ /* 0x0003e20008121848 */
[----:B------:R-:W-:Y:S01]  /*66940*/  IADD3 R243, P1, R243, UR4, RZ ;  /* 0x00000004f3f37c10 */ /* 0x000fe2000ff3e0ff */
[----:B-1----:R-:W-:Y:S01]  /*66950*/  IMAD.MOV.U32 R8, RZ, RZ, R0 ;  /* 0x000000ffff087224 */ /* 0x002fe200078e0000 */
[----:B------:R-:W-:Y:S01]  /*66960*/  MOV R9, R3 ;  /* 0x0000000300097202 */ /* 0x000fe20000000f00 */
[----:B------:R-:W-:Y:S01]  /*66970*/  UISETP.GT.AND UP1, UPT, UR16, 0xd, UPT ;  /* 0x0000000d1000788c */ /* 0x000fe2000bf24270 */
[----:B------:R-:W-:Y:S01]  /*66980*/  IADD3.X R242, R242, UR6, RZ, P1, !PT ;  /* 0x00000006f2f27c10 */ /* 0x000fe20008ffe4ff */
[----:B---3--:R-:W3:Y:S04]  /*66990*/  LDL.LU R3, [R1+0x7cc] ;  /* 0x0007cc0001037983 */ /* 0x008ee80000300800 */
[----:B------:R1:W-:Y:S01]  /*669a0*/  LDGSTS.E [R2+0x1c00c], desc[UR8][R8.64], P0 ;  /* 0x1c00c00008027fae */ /* 0x0003e20008121848 */
[----:B------:R-:W-:Y:S01]  /*669b0*/  ISETP.NE.U32.AND P0, PT, RZ, UR12, PT ;  /* 0x0000000cff007c0c */ /* 0x000fe2000bf05070 */
[----:B------:R-:W-:Y:S01]  /*669c0*/  USEL UR12, URZ, 0x4, !UP1 ;  /* 0x000000043f0c7887 */ /* 0x000fe2000c800000 */
[----:B------:R-:W-:Y:S01]  /*669d0*/  IADD3 R245, P1, R245, UR4, RZ ;  /* 0x00000004f5f57c10 */ /* 0x000fe2000ff3e0ff */
[----:B------:R-:W3:Y:S01]  /*669e0*/  LDL.LU R0, [R1+0x7d0] ;  /* 0x0007d00001007983 */ /* 0x000ee20000300800 */
[----:B-1----:R-:W-:Y:S01]  /*669f0*/  LOP3.LUT R2, R6, 0x30, RZ, 0x3c, !PT ;  /* 0x0000003006027812 */ /* 0x002fe200078e3cff */
[----:B------:R-:W-:Y:S01]  /*66a00*/  IMAD.MOV.U32 R9, RZ, RZ, R240 ;  /* 0x000000ffff097224 */ /* 0x000fe200078e00f0 */
[----:B------:R-:W-:-:S03]  /*66a10*/  MOV R8, R241 ;  /* 0x000000f100087202 */ /* 0x000fc60000000f00 */
[----:B------:R-:W-:Y:S01]  /*66a20*/  VIADD R2, R2, UR17 ;  /* 0x0000001102027c36 */ /* 0x000fe20008000000 */
[----:B------:R-:W-:-:S04]  /*66a30*/  USEL UR12, UR12, URZ, !UP0 ;  /* 0x0000003f0c0c7287 */ /* 0x000fc8000c000000 */
[----:B------:R1:W-:Y:S01]  /*66a40*/  LDGSTS.E [R2], desc[UR8][R8.64], P0 ;  /* 0x0000000008027fae */ /* 0x0003e20008121848 */
[----:B------:R-:W-:Y:S01]  /*66a50*/  UISETP.GT.AND UP1, UPT, UR16, 0xe, UPT ;  /* 0x0000000e1000788c */ /* 0x000fe2000bf24270 */
[----:B------:R-:W-:Y:S02]  /*66a60*/  IADD3.X R244, R244, UR6, RZ, P1, !PT ;  /* 0x00000006f4f47c10 */ /* 0x000fe40008ffe4ff */
[----:B-1----:R-:W-:Y:S01]  /*66a70*/  MOV R8, R243 ;  /* 0x000000f300087202 */ /* 0x002fe20000000f00 */
[----:B------:R-:W-:-:S05]  /*66a80*/  IMAD.MOV.U32 R9, RZ, RZ, R242 ;  /* 0x000000ffff097224 */ /* 0x000fca00078e00f2 */
[----:B------:R1:W-:Y:S01]  /*66a90*/  LDGSTS.E [R2+0x4000], desc[UR8][R8.64], P0 ;  /* 0x0400000008027fae */ /* 0x0003e20008121848 */
[----:B------:R-:W-:Y:S01]  /*66aa0*/  ISETP.NE.U32.AND P0, PT, RZ, UR12, PT ;  /* 0x0000000cff007c0c */ /* 0x000fe2000bf05070 */
[----:B------:R-:W-:Y:S01]  /*66ab0*/  USEL UR12, URZ, 0x4, !UP1 ;  /* 0x000000043f0c7887 */ /* 0x000fe2000c800000 */
[----:B------:R-:W-:-:S03]  /*66ac0*/  IADD3.X R246, R246, UR6, RZ, P2, !PT ;  /* 0x00000006f6f67c10 */ /* 0x000fc600097fe4ff */
[----:B------:R-:W-:Y:S01]  /*66ad0*/  USEL UR12, UR12, URZ, !UP0 ;  /* 0x0000003f0c0c7287 */ /* 0x000fe2000c000000 */
[----:B-1----:R-:W-:Y:S01]  /*66ae0*/  MOV R8, R245 ;  /* 0x000000f500087202 */ /* 0x002fe20000000f00 */
[----:B------:R-:W-:Y:S01]  /*66af0*/  IMAD.MOV.U32 R9, RZ, RZ, R244 ;  /* 0x000000ffff097224 */ /* 0x000fe200078e00f4 */
[----:B------:R-:W-:-:S03]  /*66b00*/  IADD3 R249, P3, R249, UR4, RZ ;  /* 0x00000004f9f97c10 */ /* 0x000fc6000ff7e0ff */
[----:B------:R-:W-:Y:S02]  /*66b10*/  ISETP.NE.U32.AND P1, PT, RZ, UR12, PT ;  /* 0x0000000cff007c0c */ /* 0x000fe4000bf25070 */
[----:B------:R1:W-:Y:S01]  /*66b20*/  LDGSTS.E [R2+0x4], desc[UR8][R8.64], P0 ;  /* 0x0000400008027fae */ /* 0x0003e20008121848 */
[----:B------:R-:W-:Y:S02]  /*66b30*/  IADD3.X R248, R248, UR6, RZ, P3, !PT ;  /* 0x00000006f8f87c10 */ /* 0x000fe40009ffe4ff */
[----:B-1----:R-:W-:Y:S01]  /*66b40*/  MOV R8, R247 ;  /* 0x000000f700087202 */ /* 0x002fe20000000f00 */
[----:B------:R-:W-:-:S05]  /*66b50*/  IMAD.MOV.U32 R9, RZ, RZ, R246 ;  /* 0x000000ffff097224 */ /* 0x000fca00078e00f6 */
[----:B------:R1:W-:Y:S01]  /*66b60*/  LDGSTS.E [R2+0x4004], desc[UR8][R8.64], P0 ;  /* 0x0400400008027fae */ /* 0x0003e20008121848 */
[----:B------:R-:W-:-:S04]  /*66b70*/  IADD3 R251, P0, R251, UR4, RZ ;  /* 0x00000004fbfb7c10 */ /* 0x000fc8000ff1e0ff */
[----:B------:R-:W-:Y:S02]  /*66b80*/  IADD3.X R250, R250, UR6, RZ, P0, !PT ;  /* 0x00000006fafa7c10 */ /* 0x000fe400087fe4ff */
[----:B-1----:R-:W-:Y:S01]  /*66b90*/  MOV R8, R249 ;  /* 0x000000f900087202 */ /* 0x002fe20000000f00 */
[----:B------:R-:W-:-:S05]  /*66ba0*/  IMAD.MOV.U32 R9, RZ, RZ, R248 ;  /* 0x000000ffff097224 */ /* 0x000fca00078e00f8 */
[----:B------:R1:W-:Y:S02]  /*66bb0*/  LDGSTS.E [R2+0x8], desc[UR8][R8.64], P1 ;  /* 0x0000800008027fae */ /* 0x0003e40008921848 */
[----:B-1----:R-:W-:Y:S01]  /*66bc0*/  MOV R8, R251 ;  /* 0x000000fb00087202 */ /* 0x002fe20000000f00 */
[----:B------:R-:W-:-:S05]  /*66bd0*/  IMAD.MOV.U32 R9, RZ, RZ, R250 ;  /* 0x000000ffff097224 */ /* 0x000fca00078e00fa */
[----:B------:R1:W-:Y:S01]  /*66be0*/  LDGSTS.E [R2+0x4008], desc[UR8][R8.64], P1 ;  /* 0x0400800008027fae */ /* 0x0003e20008921848 */
[----:B--2---:R-:W-:-:S04]  /*66bf0*/  IADD3 R4, P1, R4, UR4, RZ ;  /* 0x0000000404047c10 */ /* 0x004fc8000ff3e0ff */
[----:B-1----:R-:W-:Y:S01]  /*66c00*/  MOV R8, R4 ;  /* 0x0000000400087202 */ /* 0x002fe20000000f00 */
[----:B------:R1:W-:Y:S04]  /*66c10*/  STL [R1+0x600], R4 ;  /* 0x0006000401007387 */ /* 0x0003e80000100800 */
[----:B------:R-:W2:Y:S04]  /*66c20*/  LDL.LU R175, [R1+0x7d4] ;  /* 0x0007d40001af7983 */ /* 0x000ea80000300800 */
[----:B-1----:R-:W2:Y:S01]  /*66c30*/  LDL.LU R4, [R1+0x7d8] ;  /* 0x0007d80001047983 */ /* 0x002ea20000300800 */
[----:B------:R-:W-:-:S04]  /*66c40*/  UISETP.GT.AND UP1, UPT, UR16, 0xf, UPT ;  /* 0x0000000f1000788c */ /* 0x000fc8000bf24270 */
[----:B------:R-:W-:-:S04]  /*66c50*/  USEL UR12, URZ, 0x4, !UP1 ;  /* 0x000000043f0c7887 */ /* 0x000fc8000c800000 */
[----:B------:R-:W-:Y:S01]  /*66c60*/  USEL UR12, UR12, URZ, !UP0 ;  /* 0x0000003f0c0c7287 */ /* 0x000fe2000c000000 */
[----:B------:R-:W-:-:S05]  /*66c70*/  IADD3.X R252, R252, UR6, RZ, P1, !PT ;  /* 0x00000006fcfc7c10 */ /* 0x000fca0008ffe4ff */
[----:B------:R-:W-:Y:S02]  /*66c80*/  ISETP.NE.U32.AND P0, PT, RZ, UR12, PT ;  /* 0x0000000cff007c0c */ /* 0x000fe4000bf05070 */
[----:B----4-:R-:W-:Y:S01]  /*66c90*/  IADD3 R7, P2, R7, UR4, RZ ;  /* 0x0000000407077c10 */ /* 0x010fe2000ff5e0ff */
[----:B------:R-:W-:Y:S01]  /*66ca0*/  UISETP.GT.AND UP1, UPT, UR16, 0x2c, UPT ;  /* 0x0000002c1000788c */ /* 0x000fe2000bf24270 */
[----:B------:R-:W-:Y:S02]  /*66cb0*/  IMAD.MOV.U32 R9, RZ, RZ, R252 ;  /* 0x000000ffff097224 */ /* 0x000fe400078e00fc */
[----:B------:R-:W-:Y:S01]  /*66cc0*/  IADD3.X R174, R174, UR6, RZ, P2, !PT ;  /* 0x00000006aeae7c10 */ /* 0x000fe200097fe4ff */
[----:B------:R-:W-:Y:S01]  /*66cd0*/  USEL UR12, URZ, 0x4, !UP1 ;  /* 0x000000043f0c7887 */ /* 0x000fe2000c800000 */
[----:B------:R1:W-:Y:S04]  /*66ce0*/  STL [R1+0x608], R7 ;  /* 0x0006080701007387 */ /* 0x0003e80000100800 */
[----:B------:R4:W-:Y:S01]  /*66cf0*/  STL [R1+0x604], R174 ;  /* 0x000604ae01007387 */ /* 0x0009e20000100800 */
[----:B------:R-:W-:-:S03]  /*66d00*/  USEL UR12, UR12, URZ, !UP0 ;  /* 0x0000003f0c0c7287 */ /* 0x000fc6000c000000 */
[----:B------:R1:W-:Y:S01]  /*66d10*/  LDGSTS.E [R2+0xc], desc[UR8][R8.64], P0 ;  /* 0x0000c00008027fae */ /* 0x0003e20008121848 */
[----:B---3--:R-:W-:-:S04]  /*66d20*/  IADD3 R0, P3, R0, UR4, RZ ;  /* 0x0000000400007c10 */ /* 0x008fc8000ff7e0ff */
[----:B------:R-:W-:Y:S01]  /*66d30*/  IADD3.X R3, R3, UR6, RZ, P3, !PT ;  /* 0x0000000603037c10 */ /* 0x000fe20009ffe4ff */
[----:B------:R-:W-:Y:S01]  /*66d40*/  STL [R1+0x7d0], R0 ;  /* 0x0007d00001007387 */ /* 0x000fe20000100800 */
[----:B-1----:R-:W-:-:S03]  /*66d50*/  MOV R8, R7 ;  /* 0x0000000700087202 */ /* 0x002fc60000000f00 */
[----:B------:R-:W3:Y:S01]  /*66d60*/  LDL.LU R7, [R1+0x7e0] ;  /* 0x0007e00001077983 */ /* 0x000ee20000300800 */
[----:B------:R-:W-:-:S03]  /*66d70*/  IMAD.MOV.U32 R9, RZ, RZ, R174 ;  /* 0x000000ffff097224 */ /* 0x000fc600078e00ae */
[----:B------:R1:W-:Y:S01]  /*66d80*/  STL [R1+0x7cc], R3 ;  /* 0x0007cc0301007387 */ /* 0x0003e20000100800 */
[----:B------:R-:W-:-:S03]  /*66d90*/  ISETP.NE.U32.AND P1, PT, RZ, UR12, PT ;  /* 0x0000000cff007c0c */ /* 0x000fc6000bf25070 */
[----:B----4-:R-:W4:Y:S04]  /*66da0*/  LDL.LU R174, [R1+0x7dc] ;  /* 0x0007dc0001ae7983 */ /* 0x010f280000300800 */
[----:B------:R1:W-:Y:S02]  /*66db0*/  LDGSTS.E [R2+0x400c], desc[UR8][R8.64], P0 ;  /* 0x0400c00008027fae */ /* 0x0003e40008121848 */
[----:B-1----:R-:W-:Y:S01]  /*66dc0*/  MOV R8, R0 ;  /* 0x0000000000087202 */ /* 0x002fe20000000f00 */
[----:B------:R-:W-:Y:S02]  /*66dd0*/  IMAD.MOV.U32 R9, RZ, RZ, R3 ;  /* 0x000000ffff097224 */ /* 0x000fe400078e0003 */
[----:B------:R-:W4:Y:S04]  /*66de0*/  LDL.LU R3, [R1+0x7e8] ;  /* 0x0007e80001037983 */ /* 0x000f280000300800 */
[----:B------:R-:W4:Y:S04]  /*66df0*/  LDL.LU R0, [R1+0x7f0] ;  /* 0x0007f00001007983 */ /* 0x000f280000300800 */
[----:B------:R1:W-:Y:S01]  /*66e00*/  LDGSTS.E [R2+0x8000], desc[UR8][R8.64], P1 ;  /* 0x0800000008027fae */ /* 0x0003e20008921848 */
[----:B--2---:R-:W-:-:S04]  /*66e10*/  IADD3 R4, P0, R4, UR4, RZ ;  /* 0x0000000404047c10 */ /* 0x004fc8000ff1e0ff */
[----:B------:R-:W-:Y:S01]  /*66e20*/  IADD3.X R175, R175, UR6, RZ, P0, !PT ;  /* 0x00000006afaf7c10 */ /* 0x000fe200087fe4ff */
[----:B------:R-:W-:Y:S04]  /*66e30*/  STL [R1+0x7d8], R4 ;  /* 0x0007d80401007387 */ /* 0x000fe80000100800 */
[----:B------:R2:W-:Y:S01]  /*66e40*/  STL [R1+0x7d4], R175 ;  /* 0x0007d4af01007387 */ /* 0x0005e20000100800 */
[----:B-1----:R-:W-:Y:S01]  /*66e50*/  IMAD.MOV.U32 R9, RZ, RZ, R175 ;  /* 0x000000ffff097224 */ /* 0x002fe200078e00af */
[----:B------:R-:W-:Y:S01]  /*66e60*/  MOV R8, R4 ;  /* 0x0000000400087202 */ /* 0x000fe20000000f00 */
[----:B------:R-:W-:-:S04]  /*66e70*/  UISETP.GT.AND UP1, UPT, UR16, 0x2d, UPT ;  /* 0x0000002d1000788c */ /* 0x000fc8000bf24270 */
[----:B------:R1:W-:Y:S04]  /*66e80*/  LDGSTS.E [R2+0xc000], desc[UR8][R8.64], P1 ;  /* 0x0c00000008027fae */ /* 0x0003e80008921848 */
[----:B--2---:R-:W2:Y:S04]  /*66e90*/  LDL.LU R175, [R1+0x7e4] ;  /* 0x0007e40001af7983 */ /* 0x004ea80000300800 */
[----:B------:R-:W2:Y:S01]  /*66ea0*/  LDL.LU R4, [R1+0x7ec] ;  /* 0x0007ec0001047983 */ /* 0x000ea20000300800 */
[----:B------:R-:W-:-:S04]  /*66eb0*/  USEL UR12, URZ, 0x4, !UP1 ;  /* 0x000000043f0c7887 */ /* 0x000fc8000c800000 */
[----:B------:R-:W-:Y:S01]  /*66ec0*/  USEL UR12, UR12, URZ, !UP0 ;  /* 0x0000003f0c0c7287 */ /* 0x000fe2000c000000 */
[----:B---3--:R-:W-:-:S04]  /*66ed0*/  IADD3 R7, P1, R7, UR4, RZ ;  /* 0x0000000407077c10 */ /* 0x008fc8000ff3e0ff */
[----:B----4-:R-:W-:Y:S01]  /*66ee0*/  IADD3.X R174, R174, UR6, RZ, P1, !PT ;  /* 0x00000006aeae7c10 */ /* 0x010fe20008ffe4ff */
[----:B------:R-:W-:Y:S01]  /*66ef0*/  STL [R1+0x7e0], R7 ;  /* 0x0007e00701007387 */ /* 0x000fe20000100800 */
[----:B-1----:R-:W-:-:S03]  /*66f00*/  MOV R8, R7 ;  /* 0x0000000700087202 */ /* 0x002fc60000000f00 */
[----:B------:R1:W-:Y:S01]  /*66f10*/  STL [R1+0x7dc], R174 ;  /* 0x0007dcae01007387 */ /* 0x0003e20000100800 */
[----:B------:R-:W-:Y:S01]  /*66f20*/  IMAD.MOV.U32 R9, RZ, RZ, R174 ;  /* 0x000000ffff097224 */ /* 0x000fe200078e00ae */
[----:B------:R-:W-:Y:S02]  /*66f30*/  ISETP.NE.U32.AND P0, PT, RZ, UR12, PT ;  /* 0x0000000cff007c0c */ /* 0x000fe4000bf05070 */
[----:B-1----:R-:W3:Y:S04]  /*66f40*/  LDL.LU R174, [R1+0x7f4] ;  /* 0x0007f40001ae7983 */ /* 0x002ee80000300800 */
[----:B------:R-:W4:Y:S01]  /*66f50*/  LDL.LU R7, [R1+0x7f8] ;  /* 0x0007f80001077983 */ /* 0x000f220000300800 */
[----:B------:R-:W-:Y:S02]  /*66f60*/  IADD3 R3, P2, R3, UR4, RZ ;  /* 0x0000000403037c10 */ /* 0x000fe4000ff5e0ff */
[----:B------:R-:W-:-:S04]  /*66f70*/  IADD3 R0, P3, R0, UR4, RZ ;  /* 0x0000000400007c10 */ /* 0x000fc8000ff7e0ff */
[----:B------:R1:W-:Y:S04]  /*66f80*/  LDGSTS.E [R2+0x8004], desc[UR8][R8.64], P0 ;  /* 0x0800400008027fae */ /* 0x0003e80008121848 */
[----:B------:R2:W-:Y:S01]  /*66f90*/  STL [R1+0x7e8], R3 ;  /* 0x0007e80301007387 */ /* 0x0005e20000100800 */
[----:B-1----:R-:W-:Y:S02]  /*66fa0*/  MOV R8, R3 ;  /* 0x0000000300087202 */ /* 0x002fe40000000f00 */
[----:B--2---:R-:W-:Y:S02]  /*66fb0*/  IADD3.X R175, R175, UR6, RZ, P2, !PT ;  /* 0x00000006afaf7c10 */ /* 0x004fe400097fe4ff */
[----:B------:R-:W-:-:S03]  /*66fc0*/  IADD3.X R4, R4, UR6, RZ, P3, !PT ;  /* 0x0000000604047c10 */ /* 0x000fc60009ffe4ff */
[----:B------:R1:W-:Y:S04]  /*66fd0*/  STL [R1+0x7e4], R175 ;  /* 0x0007e4af01007387 */ /* 0x0003e80000100800 */
[----:B------:R-:W-:Y:S01]  /*66fe0*/  STL [R1+0x7f0], R0 ;  /* 0x0007f00001007387 */ /* 0x000fe20000100800 */
[----:B------:R-:W-:-:S03]  /*66ff0*/  IMAD.MOV.U32 R9, RZ, RZ, R175 ;  /* 0x000000ffff097224 */ /* 0x000fc600078e00af */
[----:B------:R-:W2:Y:S04]  /*67000*/  LDL.LU R3, [R1+0x800] ;  /* 0x0008000001037983 */ /* 0x000ea80000300800 */
[----:B------:R3:W-:Y:S04]  /*67010*/  STL [R1+0x7ec], R4 ;  /* 0x0007ec0401007387 */ /* 0x0007e80000100800 */
[----:B-1----:R-:W2:Y:S01]  /*67020*/  LDL.LU R175, [R1+0x7fc] ;  /* 0x0007fc0001af7983 */ /* 0x002ea20000300800 */
[----:B------:R-:W-:-:S03]  /*67030*/  UISETP.GT.AND UP1, UPT, UR16, 0x2e, UPT ;  /* 0x0000002e1000788c */ /* 0x000fc6000bf24270 */
[----:B------:R1:W-:Y:S01]  /*67040*/  LDGSTS.E [R2+0xc004], desc[UR8][R8.64], P0 ;  /* 0x0c00400008027fae */ /* 0x0003e20008121848 */
[----:B------:R-:W-:-:S04]  /*67050*/  USEL UR12, URZ, 0x4, !UP1 ;  /* 0x000000043f0c7887 */ /* 0x000fc8000c800000 */
[----:B------:R-:W-:-:S06]  /*67060*/  USEL UR12, UR12, URZ, !UP0 ;  /* 0x0000003f0c0c7287 */ /* 0x000fcc000c000000 */
[----:B------:R-:W-:Y:S01]  /*67070*/  ISETP.NE.U32.AND P1, PT, RZ, UR12, PT ;  /* 0x0000000cff007c0c */ /* 0x000fe2000bf25070 */
[----:B-1----:R-:W-:Y:S01]  /*67080*/  IMAD.MOV.U32 R9, RZ, RZ, R4 ;  /* 0x000000ffff097224 */ /* 0x002fe200078e0004 */
[----:B------:R-:W-:Y:S01]  /*67090*/  MOV R8, R0 ;  /* 0x0000000000087202 */ /* 0x000fe20000000f00 */
[----:B---3--:R-:W3:Y:S04]  /*670a0*/  LDL.LU R4, [R1+0x808] ;  /* 0x0008080001047983 */ /* 0x008ee80000300800 */
[----:B------:R-:W3:Y:S06]  /*670b0*/  LDL.LU R0, [R1+0x9d0] ;  /* 0x0009d00001007983 */ /* 0x000eec0000300800 */
[----:B------:R1:W-:Y:S01]  /*670c0*/  LDGSTS.E [R2+0x8008], desc[UR8][R8.64], P1 ;  /* 0x0800800008027fae */ /* 0x0003e20008921848 */
[----:B----4-:R-:W-:-:S04]  /*670d0*/  IADD3 R7, P0, R7, UR4, RZ ;  /* 0x0000000407077c10 */ /* 0x010fc8000ff1e0ff */
[----:B------:R-:W-:Y:S01]  /*670e0*/  IADD3.X R174, R174, UR6, RZ, P0, !PT ;  /* 0x00000006aeae7c10 */ /* 0x000fe200087fe4ff */
[----:B------:R-:W-:Y:S04]  /*670f0*/  STL [R1+0x7f8], R7 ;  /* 0x0007f80701007387 */ /* 0x000fe80000100800 */
[----:B------:R4:W-:Y:S01]  /*67100*/  STL [R1+0x7f4], R174 ;  /* 0x0007f4ae01007387 */ /* 0x0009e20000100800 */
[----:B-1----:R-:W-:Y:S01]  /*67110*/  IMAD.MOV.U32 R9, RZ, RZ, R174 ;  /* 0x000000ffff097224 */ /* 0x002fe200078e00ae */
[----:B------:R-:W-:-:S05]  /*67120*/  MOV R8, R7 ;  /* 0x0000000700087202 */ /* 0x000fca0000000f00 */
[----:B------:R1:W-:Y:S04]  /*67130*/  LDGSTS.E [R2+0xc008], desc[UR8][R8.64], P1 ;  /* 0x0c00800008027fae */ /* 0x0003e80008921848 */
[----:B----4-:R-:W4:Y:S04]  /*67140*/  LDL.LU R174, [R1+0x804] ;  /* 0x0008040001ae7983 */ /* 0x010f280000300800 */
[----:B------:R-:W4:Y:S01]  /*67150*/  LDL.LU R7, [R1+0x9cc] ;  /* 0x0009cc0001077983 */ /* 0x000f220000300800 */
[----:B--2---:R-:W-:-:S04]  /*67160*/  IADD3 R3, P1, R3, UR4, RZ ;  /* 0x0000000403037c10 */ /* 0x004fc8000ff3e0ff */
[----:B------:R-:W-:Y:S01]  /*67170*/  IADD3.X R175, R175, UR6, RZ, P1, !PT ;  /* 0x00000006afaf7c10 */ /* 0x000fe20008ffe4ff */
[----:B------:R-:W-:Y:S01]  /*67180*/  STL [R1+0x800], R3 ;  /* 0x0008000301007387 */ /* 0x000fe20000100800 */
[----:B-1----:R-:W-:-:S03]  /*67190*/  MOV R8, R3 ;  /* 0x0000000300087202 */ /* 0x002fc60000000f00 */
[----:B------:R1:W-:Y:S01]  /*671a0*/  STL [R1+0x7fc], R175 ;  /* 0x0007fcaf01007387 */ /* 0x0003e20000100800 */
[----:B------:R-:W-:-:S03]  /*671b0*/  IMAD.MOV.U32 R9, RZ, RZ, R175 ;  /* 0x000000ffff097224 */ /* 0x000fc600078e00af */
[----:B-1----:R-:W2:Y:S04]  /*671c0*/  LDL.LU R175, [R1+0x9d4] ;  /* 0x0009d40001af7983 */ /* 0x002ea80000300800 */
[----:B------:R-:W2:Y:S01]  /*671d0*/  LDL.LU R3, [R1+0x9d8] ;  /* 0x0009d80001037983 */ /* 0x000ea20000300800 */
[----:B------:R-:W-:-:S04]  /*671e0*/  UISETP.GT.AND UP1, UPT, UR16, 0x2f, UPT ;  /* 0x0000002f1000788c */ /* 0x000fc8000bf24270 */
[----:B------:R-:W-:-:S04]  /*671f0*/  USEL UR12, URZ, 0x4, !UP1 ;  /* 0x000000043f0c7887 */ /* 0x000fc8000c800000 */
[----:B------:R-:W-:Y:S01]  /*67200*/  USEL UR12, UR12, URZ, !UP0 ;  /* 0x0000003f0c0c7287 */ /* 0x000fe2000c000000 */
[----:B---3--:R-:W-:-:S05]  /*67210*/  IADD3 R4, P2, R4, UR4, RZ ;  /* 0x0000000404047c10 */ /* 0x008fca000ff5e0ff */
[----:B------:R-:W-:Y:S01]  /*67220*/  ISETP.NE.U32.AND P0, PT, RZ, UR12, PT ;  /* 0x0000000cff007c0c */ /* 0x000fe2000bf05070 */
[----:B------:R-:W-:Y:S01]  /*67230*/  UISETP.GT.AND UP1, UPT, UR16, 0x4c, UPT ;  /* 0x0000004c1000788c */ /* 0x000fe2000bf24270 */
[----:B------:R-:W-:Y:S01]  /*67240*/  IADD3 R0, P3, R0, UR4, RZ ;  /* 0x0000000400007c10 */ /* 0x000fe2000ff7e0ff */
[----:B------:R1:W-:Y:S02]  /*67250*/  STL [R1+0x808], R4 ;  /* 0x0008080401007387 */ /* 0x0003e40000100800 */
[----:B------:R-:W-:-:S04]  /*67260*/  USEL UR12, URZ, 0x4, !UP1 ;  /* 0x000000043f0c7887 */ /* 0x000fc8000c800000 */
[----:B------:R-:W-:-:S04]  /*67270*/  USEL UR12, UR12, URZ, !UP0 ;  /* 0x0000003f0c0c7287 */ /* 0x000fc8000c000000 */
[----:B------:R3:W-:Y:S01]  /*67280*/  LDGSTS.E [R2+0x800c], desc[UR8][R8.64], P0 ;  /* 0x0800c00008027fae */ /* 0x0007e20008121848 */
[----:B----4-:R-:W-:Y:S02]  /*67290*/  IADD3.X R174, R174, UR6, RZ, P2, !PT ;  /* 0x00000006aeae7c10 */ /* 0x010fe400097fe4ff */
[----:B------:R-:W-:-:S03]  /*672a0*/  IADD3.X R7, R7, UR6, RZ, P3, !PT ;  /* 0x0000000607077c10 */ /* 0x000fc60009ffe4ff */
[----:B------:R4:W-:Y:S01]  /*672b0*/  STL [R1+0x804], R174 ;  /* 0x000804ae01007387 */ /* 0x0009e20000100800 */
[----:B---3--:R-:W-:-:S03]  /*672c0*/  MOV R8, R4 ;  /* 0x0000000400087202 */ /* 0x008fc60000000f00 */
[----:B------:R-:W-:Y:S01]  /*672d0*/  STL [R1+0x9d0], R0 ;  /* 0x0009d00001007387 */ /* 0x000fe20000100800 */
[----:B------:R-:W-:-:S03]  /*672e0*/  IMAD.MOV.U32 R9, RZ, RZ, R174 ;  /* 0x000000ffff097224 */ /* 0x000fc600078e00ae */
[----:B-1----:R-:W3:Y:S04]  /*672f0*/  LDL.LU R4, [R1+0x9e0] ;  /* 0x0009e00001047983 */ /* 0x002ee80000300800 */
        /* <DEDUP_REMOVED lines=11> */
[----:B------:R-:W-:Y:S01]  /*673b0*/  STL [R1+0x9d8], R3 ;  /* 0x0009d80301007387 */ /* 0x000fe20000100800 */
[----:B-1----:R-:W-:-:S03]  /*673c0*/  MOV R8, R3 ;  /* 0x0000000300087202 */ /* 0x002fc60000000f00 */
[----:B------:R1:W-:Y:S01]  /*673d0*/  STL [R1+0x9d4], R175 ;  /* 0x0009d4af01007387 */ /* 0x0003e20000100800 */
[----:B------:R-:W-:Y:S01]  /*673e0*/  IMAD.MOV.U32 R9, RZ, RZ, R175 ;  /* 0x000000ffff097224 */ /* 0x000fe200078e00af */
[----:B------:R-:W-:-:S04]  /*673f0*/  UISETP.GT.AND UP1, UPT, UR16, 0x4d, UPT ;  /* 0x0000004d1000788c */ /* 0x000fc8000bf24270 */
[----:B------:R2:W-:Y:S04]  /*67400*/  LDGSTS.E [R2+0x14000], desc[UR8][R8.64], P1 ;  /* 0x1400000008027fae */ /* 0x0005e80008921848 */
[----:B-1----:R-:W2:Y:S04]  /*67410*/  LDL.LU R175, [R1+0x9e4] ;  /* 0x0009e40001af7983 */ /* 0x002ea80000300800 */
[----:B------:R-:W2:Y:S01]  /*67420*/  LDL.LU R3, [R1+0x9ec] ;  /* 0x0009ec0001037983 */ /* 0x000ea20000300800 */
[----:B------:R-:W-:-:S04]  /*67430*/  USEL UR12, URZ, 0x4, !UP1 ;  /* 0x000000043f0c7887 */ /* 0x000fc8000c800000 */
[----:B------:R-:W-:Y:S01]  /*67440*/  USEL UR12, UR12, URZ, !UP0 ;  /* 0x0000003f0c0c7287 */ /* 0x000fe2000c000000 */
[----:B---3--:R-:W-:-:S04]  /*67450*/  IADD3 R4, P1, R4, UR4, RZ ;  /* 0x0000000404047c10 */ /* 0x008fc8000ff3e0ff */
[----:B----4-:R-:W-:Y:S01]  /*67460*/  IADD3.X R174, R174, UR6, RZ, P1, !PT ;  /* 0x00000006aeae7c10 */ /* 0x010fe20008ffe4ff */
[----:B------:R-:W-:Y:S01]  /*67470*/  STL [R1+0x9e0], R4 ;  /* 0x0009e00401007387 */ /* 0x000fe20000100800 */
[----:B--2---:R-:W-:-:S03]  /*67480*/  MOV R8, R4 ;  /* 0x0000000400087202 */ /* 0x004fc60000000f00 */
[----:B------:R1:W-:Y:S01]  /*67490*/  STL [R1+0x9dc], R174 ;  /* 0x0009dcae01007387 */ /* 0x0003e20000100800 */
[----:B------:R-:W-:Y:S01]  /*674a0*/  IMAD.MOV.U32 R9, RZ, RZ, R174 ;  /* 0x000000ffff097224 */ /* 0x000fe200078e00ae */
[----:B------:R-:W-:Y:S02]  /*674b0*/  ISETP.NE.U32.AND P0, PT, RZ, UR12, PT ;  /* 0x0000000cff007c0c */ /* 0x000fe4000bf05070 */
[----:B-1----:R-:W2:Y:S04]  /*674c0*/  LDL.LU R174, [R1+0x9f4] ;  /* 0x0009f40001ae7983 */ /* 0x002ea80000300800 */
[----:B------:R-:W3:Y:S01]  /*674d0*/  LDL.LU R4, [R1+0x9f8] ;  /* 0x0009f80001047983 */ /* 0x000ee20000300800 */
[----:B------:R-:W-:Y:S02]  /*674e0*/  IADD3 R7, P2, R7, UR4, RZ ;  /* 0x0000000407077c10 */ /* 0x000fe4000ff5e0ff */
[----:B------:R-:W-:-:S04]  /*674f0*/  IADD3 R0, P3, R0, UR4, RZ ;  /* 0x0000000400007c10 */ /* 0x000fc8000ff7e0ff */
[----:B------:R1:W-:Y:S04]  /*67500*/  LDGSTS.E [R2+0x10004], desc[UR8][R8.64], P0 ;  /* 0x1000400008027fae */ /* 0x0003e80008121848 */
[----:B------:R4:W-:Y:S01]  /*67510*/  STL [R1+0x9e8], R7 ;  /* 0x0009e80701007387 */ /* 0x0009e20000100800 */
[----:B-1----:R-:W-:Y:S02]  /*67520*/  MOV R8, R7 ;  /* 0x0000000700087202 */ /* 0x002fe40000000f00 */
[----:B------:R-:W-:Y:S02]  /*67530*/  IADD3.X R175, R175, UR6, RZ, P2, !PT ;  /* 0x00000006afaf7c10 */ /* 0x000fe400097fe4ff */
[----:B------:R-:W-:-:S03]  /*67540*/  IADD3.X R3, R3, UR6, RZ, P3, !PT ;  /* 0x0000000603037c10 */ /* 0x000fc60009ffe4ff */
[----:B------:R-:W-:Y:S04]  /*67550*/  STL [R1+0x9e4], R175 ;  /* 0x0009e4af01007387 */ /* 0x000fe80000100800 */
[----:B------:R1:W-:Y:S04]  /*67560*/  STL [R1+0x9f0], R0 ;  /* 0x0009f00001007387 */ /* 0x0003e80000100800 */
[----:B------:R1:W-:Y:S04]  /*67570*/  STL [R1+0x9ec], R3 ;  /* 0x0009ec0301007387 */ /* 0x0003e80000100800 */
[----:B------:R-:W2:Y:S04]  /*67580*/  LDL.LU R178, [R1+0x9fc] ;  /* 0x0009fc0001b27983 */ /* 0x000ea80000300800 */
[----:B----4-:R-:W4:Y:S01]  /*67590*/  LDL.LU R7, [R1+0xa00] ;  /* 0x000a000001077983 */ /* 0x010f220000300800 */
[----:B------:R-:W-:-:S04]  /*675a0*/  UISETP.GT.AND UP1, UPT, UR16, 0x4e, UPT ;  /* 0x0000004e1000788c */ /* 0x000fc8000bf24270 */
[----:B------:R-:W-:Y:S01]  /*675b0*/  USEL UR12, URZ, 0x4, !UP1 ;  /* 0x000000043f0c7887 */ /* 0x000fe2000c800000 */
[----:B------:R-:W-:-:S03]  /*675c0*/  IMAD.MOV.U32 R9, RZ, RZ, R175 ;  /* 0x000000ffff097224 */ /* 0x000fc600078e00af */
[----:B------:R-:W-:Y:S02]  /*675d0*/  USEL UR12, UR12, URZ, !UP0 ;  /* 0x0000003f0c0c7287 */ /* 0x000fe4000c000000 */
[----:B------:R1:W-:Y:S04]  /*675e0*/  LDGSTS.E [R2+0x14004], desc[UR8][R8.64], P0 ;  /* 0x1400400008027fae */ /* 0x0003e80008121848 */
[----:B------:R-:W-:Y:S02]  /*675f0*/  ISETP.NE.U32.AND P1, PT, RZ, UR12, PT ;  /* 0x0000000cff007c0c */ /* 0x000fe4000bf25070 */
[----:B-1----:R-:W-:Y:S01]  /*67600*/  MOV R8, R0 ;  /* 0x0000000000087202 */ /* 0x002fe20000000f00 */
[----:B------:R-:W-:Y:S01]  /*67610*/  IMAD.MOV.U32 R9, RZ, RZ, R3 ;  /* 0x000000ffff097224 */ /* 0x000fe200078e0003 */
[----:B------:R-:W4:Y:S04]  /*67620*/  LDL.LU R0, [R1+0xa08] ;  /* 0x000a080001007983 */ /* 0x000f280000300800 */
[----:B------:R-:W4:Y:S01]  /*67630*/  LDL.LU R3, [R1+0xbd0] ;  /* 0x000bd00001037983 */ /* 0x000f220000300800 */
[----:B---3--:R-:W-:-:S04]  /*67640*/  IADD3 R4, P0, R4, UR4, RZ ;  /* 0x0000000404047c10 */ /* 0x008fc8000ff1e0ff */
[----:B------:R1:W-:Y:S01]  /*67650*/  LDGSTS.E [R2+0x10008], desc[UR8][R8.64], P1 ;  /* 0x1000800008027fae */ /* 0x0003e20008921848 */
[----:B--2---:R-:W-:-:S03]  /*67660*/  IADD3.X R174, R174, UR6, RZ, P0, !PT ;  /* 0x00000006aeae7c10 */ /* 0x004fc600087fe4ff */
[----:B------:R-:W-:Y:S04]  /*67670*/  STL [R1+0x9f8], R4 ;  /* 0x0009f80401007387 */ /* 0x000fe80000100800 */
[----:B------:R2:W-:Y:S04]  /*67680*/  STL [R1+0x9f4], R174 ;  /* 0x0009f4ae01007387 */ /* 0x0005e80000100800 */
[----:B------:R-:W3:Y:S01]  /*67690*/  LDL.LU R175, [R1+0xa04] ;  /* 0x000a040001af7983 */ /* 0x000ee20000300800 */
[----:B-1----:R-:W-:Y:S01]  /*676a0*/  MOV R8, R4 ;  /* 0x0000000400087202 */ /* 0x002fe20000000f00 */
[----:B------:R-:W-:-:S02]  /*676b0*/  IMAD.MOV.U32 R9, RZ, RZ, R174 ;  /* 0x000000ffff097224 */ /* 0x000fc400078e00ae */
[----:B--2---:R-:W2:Y:S04]  /*676c0*/  LDL.LU R174, [R1+0xbcc] ;  /* 0x000bcc0001ae7983 */ /* 0x004ea80000300800 */
[----:B------:R1:W-:Y:S04]  /*676d0*/  LDGSTS.E [R2+0x14008], desc[UR8][R8.64], P1 ;  /* 0x1400800008027fae */ /* 0x0003e80008921848 */
[----:B------:R-:W2:Y:S01]  /*676e0*/  LDL.LU R4, [R1+0xbd8] ;  /* 0x000bd80001047983 */ /* 0x000ea20000300800 */
[----:B----4-:R-:W-:-:S04]  /*676f0*/  IADD3 R7, P1, R7, UR4, RZ ;  /* 0x0000000407077c10 */ /* 0x010fc8000ff3e0ff */
[----:B------:R-:W-:Y:S01]  /*67700*/  IADD3.X R178, R178, UR6, RZ, P1, !PT ;  /* 0x00000006b2b27c10 */ /* 0x000fe20008ffe4ff */
[----:B------:R4:W-:Y:S01]  /*67710*/  STL [R1+0xa00], R7 ;  /* 0x000a000701007387 */ /* 0x0009e20000100800 */
[----:B-1----:R-:W-:-:S03]  /*67720*/  MOV R8, R7 ;  /* 0x0000000700087202 */ /* 0x002fc60000000f00 */
[----:B------:R-:W-:Y:S04]  /*67730*/  STL [R1+0x9fc], R178 ;  /* 0x0009fcb201007387 */ /* 0x000fe80000100800 */
[----:B----4-:R-:W4:Y:S01]  /*67740*/  LDL.LU R7, [R1+0xbd4] ;  /* 0x000bd40001077983 */ /* 0x010f220000300800 */
[----:B------:R-:W-:-:S04]  /*67750*/  UISETP.GT.AND UP1, UPT, UR16, 0x4f, UPT ;  /* 0x0000004f1000788c */ /* 0x000fc8000bf24270 */
[----:B------:R-:W-:-:S04]  /*67760*/  USEL UR12, URZ, 0x4, !UP1 ;  /* 0x000000043f0c7887 */ /* 0x000fc8000c800000 */
[----:B------:R-:W-:Y:S01]  /*67770*/  USEL UR12, UR12, URZ, !UP0 ;  /* 0x0000003f0c0c7287 */ /* 0x000fe2000c000000 */
[----:B------:R-:W-:-:S05]  /*67780*/  IADD3 R0, P2, R0, UR4, RZ ;  /* 0x0000000400007c10 */ /* 0x000fca000ff5e0ff */
[----:B------:R-:W-:Y:S01]  /*67790*/  ISETP.NE.U32.AND P0, PT, RZ, UR12, PT ;  /* 0x0000000cff007c0c */ /* 0x000fe2000bf05070 */
[----:B------:R-:W-:Y:S01]  /*677a0*/  UISETP.GT.AND UP1, UPT, UR16, 0x6c, UPT ;  /* 0x0000006c1000788c */ /* 0x000fe2000bf24270 */
[----:B------:R-:W-:Y:S01]  /*677b0*/  IMAD.MOV.U32 R9, RZ, RZ, R178 ;  /* 0x000000ffff097224 */ /* 0x000fe200078e00b2 */
[----:B------:R-:W-:Y:S02]  /*677c0*/  IADD3 R3, P3, R3, UR4, RZ ;  /* 0x0000000403037c10 */ /* 0x000fe4000ff7e0ff */
[----:B------:R-:W-:Y:S01]  /*677d0*/  USEL UR12, URZ, 0x4, !UP1 ;  /* 0x000000043f0c7887 */ /* 0x000fe2000c800000 */
[----:B------:R1:W-:Y:S03]  /*677e0*/  STL [R1+0xa08], R0 ;  /* 0x000a080001007387 */ /* 0x0003e60000100800 */
[----:B------:R-:W-:-:S04]  /*677f0*/  USEL UR12, UR12, URZ, !UP0 ;  /* 0x0000003f0c0c7287 */ /* 0x000fc8000c000000 */
[----:B------:R1:W-:Y:S01]  /*67800*/  LDGSTS.E [R2+0x1000c], desc[UR8][R8.64], P0 ;  /* 0x1000c00008027fae */ /* 0x0003e20008121848 */
[----:B---3--:R-:W-:-:S05]  /*67810*/  IADD3.X R175, R175, UR6, RZ, P2, !PT ;  /* 0x00000006afaf7c10 */ /* 0x008fca00097fe4ff */
[----:B------:R-:W-:Y:S01]  /*67820*/  STL [R1+0xa04], R175 ;  /* 0x000a04af01007387 */ /* 0x000fe20000100800 */
[----:B--2---:R-:W-:Y:S02]  /*67830*/  IADD3.X R174, R174, UR6, RZ, P3, !PT ;  /* 0x00000006aeae7c10 */ /* 0x004fe40009ffe4ff */
[----:B-1----:R-:W-:Y:S01]  /*67840*/  MOV R8, R0 ;  /* 0x0000000000087202 */ /* 0x002fe20000000f00 */
[----:B------:R-:W-:Y:S01]  /*67850*/  IMAD.MOV.U32 R9, RZ, RZ, R175 ;  /* 0x000000ffff097224 */ /* 0x000fe200078e00af */
[----:B------:R1:W-:Y:S04]  /*67860*/  STL [R1+0xbd0], R3 ;  /* 0x000bd00301007387 */ /* 0x0003e80000100800 */
[----:B------:R-:W2:Y:S01]  /*67870*/  LDL.LU R0, [R1+0xbe0] ;  /* 0x000be00001007983 */ /* 0x000ea20000300800 */
[----:B------:R-:W-:-:S03]  /*67880*/  ISETP.NE.U32.AND P1, PT, RZ, UR12, PT ;  /* 0x0000000cff007c0c */ /* 0x000fc6000bf25070 */
[----:B------:R3:W-:Y:S04]  /*67890*/  LDGSTS.E [R2+0x1400c], desc[UR8][R8.64], P0 ;  /* 0x1400c00008027fae */ /* 0x0007e80008121848 */
[----:B------:R-:W-:Y:S01]  /*678a0*/  STL [R1+0xbcc], R174 ;  /* 0x000bccae01007387 */ /* 0x000fe20000100800 */
[----:B------:R-:W-:Y:S02]  /*678b0*/  IADD3 R4, P0, R4, UR4, RZ ;  /* 0x0000000404047c10 */ /* 0x000fe4000ff1e0ff */
[----:B---3--:R-:W-:Y:S02]  /*678c0*/  MOV R8, R3 ;  /* 0x0000000300087202 */ /* 0x008fe40000000f00 */
[----:B-1----:R-:W3:Y:S01]  /*678d0*/  LDL.LU R3, [R1+0xbdc] ;  /* 0x000bdc0001037983 */ /* 0x002ee20000300800 */
[----:B------:R-:W-:-:S03]  /*678e0*/  IMAD.MOV.U32 R9, RZ, RZ, R174 ;  /* 0x000000ffff097224 */ /* 0x000fc600078e00ae */
[----:B------:R-:W-:Y:S04]  /*678f0*/  STL [R1+0xbd8], R4 ;  /* 0x000bd80401007387 */ /* 0x000fe80000100800 */
[----:B------:R1:W-:Y:S01]  /*67900*/  LDGSTS.E [R2+0x18000], desc[UR8][R8.64], P1 ;  /* 0x1800000008027fae */ /* 0x0003e20008921848 */
[----:B----4-:R-:W-:-:S05]  /*67910*/  IADD3.X R7, R7, UR6, RZ, P0, !PT ;  /* 0x0000000607077c10 */ /* 0x010fca00087fe4ff */
[----:B------:R4:W-:Y:S01]  /*67920*/  STL [R1+0xbd4], R7 ;  /* 0x000bd40701007387 */ /* 0x0009e20000100800 */
[----:B-1----:R-:W-:-:S03]  /*67930*/  IMAD.MOV.U32 R9, RZ, RZ, R7 ;  /* 0x000000ffff097224 */ /* 0x002fc600078e0007 */
[----:B------:R-:W3:Y:S04]  /*67940*/  LDL.LU R175, [R1+0xbe4] ;  /* 0x000be40001af7983 */ /* 0x000ee80000300800 */
[----:B----4-:R-:W4:Y:S04]  /*67950*/  LDL.LU R7, [R1+0xbe8] ;  /* 0x000be80001077983 */ /* 0x010f280000300800 */
[----:B------:R-:W4:Y:S04]  /*67960*/  LDL.LU R179, [R1+0xbec] ;  /* 0x000bec0001b37983 */ /* 0x000f280000300800 */
[----:B------:R-:W4:Y:S01]  /*67970*/  LDL.LU R178, [R1+0xbf0] ;  /* 0x000bf00001b27983 */ /* 0x000f220000300800 */
[----:B------:R-:W-:Y:S01]  /*67980*/  MOV R8, R4 ;  /* 0x0000000400087202 */ /* 0x000fe20000000f00 */
[----:B------:R-:W-:-:S04]  /*67990*/  UISETP.GT.AND UP1, UPT, UR16, 0x6d, UPT ;  /* 0x0000006d1000788c */ /* 0x000fc8000bf24270 */
[----:B------:R1:W-:Y:S01]  /*679a0*/  LDGSTS.E [R2+0x1c000], desc[UR8][R8.64], P1 ;  /* 0x1c00000008027fae */ /* 0x0003e20008921848 */
[----:B------:R-:W-:-:S04]  /*679b0*/  USEL UR12, URZ, 0x4, !UP1 ;  /* 0x000000043f0c7887 */ /* 0x000fc8000c800000 */
[----:B------:R-:W-:Y:S01]  /*679c0*/  USEL UR12, UR12, URZ, !UP0 ;  /* 0x0000003f0c0c7287 */ /* 0x000fe2000c000000 */
[----:B--2---:R-:W-:-:S05]  /*679d0*/  IADD3 R0, P1, R0, UR4, RZ ;  /* 0x0000000400007c10 */ /* 0x004fca000ff3e0ff */
[----:B------:R2:W-:Y:S01]  /*679e0*/  STL [R1+0xbe0], R0 ;  /* 0x000be00001007387 */ /* 0x0005e20000100800 */
[----:B-1----:R-:W-:Y:S02]  /*679f0*/  MOV R8, R0 ;  /* 0x0000000000087202 */ /* 0x002fe40000000f00 */
[----:B---3--:R-:W-:-:S05]  /*67a00*/  IADD3.X R3, R3, UR6, RZ, P1, !PT ;  /* 0x0000000603037c10 */ /* 0x008fca0008ffe4ff */
[----:B------:R1:W-:Y:S04]  /*67a10*/  STL [R1+0xbdc], R3 ;  /* 0x000bdc0301007387 */ /* 0x0003e80000100800 */
[----:B------:R-:W3:Y:S04]  /*67a20*/  LDL.LU R4, [R1+0xbf4] ;  /* 0x000bf40001047983 */ /* 0x000ee80000300800 */
[----:B--2---:R-:W2:Y:S01]  /*67a30*/  LDL.LU R0, [R1+0xbf8] ;  /* 0x000bf80001007983 */ /* 0x004ea20000300800 */
[----:B------:R-:W-:Y:S01]  /*67a40*/  ISETP.NE.U32.AND P0, PT, RZ, UR12, PT ;  /* 0x0000000cff007c0c */ /* 0x000fe2000bf05070 */
[----:B------:R-:W-:-:S02]  /*67a50*/  IMAD.MOV.U32 R9, RZ, RZ, R3 ;  /* 0x000000ffff097224 */ /* 0x000fc400078e0003 */
[----:B------:R-:W3:Y:S04]  /*67a60*/  LDL.LU R174, [R1+0xc00] ;  /* 0x000c000001ae7983 */ /* 0x000ee80000300800 */
[----:B-1----:R-:W3:Y:S06]  /*67a70*/  LDL.LU R3, [R1+0xc08] ;  /* 0x000c080001037983 */ /* 0x002eec0000300800 */
[----:B------:R1:W-:Y:S01]  /*67a80*/  LDGSTS.E [R2+0x18004], desc[UR8][R8.64], P0 ;  /* 0x1800400008027fae */ /* 0x0003e20008121848 */
[----:B----4-:R-:W-:-:S04]  /*67a90*/  IADD3 R7, P2, R7, UR4, RZ ;  /* 0x0000000407077c10 */ /* 0x010fc8000ff5e0ff */
[----:B------:R-:W-:Y:S01]  /*67aa0*/  IADD3.X R175, R175, UR6, RZ, P2, !PT ;  /* 0x00000006afaf7c10 */ /* 0x000fe200097fe4ff */
[----:B------:R-:W-:Y:S01]  /*67ab0*/  STL [R1+0xbe8], R7 ;  /* 0x000be80701007387 */ /* 0x000fe20000100800 */
[----:B------:R-:W-:-:S03]  /*67ac0*/  IADD3 R178, P3, R178, UR4, RZ ;  /* 0x00000004b2b27c10 */ /* 0x000fc6000ff7e0ff */
[----:B------:R4:W-:Y:S01]  /*67ad0*/  STL [R1+0xbe4], R175 ;  /* 0x000be4af01007387 */ /* 0x0009e20000100800 */
[----:B-1----:R-:W-:Y:S01]  /*67ae0*/  IMAD.MOV.U32 R9, RZ, RZ, R175 ;  /* 0x000000ffff097224 */ /* 0x002fe200078e00af */
[----:B------:R-:W-:Y:S02]  /*67af0*/  IADD3.X R179, R179, UR6, RZ, P3, !PT ;  /* 0x00000006b3b37c10 */ /* 0x000fe40009ffe4ff */
[----:B------:R-:W-:Y:S01]  /*67b00*/  STL [R1+0xbf0], R178 ;  /* 0x000bf0b201007387 */ /* 0x000fe20000100800 */
[----:B------:R-:W-:-:S03]  /*67b10*/  MOV R8, R7 ;  /* 0x0000000700087202 */ /* 0x000fc60000000f00 */
[----:B----4-:R-:W4:Y:S04]  /*67b20*/  LDL.LU R175, [R1+0xbfc] ;  /* 0x000bfc0001af7983 */ /* 0x010f280000300800 */
[----:B------:R-:W-:Y:S04]  /*67b30*/  STL [R1+0xbec], R179 ;  /* 0x000becb301007387 */ /* 0x000fe80000100800 */
[----:B------:R-:W4:Y:S01]  /*67b40*/  LDL.LU R7, [R1+0xc04] ;  /* 0x000c040001077983 */ /* 0x000f220000300800 */
[----:B------:R-:W-:-:S03]  /*67b50*/  UISETP.GT.AND UP1, UPT, UR16, 0x6e, UPT ;  /* 0x0000006e1000788c */ /* 0x000fc6000bf24270 */
[----:B------:R1:W-:Y:S01]  /*67b60*/  LDGSTS.E [R2+0x1c004], desc[UR8][R8.64], P0 ;  /* 0x1c00400008027fae */ /* 0x0003e20008121848 */
[----:B------:R-:W-:-:S04]  /*67b70*/  USEL UR12, URZ, 0x4, !UP1 ;  /* 0x000000043f0c7887 */ /* 0x000fc8000c800000 */
[----:B------:R-:W-:-:S06]  /*67b80*/  USEL UR12, UR12, URZ, !UP0 ;  /* 0x0000003f0c0c7287 */ /* 0x000fcc000c000000 */
[----:B------:R-:W-:Y:S01]  /*67b90*/  ISETP.NE.U32.AND P1, PT, RZ, UR12, PT ;  /* 0x0000000cff007c0c */ /* 0x000fe2000bf25070 */
[----:B------:R-:W-:Y:S01]  /*67ba0*/  UISETP.GT.AND UP1, UPT, UR16, 0x6f, UPT ;  /* 0x0000006f1000788c */ /* 0x000fe2000bf24270 */
[----:B-1----:R-:W-:Y:S01]  /*67bb0*/  MOV R8, R178 ;  /* 0x000000b200087202 */ /* 0x002fe20000000f00 */
[----:B------:R-:W-:Y:S02]  /*67bc0*/  IMAD.MOV.U32 R9, RZ, RZ, R179 ;  /* 0x000000ffff097224 */ /* 0x000fe400078e00b3 */
[----:B------:R-:W-:-:S04]  /*67bd0*/  USEL UR12, URZ, 0x4, !UP1 ;  /* 0x000000043f0c7887 */ /* 0x000fc8000c800000 */
[----:B------:R-:W-:-:S04]  /*67be0*/  USEL UR12, UR12, URZ, !UP0 ;  /* 0x0000003f0c0c7287 */ /* 0x000fc8000c000000 */
[----:B------:R1:W-:Y:S01]  /*67bf0*/  LDGSTS.E [R2+0x18008], desc[UR8][R8.64], P1 ;  /* 0x1800800008027fae */ /* 0x0003e20008921848 */
[----:B--2---:R-:W-:-:S04]  /*67c00*/  IADD3 R0, P0, R0, UR4, RZ ;  /* 0x0000000400007c10 */ /* 0x004fc8000ff1e0ff */
[----:B---3--:R-:W-:Y:S02]  /*67c10*/  IADD3.X R4, R4, UR6, RZ, P0, !PT ;  /* 0x0000000604047c10 */ /* 0x008fe400087fe4ff */
[----:B-1----:R-:W-:-:S03]  /*67c20*/  MOV R8, R0 ;  /* 0x0000000000087202 */ /* 0x002fc60000000f00 */
[----:B------:R-:W-:Y:S01]  /*67c30*/  IMAD.MOV.U32 R9, RZ, RZ, R4 ;  /* 0x000000ffff097224 */ /* 0x000fe200078e0004 */
[----:B------:R-:W-:Y:S01]  /*67c40*/  STL [R1+0xbf8], R0 ;  /* 0x000bf80001007387 */ /* 0x000fe20000100800 */
[----:B------:R-:W-:-:S03]  /*67c50*/  ISETP.NE.U32.AND P0, PT, RZ, UR12, PT ;  /* 0x0000000cff007c0c */ /* 0x000fc6000bf05070 */
[----:B------:R1:W-:Y:S04]  /*67c60*/  STL [R1+0xbf4], R4 ;  /* 0x000bf40401007387 */ /* 0x0003e80000100800 */
[----:B------:R2:W-:Y:S01]  /*67c70*/  LDGSTS.E [R2+0x1c008], desc[UR8][R8.64], P1 ;  /* 0x1c00800008027fae */ /* 0x0005e20008921848 */
[----:B------:R-:W-:-:S03]  /*67c80*/  IADD3 R174, P1, R174, UR4, RZ ;  /* 0x00000004aeae7c10 */ /* 0x000fc6000ff3e0ff */
[----:B-1----:R-:W3:Y:S04]  /*67c90*/  LDL.LU R4, [R1+0x60c] ;  /* 0x00060c0001047983 */ /* 0x002ee80000300800 */
[----:B------:R-:W3:Y:S01]  /*67ca0*/  LDL.LU R0, [R1+0x610] ;  /* 0x0006100001007983 */ /* 0x000ee20000300800 */
[----:B------:R-:W-:Y:S02]  /*67cb0*/  IADD3 R3, P2, R3, UR4, RZ ;  /* 0x0000000403037c10 */ /* 0x000fe4000ff5e0ff */
[----:B--2---:R-:W-:Y:S01]  /*67cc0*/  MOV R8, R174 ;  /* 0x000000ae00087202 */ /* 0x004fe20000000f00 */
[----:B------:R-:W-:Y:S01]  /*67cd0*/  STL [R1+0xc00], R174 ;  /* 0x000c00ae01007387 */ /* 0x000fe20000100800 */
[----:B----4-:R-:W-:-:S05]  /*67ce0*/  IADD3.X R175, R175, UR6, RZ, P1, !PT ;  /* 0x00000006afaf7c10 */ /* 0x010fca0008ffe4ff */
[----:B------:R-:W-:Y:S01]  /*67cf0*/  IMAD.MOV.U32 R9, RZ, RZ, R175 ;  /* 0x000000ffff097224 */ /* 0x000fe200078e00af */
[----:B------:R-:W-:Y:S01]  /*67d00*/  IADD3.X R7, R7, UR6, RZ, P2, !PT ;  /* 0x0000000607077c10 */ /* 0x000fe200097fe4ff */
[----:B------:R1:W-:Y:S04]  /*67d10*/  STL [R1+0xbfc], R175 ;  /* 0x000bfcaf01007387 */ /* 0x0003e80000100800 */
[----:B------:R-:W-:Y:S04]  /*67d20*/  STL [R1+0xc08], R3 ;  /* 0x000c080301007387 */ /* 0x000fe80000100800 */
[----:B------:R2:W-:Y:S04]  /*67d30*/  LDGSTS.E [R2+0x1800c], desc[UR8][R8.64], P0 ;  /* 0x1800c00008027fae */ /* 0x0005e80008121848 */
[----:B------:R4:W-:Y:S04]  /*67d40*/  STL [R1+0xc04], R7 ;  /* 0x000c040701007387 */ /* 0x0009e80000100800 */
[----:B-1----:R-:W3:Y:S01]  /*67d50*/  LDL.LU R175, [R1+0x614] ;  /* 0x0006140001af7983 */ /* 0x002ee20000300800 */
[----:B--2---:R-:W-:-:S03]  /*67d60*/  IMAD.MOV.U32 R9, RZ, RZ, R7 ;  /* 0x000000ffff097224 */ /* 0x004fc600078e0007 */
[----:B----4-:R-:W2:Y:S01]  /*67d70*/  LDL.LU R7, [R1+0x618] ;  /* 0x0006180001077983 */ /* 0x010ea20000300800 */
[----:B------:R-:W-:-:S04]  /*67d80*/  UISETP.GT.AND UP1, UPT, UR16, 0x10, UPT ;  /* 0x000000101000788c */ /* 0x000fc8000bf24270 */
[----:B------:R-:W-:Y:S01]  /*67d90*/  USEL UR12, URZ, 0x4, !UP1 ;  /* 0x000000043f0c7887 */ /* 0x000fe2000c800000 */
[----:B------:R-:W-:Y:S02]  /*67da0*/  MOV R8, R3 ;  /* 0x0000000300087202 */ /* 0x000fe40000000f00 */
[----:B------:R-:W4:Y:S01]  /*67db0*/  LDL.LU R3, [R1+0x620] ;  /* 0x0006200001037983 */ /* 0x000f220000300800 */
[----:B------:R-:W-:-:S03]  /*67dc0*/  USEL UR12, UR12, URZ, !UP0 ;  /* 0x0000003f0c0c7287 */ /* 0x000fc6000c000000 */
[----:B------:R1:W-:Y:S03]  /*67dd0*/  LDGSTS.E [R2+0x1c00c], desc[UR8][R8.64], P0 ;  /* 0x1c00c00008027fae */ /* 0x0003e60008121848 */
[----:B------:R-:W-:Y:S02]  /*67de0*/  ISETP.NE.U32.AND P0, PT, RZ, UR12, PT ;  /* 0x0000000cff007c0c */ /* 0x000fe4000bf05070 */
[----:B-1----:R-:W-:Y:S02]  /*67df0*/  LOP3.LUT R2, R6, 0x40, RZ, 0x3c, !PT ;  /* 0x0000004006027812 */ /* 0x002fe400078e3cff */
[----:B---3--:R-:W-:-:S04]  /*67e00*/  IADD3 R0, P1, R0, UR4, RZ ;  /* 0x0000000400007c10 */ /* 0x008fc8000ff3e0ff */
[----:B------:R-:W-:Y:S01]  /*67e10*/  IADD3.X R4, R4, UR6, RZ, P1, !PT ;  /* 0x0000000604047c10 */ /* 0x000fe20008ffe4ff */
[----:B------:R-:W-:Y:S04]  /*67e20*/  STL [R1+0x610], R0 ;  /* 0x0006100001007387 */ /* 0x000fe80000100800 */
[----:B------:R1:W-:Y:S04]  /*67e30*/  STL [R1+0x60c], R4 ;  /* 0x00060c0401007387 */ /* 0x0003e80000100800 */
[----:B------:R-:W3:Y:S01]  /*67e40*/  LDL.LU R174, [R1+0x61c] ;  /* 0x00061c0001ae7983 */ /* 0x000ee20000300800 */
[----:B------:R-:W-:Y:S01]  /*67e50*/  IADD3 R2, R2, UR17, RZ ;  /* 0x0000001102027c10 */ /* 0x000fe2000fffe0ff */
[----:B------:R-:W-:Y:S01]  /*67e60*/  IMAD.MOV.U32 R8, RZ, RZ, R0 ;  /* 0x000000ffff087224 */ /* 0x000fe200078e0000 */
[----:B------:R-:W-:-:S02]  /*67e70*/  MOV R9, R4 ;  /* 0x0000000400097202 */ /* 0x000fc40000000f00 */
[----:B-1----:R-:W3:Y:S04]  /*67e80*/  LDL.LU R4, [R1+0x628] ;  /* 0x0006280001047983 */ /* 0x002ee80000300800 */
[----:B------:R-:W3:Y:S04]  /*67e90*/  LDL.LU R0, [R1+0x630] ;  /* 0x0006300001007983 */ /* 0x000ee80000300800 */
[----:B------:R1:W-:Y:S01]  /*67ea0*/  LDGSTS.E [R2], desc[UR8][R8.64], P0 ;  /* 0x0000000008027fae */ /* 0x0003e20008121848 */
[----:B--2---:R-:W-:-:S04]  /*67eb0*/  IADD3 R7, P1, R7, UR4, RZ ;  /* 0x0000000407077c10 */ /* 0x004fc8000ff3e0ff */
[----:B------:R-:W-:Y:S01]  /*67ec0*/  IADD3.X R175, R175, UR6, RZ, P1, !PT ;  /* 0x00000006afaf7c10 */ /* 0x000fe20008ffe4ff */
[----:B------:R-:W-:Y:S03]  /*67ed0*/  STL [R1+0x618], R7 ;  /* 0x0006180701007387 */ /* 0x000fe60000100800 */
[----:B-1----:R-:W-:Y:S01]  /*67ee0*/  MOV R9, R175 ;  /* 0x000000af00097202 */ /* 0x002fe20000000f00 */
[----:B------:R1:W-:Y:S01]  /*67ef0*/  STL [R1+0x614], R175 ;  /* 0x000614af01007387 */ /* 0x0003e20000100800 */
[----:B------:R-:W-:Y:S01]  /*67f00*/  IMAD.MOV.U32 R8, RZ, RZ, R7 ;  /* 0x000000ffff087224 */ /* 0x000fe200078e0007 */
[----:B------:R-:W-:Y:S02]  /*67f10*/  UISETP.GT.AND UP1, UPT, UR16, 0x11, UPT ;  /* 0x000000111000788c */ /* 0x000fe4000bf24270 */
[----:B-1----:R-:W2:Y:S04]  /*67f20*/  LDL.LU R175, [R1+0x624] ;  /* 0x0006240001af7983 */ /* 0x002ea80000300800 */
[----:B------:R-:W2:Y:S01]  /*67f30*/  LDL.LU R7, [R1+0x62c] ;  /* 0x00062c0001077983 */ /* 0x000ea20000300800 */
[----:B----4-:R-:W-:Y:S01]  /*67f40*/  IADD3 R3, P1, R3, UR4, RZ ;  /* 0x0000000403037c10 */ /* 0x010fe2000ff3e0ff */
[----:B------:R-:W-:-:S02]  /*67f50*/  USEL UR12, URZ, 0x4, !UP1 ;  /* 0x000000043f0c7887 */ /* 0x000fc4000c800000 */
[----:B------:R1:W-:Y:S02]  /*67f60*/  LDGSTS.E [R2+0x4000], desc[UR8][R8.64], P0 ;  /* 0x0400000008027fae */ /* 0x0003e40008121848 */
[----:B------:R-:W-:Y:S02]  /*67f70*/  USEL UR12, UR12, URZ, !UP0 ;  /* 0x0000003f0c0c7287 */ /* 0x000fe4000c000000 */
[----:B------:R-:W-:Y:S04]  /*67f80*/  STL [R1+0x620], R3 ;  /* 0x0006200301007387 */ /* 0x000fe80000100800 */
[----:B------:R-:W-:Y:S01]  /*67f90*/  ISETP.NE.U32.AND P0, PT, RZ, UR12, PT ;  /* 0x0000000cff007c0c */ /* 0x000fe2000bf05070 */
[----:B-1----:R-:W-:Y:S01]  /*67fa0*/  IMAD.MOV.U32 R8, RZ, RZ, R3 ;  /* 0x000000ffff087224 */ /* 0x002fe200078e0003 */
[----:B---3--:R-:W-:-:S04]  /*67fb0*/  IADD3.X R174, R174, UR6, RZ, P1, !PT ;  /* 0x00000006aeae7c10 */ /* 0x008fc80008ffe4ff */
[----:B------:R-:W-:Y:S01]  /*67fc0*/  MOV R9, R174 ;  /* 0x000000ae00097202 */ /* 0x000fe20000000f00 */
[----:B------:R1:W-:Y:S01]  /*67fd0*/  STL [R1+0x61c], R174 ;  /* 0x00061cae01007387 */ /* 0x0003e20000100800 */
[----:B------:R-:W-:-:S05]  /*67fe0*/  IADD3 R4, P2, R4, UR4, RZ ;  /* 0x0000000404047c10 */ /* 0x000fca000ff5e0ff */
[----:B------:R3:W-:Y:S04]  /*67ff0*/  LDGSTS.E [R2+0x4], desc[UR8][R8.64], P0 ;  /* 0x0000400008027fae */ /* 0x0007e80008121848 */
[----:B-1----:R-:W4:Y:S04]  /*68000*/  LDL.LU R174, [R1+0x634] ;  /* 0x0006340001ae7983 */ /* 0x002f280000300800 */
[----:B------:R-:W4:Y:S01]  /*68010*/  LDL.LU R3, [R1+0x638] ;  /* 0x0006380001037983 */ /* 0x000f220000300800 */
[----:B------:R-:W-:Y:S01]  /*68020*/  IADD3 R0, P3, R0, UR4, RZ ;  /* 0x0000000400007c10 */ /* 0x000fe2000ff7e0ff */
[----:B---3--:R-:W-:-:S02]  /*68030*/  IMAD.MOV.U32 R8, RZ, RZ, R4 ;  /* 0x000000ffff087224 */ /* 0x008fc400078e0004 */
[----:B------:R1:W-:Y:S01]  /*68040*/  STL [R1+0x628], R4 ;  /* 0x0006280401007387 */ /* 0x0003e20000100800 */
[----:B--2---:R-:W-:Y:S02]  /*68050*/  IADD3.X R175, R175, UR6, RZ, P2, !PT ;  /* 0x00000006afaf7c10 */ /* 0x004fe400097fe4ff */
        /* <DEDUP_REMOVED lines=17> */
[----:B----4-:R-:W-:-:S04]  /*68170*/  IADD3 R3, P0, R3, UR4, RZ ;  /* 0x0000000403037c10 */ /* 0x010fc8000ff1e0ff */
[----:B------:R-:W-:Y:S01]  /*68180*/  IADD3.X R174, R174, UR6, RZ, P0, !PT ;  /* 0x00000006aeae7c10 */ /* 0x000fe200087fe4ff */
[----:B------:R-:W-:Y:S03]  /*68190*/  STL [R1+0x638], R3 ;  /* 0x0006380301007387 */ /* 0x000fe60000100800 */
[----:B-1----:R-:W-:Y:S01]  /*681a0*/  MOV R9, R174 ;  /* 0x000000ae00097202 */ /* 0x002fe20000000f00 */
[----:B------:R1:W-:Y:S01]  /*681b0*/  STL [R1+0x634], R174 ;  /* 0x000634ae01007387 */ /* 0x0003e20000100800 */
[----:B------:R-:W-:-:S05]  /*681c0*/  IMAD.MOV.U32 R8, RZ, RZ, R3 ;  /* 0x000000ffff087224 */ /* 0x000fca00078e0003 */
[----:B------:R4:W-:Y:S04]  /*681d0*/  LDGSTS.E [R2+0x4008], desc[UR8][R8.64], P1 ;  /* 0x0400800008027fae */ /* 0x0009e80008921848 */
[----:B-1----:R-:W4:Y:S04]  /*681e0*/  LDL.LU R174, [R1+0x644] ;  /* 0x0006440001ae7983 */ /* 0x002f280000300800 */
[----:B------:R-:W4:Y:S01]  /*681f0*/  LDL.LU R3, [R1+0x80c] ;  /* 0x00080c0001037983 */ /* 0x000f220000300800 */
[----:B---3--:R-:W-:-:S04]  /*68200*/  IADD3 R4, P1, R4, UR4, RZ ;  /* 0x0000000404047c10 */ /* 0x008fc8000ff3e0ff */
[----:B--2---:R-:W-:Y:S01]  /*68210*/  IADD3.X R175, R175, UR6, RZ, P1, !PT ;  /* 0x00000006afaf7c10 */ /* 0x004fe20008ffe4ff */
[----:B------:R-:W-:Y:S01]  /*68220*/  STL [R1+0x640], R4 ;  /* 0x0006400401007387 */ /* 0x000fe20000100800 */
[----:B----4-:R-:W-:Y:S02]  /*68230*/  IMAD.MOV.U32 R8, RZ, RZ, R4 ;  /* 0x000000ffff087224 */ /* 0x010fe400078e0004 */
        /* <DEDUP_REMOVED lines=14> */
[----:B------:R4:W-:Y:S01]  /*68320*/  LDGSTS.E [R2+0xc], desc[UR8][R8.64], P0 ;  /* 0x0000c00008027fae */ /* 0x0009e20008121848 */
[----:B------:R-:W-:Y:S02]  /*68330*/  IADD3.X R174, R174, UR6, RZ, P2, !PT ;  /* 0x00000006aeae7c10 */ /* 0x000fe400097fe4ff */
[----:B------:R-:W-:-:S03]  /*68340*/  IADD3.X R3, R3, UR6, RZ, P3, !PT ;  /* 0x0000000603037c10 */ /* 0x000fc60009ffe4ff */
[----:B------:R1:W-:Y:S01]  /*68350*/  STL [R1+0x644], R174 ;  /* 0x000644ae01007387 */ /* 0x0003e20000100800 */
[----:B----4-:R-:W-:-:S03]  /*68360*/  IMAD.MOV.U32 R8, RZ, RZ, R7 ;  /* 0x000000ffff087224 */ /* 0x010fc600078e0007 */
[----:B------:R-:W-:Y:S01]  /*68370*/  STL [R1+0x810], R0 ;  /* 0x0008100001007387 */ /* 0x000fe20000100800 */
[----:B------:R-:W-:-:S03]  /*68380*/  MOV R9, R174 ;  /* 0x000000ae00097202 */ /* 0x000fc60000000f00 */
[----:B-1----:R-:W4:Y:S01]  /*68390*/  LDL.LU R7, [R1+0x820] ;  /* 0x0008200001077983 */ /* 0x002f220000300800 */
[----:B------:R-:W-:-:S03]  /*683a0*/  ISETP.NE.U32.AND P1, PT, RZ, UR12, PT ;  /* 0x0000000cff007c0c */ /* 0x000fc6000bf25070 */
[----:B------:R1:W-:Y:S04]  /*683b0*/  STL [R1+0x80c], R3 ;  /* 0x00080c0301007387 */ /* 0x0003e80000100800 */
[----:B------:R-:W4:Y:S04]  /*683c0*/  LDL.LU R174, [R1+0x81c] ;  /* 0x00081c0001ae7983 */ /* 0x000f280000300800 */
[----:B------:R1:W-:Y:S02]  /*683d0*/  LDGSTS.E [R2+0x400c], desc[UR8][R8.64], P0 ;  /* 0x0400c00008027fae */ /* 0x0003e40008121848 */
[----:B-1----:R-:W-:Y:S01]  /*683e0*/  IMAD.MOV.U32 R8, RZ, RZ, R0 ;  /* 0x000000ffff087224 */ /* 0x002fe200078e0000 */
[----:B------:R-:W-:-:S02]  /*683f0*/  MOV R9, R3 ;  /* 0x0000000300097202 */ /* 0x000fc40000000f00 */
[----:B------:R-:W4:Y:S04]  /*68400*/  LDL.LU R3, [R1+0x828] ;  /* 0x0008280001037983 */ /* 0x000f280000300800 */
[----:B------:R-:W4:Y:S04]  /*68410*/  LDL.LU R0, [R1+0x830] ;  /* 0x0008300001007983 */ /* 0x000f280000300800 */
[----:B------:R1:W-:Y:S01]  /*68420*/  LDGSTS.E [R2+0x8000], desc[UR8][R8.64], P1 ;  /* 0x0800000008027fae */ /* 0x0003e20008921848 */
[----:B---3--:R-:W-:-:S04]  /*68430*/  IADD3 R4, P0, R4, UR4, RZ ;  /* 0x0000000404047c10 */ /* 0x008fc8000ff1e0ff */
[----:B--2---:R-:W-:Y:S01]  /*68440*/  IADD3.X R175, R175, UR6, RZ, P0, !PT ;  /* 0x00000006afaf7c10 */ /* 0x004fe200087fe4ff */
[----:B------:R-:W-:Y:S03]  /*68450*/  STL [R1+0x818], R4 ;  /* 0x0008180401007387 */ /* 0x000fe60000100800 */
[----:B-1----:R-:W-:Y:S01]  /*68460*/  MOV R9, R175 ;  /* 0x000000af00097202 */ /* 0x002fe20000000f00 */
[----:B------:R1:W-:Y:S01]  /*68470*/  STL [R1+0x814], R175 ;  /* 0x000814af01007387 */ /* 0x0003e20000100800 */
[----:B------:R-:W-:Y:S01]  /*68480*/  IMAD.MOV.U32 R8, RZ, RZ, R4 ;  /* 0x000000ffff087224 */ /* 0x000fe200078e0004 */
[----:B------:R-:W-:-:S04]  /*68490*/  UISETP.GT.AND UP1, UPT, UR16, 0x31, UPT ;  /* 0x000000311000788c */ /* 0x000fc8000bf24270 */
[----:B------:R2:W-:Y:S04]  /*684a0*/  LDGSTS.E [R2+0xc000], desc[UR8][R8.64], P1 ;  /* 0x0c00000008027fae */ /* 0x0005e80008921848 */
[----:B-1----:R-:W3:Y:S04]  /*684b0*/  LDL.LU R175, [R1+0x824] ;  /* 0x0008240001af7983 */ /* 0x002ee80000300800 */
[----:B------:R-:W3:Y:S01]  /*684c0*/  LDL.LU R4, [R1+0x82c] ;  /* 0x00082c0001047983 */ /* 0x000ee20000300800 */
[----:B------:R-:W-:-:S04]  /*684d0*/  USEL UR12, URZ, 0x4, !UP1 ;  /* 0x000000043f0c7887 */ /* 0x000fc8000c800000 */
[----:B------:R-:W-:Y:S01]  /*684e0*/  USEL UR12, UR12, URZ, !UP0 ;  /* 0x0000003f0c0c7287 */ /* 0x000fe2000c000000 */
[----:B----4-:R-:W-:-:S04]  /*684f0*/  IADD3 R7, P1, R7, UR4, RZ ;  /* 0x0000000407077c10 */ /* 0x010fc8000ff3e0ff */
[----:B------:R-:W-:Y:S01]  /*68500*/  IADD3.X R174, R174, UR6, RZ, P1, !PT ;  /* 0x00000006aeae7c10 */ /* 0x000fe20008ffe4ff */
[----:B------:R-:W-:Y:S01]  /*68510*/  STL [R1+0x820], R7 ;  /* 0x0008200701007387 */ /* 0x000fe20000100800 */
[----:B--2---:R-:W-:Y:S02]  /*68520*/  IMAD.MOV.U32 R8, RZ, RZ, R7 ;  /* 0x000000ffff087224 */ /* 0x004fe400078e0007 */
[----:B------:R-:W-:Y:S01]  /*68530*/  MOV R9, R174 ;  /* 0x000000ae00097202 */ /* 0x000fe20000000f00 */
[----:B------:R1:W-:Y:S01]  /*68540*/  STL [R1+0x81c], R174 ;  /* 0x00081cae01007387 */ /* 0x0003e20000100800 */
[----:B------:R-:W-:-:S03]  /*68550*/  ISETP.NE.U32.AND P0, PT, RZ, UR12, PT ;  /* 0x0000000cff007c0c */ /* 0x000fc6000bf05070 */
[----:B-1----:R-:W2:Y:S04]  /*68560*/  LDL.LU R174, [R1+0x834] ;  /* 0x0008340001ae7983 */ /* 0x002ea80000300800 */
[----:B------:R-:W4:Y:S01]  /*68570*/  LDL.LU R7, [R1+0x838] ;  /* 0x0008380001077983 */ /* 0x000f220000300800 */
[----:B------:R-:W-:Y:S02]  /*68580*/  IADD3 R3, P2, R3, UR4, RZ ;  /* 0x0000000403037c10 */ /* 0x000fe4000ff5e0ff */
[----:B------:R-:W-:-:S03]  /*68590*/  IADD3 R0, P3, R0, UR4, RZ ;  /* 0x0000000400007c10 */ /* 0x000fc6000ff7e0ff */
[----:B------:R1:W-:Y:S04]  /*685a0*/  LDGSTS.E [R2+0x8004], desc[UR8][R8.64], P0 ;  /* 0x0800400008027fae */ /* 0x0003e80008121848 */
[----:B------:R3:W-:Y:S01]  /*685b0*/  STL [R1+0x828], R3 ;  /* 0x0008280301007387 */ /* 0x0007e20000100800 */
[----:B-1----:R-:W-:Y:S01]  /*685c0*/  IMAD.MOV.U32 R8, RZ, RZ, R3 ;  /* 0x000000ffff087224 */ /* 0x002fe200078e0003 */
[----:B---3--:R-:W-:Y:S02]  /*685d0*/  IADD3.X R175, R175, UR6, RZ, P2, !PT ;  /* 0x00000006afaf7c10 */ /* 0x008fe400097fe4ff */
[----:B------:R-:W-:-:S03]  /*685e0*/  IADD3.X R4, R4, UR6, RZ, P3, !PT ;  /* 0x0000000604047c10 */ /* 0x000fc60009ffe4ff */
[----:B------:R1:W-:Y:S04]  /*685f0*/  STL [R1+0x824], R175 ;  /* 0x000824af01007387 */ /* 0x0003e80000100800 */
[----:B------:R-:W-:Y:S01]  /*68600*/  STL [R1+0x830], R0 ;  /* 0x0008300001007387 */ /* 0x000fe20000100800 */
[----:B------:R-:W-:-:S03]  /*68610*/  MOV R9, R175 ;  /* 0x000000af00097202 */ /* 0x000fc60000000f00 */
[----:B------:R-:W3:Y:S04]  /*68620*/  LDL.LU R3, [R1+0x840] ;  /* 0x0008400001037983 */ /* 0x000ee80000300800 */
[----:B------:R1:W-:Y:S04]  /*68630*/  STL [R1+0x82c], R4 ;  /* 0x00082c0401007387 */ /* 0x0003e80000100800 */
[----:B-1----:R-:W3:Y:S01]  /*68640*/  LDL.LU R175, [R1+0x83c] ;  /* 0x00083c0001af7983 */ /* 0x002ee20000300800 */
[----:B------:R-:W-:-:S03]  /*68650*/  UISETP.GT.AND UP1, UPT, UR16, 0x32, UPT ;  /* 0x000000321000788c */ /* 0x000fc6000bf24270 */
[----:B------:R1:W-:Y:S01]  /*68660*/  LDGSTS.E [R2+0xc004], desc[UR8][R8.64], P0 ;  /* 0x0c00400008027fae */ /* 0x0003e20008121848 */
[----:B------:R-:W-:-:S04]  /*68670*/  USEL UR12, URZ, 0x4, !UP1 ;  /* 0x000000043f0c7887 */ /* 0x000fc8000c800000 */
[----:B------:R-:W-:-:S06]  /*68680*/  USEL UR12, UR12, URZ, !UP0 ;  /* 0x0000003f0c0c7287 */ /* 0x000fcc000c000000 */
[----:B------:R-:W-:Y:S01]  /*68690*/  ISETP.NE.U32.AND P1, PT, RZ, UR12, PT ;  /* 0x0000000cff007c0c */ /* 0x000fe2000bf25070 */
[----:B-1----:R-:W-:Y:S01]  /*686a0*/  IMAD.MOV.U32 R8, RZ, RZ, R0 ;  /* 0x000000ffff087224 */ /* 0x002fe200078e0000 */
[----:B------:R-:W-:Y:S02]  /*686b0*/  MOV R9, R4 ;  /* 0x0000000400097202 */ /* 0x000fe40000000f00 */
[----:B------:R-:W3:Y:S04]  /*686c0*/  LDL.LU R4, [R1+0x848] ;  /* 0x0008480001047983 */ /* 0x000ee80000300800 */
[----:B------:R-:W3:Y:S05]  /*686d0*/  LDL.LU R0, [R1+0xa10] ;  /* 0x000a100001007983 */ /* 0x000eea0000300800 */
[----:B------:R1:W-:Y:S01]  /*686e0*/  LDGSTS.E [R2+0x8008], desc[UR8][R8.64], P1 ;  /* 0x0800800008027fae */ /* 0x0003e20008921848 */
[----:B----4-:R-:W-:-:S04]  /*686f0*/  IADD3 R7, P0, R7, UR4, RZ ;  /* 0x0000000407077c10 */ /* 0x010fc8000ff1e0ff */
[----:B--2---:R-:W-:Y:S01]  /*68700*/  IADD3.X R174, R174, UR6, RZ, P0, !PT ;  /* 0x00000006aeae7c10 */ /* 0x004fe200087fe4ff */
        /* <DEDUP_REMOVED lines=8> */
[----:B------:R-:W-:Y:S01]  /*68790*/  IADD3.X R175, R175, UR6, RZ, P1, !PT ;  /* 0x00000006afaf7c10 */ /* 0x000fe20008ffe4ff */
[----:B------:R-:W-:Y:S01]  /*687a0*/  STL [R1+0x840], R3 ;  /* 0x0008400301007387 */ /* 0x000fe20000100800 */
[----:B--2---:R-:W-:Y:S02]  /*687b0*/  IMAD.MOV.U32 R8, RZ, RZ, R3 ;  /* 0x000000ffff087224 */ /* 0x004fe400078e0003 */
        /* <DEDUP_REMOVED lines=18> */
[----:B-1----:R-:W-:-:S03]  /*688e0*/  IMAD.MOV.U32 R8, RZ, RZ, R4 ;  /* 0x000000ffff087224 */ /* 0x002fc600078e0004 */
[----:B------:R-:W-:Y:S01]  /*688f0*/  STL [R1+0xa10], R0 ;  /* 0x000a100001007387 */ /* 0x000fe20000100800 */
[----:B------:R-:W-:-:S03]  /*68900*/  MOV R9, R174 ;  /* 0x000000ae00097202 */ /* 0x000fc60000000f00 */
[----:B------:R-:W2:Y:S01]  /*68910*/  LDL.LU R4, [R1+0xa20] ;  /* 0x000a200001047983 */ /* 0x000ea20000300800 */
[----:B------:R-:W-:-:S03]  /*68920*/  ISETP.NE.U32.AND P1, PT, RZ, UR12, PT ;  /* 0x0000000cff007c0c */ /* 0x000fc6000bf25070 */
[----:B------:R1:W-:Y:S04]  /*68930*/  STL [R1+0xa0c], R7 ;  /* 0x000a0c0701007387 */ /* 0x0003e80000100800 */
[----:B----4-:R-:W4:Y:S04]  /*68940*/  LDL.LU R174, [R1+0xa1c] ;  /* 0x000a1c0001ae7983 */ /* 0x010f280000300800 */
        /* <DEDUP_REMOVED lines=8> */
[----:B------:R-:W-:Y:S01]  /*689d0*/  STL [R1+0xa18], R3 ;  /* 0x000a180301007387 */ /* 0x000fe20000100800 */
[----:B-1----:R-:W-:Y:S02]  /*689e0*/  IMAD.MOV.U32 R8, RZ, RZ, R3 ;  /* 0x000000ffff087224 */ /* 0x002fe400078e0003 */
[----:B------:R-:W-:Y:S01]  /*689f0*/  MOV R9, R175 ;  /* 0x000000af00097202 */ /* 0x000fe20000000f00 */
[----:B------:R1:W-:Y:S01]  /*68a00*/  STL [R1+0xa14], R175 ;  /* 0x000a14af01007387 */ /* 0x0003e20000100800 */
[----:B------:R-:W-:-:S03]  /*68a10*/  UISETP.GT.AND UP1, UPT, UR16, 0x51, UPT ;  /* 0x000000511000788c */ /* 0x000fc6000bf24270 */
[----:B------:R2:W-:Y:S04]  /*68a20*/  LDGSTS.E [R2+0x14000], desc[UR8][R8.64], P1 ;  /* 0x1400000008027fae */ /* 0x0005e80008921848 */
[----:B-1----:R-:W3:Y:S04]  /*68a30*/  LDL.LU R175, [R1+0xa24] ;  /* 0x000a240001af7983 */ /* 0x002ee80000300800 */
[----:B------:R-:W3:Y:S01]  /*68a40*/  LDL.LU R3, [R1+0xa2c] ;  /* 0x000a2c0001037983 */ /* 0x000ee20000300800 */
[----:B------:R-:W-:-:S04]  /*68a50*/  USEL UR12, URZ, 0x4, !UP1 ;  /* 0x000000043f0c7887 */ /* 0x000fc8000c800000 */
[----:B------:R-:W-:Y:S01]  /*68a60*/  USEL UR12, UR12, URZ, !UP0 ;  /* 0x0000003f0c0c7287 */ /* 0x000fe2000c000000 */
[----:B------:R-:W-:-:S04]  /*68a70*/  IADD3 R4, P1, R4, UR4, RZ ;  /* 0x0000000404047c10 */ /* 0x000fc8000ff3e0ff */
[----:B----4-:R-:W-:Y:S01]  /*68a80*/  IADD3.X R174, R174, UR6, RZ, P1, !PT ;  /* 0x00000006aeae7c10 */ /* 0x010fe20008ffe4ff */
        /* <DEDUP_REMOVED lines=14> */
[----:B------:R-:W-:Y:S04]  /*68b70*/  STL [R1+0xa24], R175 ;  /* 0x000a24af01007387 */ /* 0x000fe80000100800 */
[----:B------:R1:W-:Y:S04]  /*68b80*/  STL [R1+0xa30], R0 ;  /* 0x000a300001007387 */ /* 0x0003e80000100800 */
[----:B------:R3:W-:Y:S04]  /*68b90*/  STL [R1+0xa2c], R3 ;  /* 0x000a2c0301007387 */ /* 0x0007e80000100800 */
[----:B------:R-:W2:Y:S04]  /*68ba0*/  LDL.LU R178, [R1+0xa3c] ;  /* 0x000a3c0001b27983 */ /* 0x000ea80000300800 */
[----:B------:R-:W2:Y:S01]  /*68bb0*/  LDL.LU R7, [R1+0xa40] ;  /* 0x000a400001077983 */ /* 0x000ea20000300800 */
[----:B------:R-:W-:-:S04]  /*68bc0*/  UISETP.GT.AND UP1, UPT, UR16, 0x52, UPT ;  /* 0x000000521000788c */ /* 0x000fc8000bf24270 */
[----:B------:R-:W-:Y:S01]  /*68bd0*/  USEL UR12, URZ, 0x4, !UP1 ;  /* 0x000000043f0c7887 */ /* 0x000fe2000c800000 */
[----:B------:R-:W-:-:S03]  /*68be0*/  MOV R9, R175 ;  /* 0x000000af00097202 */ /* 0x000fc60000000f00 */
[----:B------:R-:W-:Y:S02]  /*68bf0*/  USEL UR12, UR12, URZ, !UP0 ;  /* 0x0000003f0c0c7287 */ /* 0x000fe4000c000000 */
[----:B------:R1:W-:Y:S04]  /*68c00*/  LDGSTS.E [R2+0x14004], desc[UR8][R8.64], P0 ;  /* 0x1400400008027fae */ /* 0x0003e80008121848 */
[----:B------:R-:W-:Y:S01]  /*68c10*/  ISETP.NE.U32.AND P1, PT, RZ, UR12, PT ;  /* 0x0000000cff007c0c */ /* 0x000fe2000bf25070 */
[----:B-1----:R-:W-:Y:S01]  /*68c20*/  IMAD.MOV.U32 R8, RZ, RZ, R0 ;  /* 0x000000ffff087224 */ /* 0x002fe200078e0000 */
[----:B------:R-:W-:Y:S01]  /*68c30*/  MOV R9, R3 ;  /* 0x0000000300097202 */ /* 0x000fe20000000f00 */
[----:B------:R-:W2:Y:S04]  /*68c40*/  LDL.LU R0, [R1+0xa48] ;  /* 0x000a480001007983 */ /* 0x000ea80000300800 */
[----:B---3--:R-:W3:Y:S01]  /*68c50*/  LDL.LU R3, [R1+0xc10] ;  /* 0x000c100001037983 */ /* 0x008ee20000300800 */
[----:B----4-:R-:W-:-:S05]  /*68c60*/  IADD3 R4, P0, R4, UR4, RZ ;  /* 0x0000000404047c10 */ /* 0x010fca000ff1e0ff */
[----:B------:R1:W-:Y:S01]  /*68c70*/  LDGSTS.E [R2+0x10008], desc[UR8][R8.64], P1 ;  /* 0x1000800008027fae */ /* 0x0003e20008921848 */
[----:B--2---:R-:W-:-:S03]  /*68c80*/  IADD3.X R174, R174, UR6, RZ, P0, !PT ;  /* 0x00000006aeae7c10 */ /* 0x004fc600087fe4ff */
[----:B------:R-:W-:Y:S04]  /*68c90*/  STL [R1+0xa38], R4 ;  /* 0x000a380401007387 */ /* 0x000fe80000100800 */
[----:B------:R2:W-:Y:S04]  /*68ca0*/  STL [R1+0xa34], R174 ;  /* 0x000a34ae01007387 */ /* 0x0005e80000100800 */
[----:B------:R-:W4:Y:S01]  /*68cb0*/  LDL.LU R175, [R1+0xa44] ;  /* 0x000a440001af7983 */ /* 0x000f220000300800 */
[----:B-1----:R-:W-:Y:S01]  /*68cc0*/  IMAD.MOV.U32 R8, RZ, RZ, R4 ;  /* 0x000000ffff087224 */ /* 0x002fe200078e0004 */
[----:B------:R-:W-:-:S02]  /*68cd0*/  MOV R9, R174 ;  /* 0x000000ae00097202 */ /* 0x000fc40000000f00 */
[----:B--2---:R-:W2:Y:S04]  /*68ce0*/  LDL.LU R174, [R1+0xc0c] ;  /* 0x000c0c0001ae7983 */ /* 0x004ea80000300800 */
[----:B------:R1:W-:Y:S04]  /*68cf0*/  LDGSTS.E [R2+0x14008], desc[UR8][R8.64], P1 ;  /* 0x1400800008027fae */ /* 0x0003e80008921848 */
[----:B------:R-:W2:Y:S01]  /*68d00*/  LDL.LU R4, [R1+0xc18] ;  /* 0x000c180001047983 */ /* 0x000ea20000300800 */
[----:B------:R-:W-:-:S04]  /*68d10*/  IADD3 R7, P1, R7, UR4, RZ ;  /* 0x0000000407077c10 */ /* 0x000fc8000ff3e0ff */
[----:B------:R-:W-:Y:S01]  /*68d20*/  IADD3.X R178, R178, UR6, RZ, P1, !PT ;  /* 0x00000006b2b27c10 */ /* 0x000fe20008ffe4ff */
[----:B------:R1:W-:Y:S02]  /*68d30*/  STL [R1+0xa40], R7 ;  /* 0x000a400701007387 */ /* 0x0003e40000100800 */
[----:B-1----:R-:W-:Y:S02]  /*68d40*/  IMAD.MOV.U32 R8, RZ, RZ, R7 ;  /* 0x000000ffff087224 */ /* 0x002fe400078e0007 */
[----:B------:R-:W-:Y:S04]  /*68d50*/  STL [R1+0xa3c], R178 ;  /* 0x000a3cb201007387 */ /* 0x000fe80000100800 */
[----:B------:R-:W2:Y:S01]  /*68d60*/  LDL.LU R7, [R1+0xc14] ;  /* 0x000c140001077983 */ /* 0x000ea20000300800 */
[----:B------:R-:W-:-:S04]  /*68d70*/  UISETP.GT.AND UP1, UPT, UR16, 0x53, UPT ;  /* 0x000000531000788c */ /* 0x000fc8000bf24270 */
[----:B------:R-:W-:-:S04]  /*68d80*/  USEL UR12, URZ, 0x4, !UP1 ;  /* 0x000000043f0c7887 */ /* 0x000fc8000c800000 */
[----:B------:R-:W-:-:S06]  /*68d90*/  USEL UR12, UR12, URZ, !UP0 ;  /* 0x0000003f0c0c7287 */ /* 0x000fcc000c000000 */
[----:B------:R-:W-:Y:S01]  /*68da0*/  ISETP.NE.U32.AND P0, PT, RZ, UR12, PT ;  /* 0x0000000cff007c0c */ /* 0x000fe2000bf05070 */
[----:B------:R-:W-:Y:S01]  /*68db0*/  UISETP.GT.AND UP1, UPT, UR16, 0x70, UPT ;  /* 0x000000701000788c */ /* 0x000fe2000bf24270 */
[----:B------:R-:W-:Y:S02]  /*68dc0*/  IADD3 R0, P2, R0, UR4, RZ ;  /* 0x0000000400007c10 */ /* 0x000fe4000ff5e0ff */
[----:B------:R-:W-:Y:S01]  /*68dd0*/  MOV R9, R178 ;  /* 0x000000b200097202 */ /* 0x000fe20000000f00 */
[----:B------:R-:W-:Y:S01]  /*68de0*/  USEL UR12, URZ, 0x4, !UP1 ;  /* 0x000000043f0c7887 */ /* 0x000fe2000c800000 */
[----:B---3--:R-:W-:Y:S01]  /*68df0*/  IADD3 R3, P3, R3, UR4, RZ ;  /* 0x0000000403037c10 */ /* 0x008fe2000ff7e0ff */
[----:B------:R1:W-:Y:S02]  /*68e00*/  STL [R1+0xa48], R0 ;  /* 0x000a480001007387 */ /* 0x0003e40000100800 */
[----:B------:R-:W-:-:S04]  /*68e10*/  USEL UR12, UR12, URZ, !UP0 ;  /* 0x0000003f0c0c7287 */ /* 0x000fc8000c000000 */
[----:B------:R3:W-:Y:S01]  /*68e20*/  LDGSTS.E [R2+0x1000c], desc[UR8][R8.64], P0 ;  /* 0x1000c00008027fae */ /* 0x0007e20008121848 */
[----:B----4-:R-:W-:-:S05]  /*68e30*/  IADD3.X R175, R175, UR6, RZ, P2, !PT ;  /* 0x00000006afaf7c10 */ /* 0x010fca00097fe4ff */
[----:B------:R-:W-:Y:S01]  /*68e40*/  STL [R1+0xa44], R175 ;  /* 0x000a44af01007387 */ /* 0x000fe20000100800 */
[----:B--2---:R-:W-:Y:S01]  /*68e50*/  IADD3.X R174, R174, UR6, RZ, P3, !PT ;  /* 0x00000006aeae7c10 */ /* 0x004fe20009ffe4ff */
[----:B---3--:R-:W-:Y:S01]  /*68e60*/  IMAD.MOV.U32 R8, RZ, RZ, R0 ;  /* 0x000000ffff087224 */ /* 0x008fe200078e0000 */
[----:B------:R-:W-:Y:S01]  /*68e70*/  MOV R9, R175 ;  /* 0x000000af00097202 */ /* 0x000fe20000000f00 */
[----:B------:R2:W-:Y:S01]  /*68e80*/  STL [R1+0xc10], R3 ;  /* 0x000c100301007387 */ /* 0x0005e20000100800 */
[----:B------:R-:W-:-:S03]  /*68e90*/  ISETP.NE.U32.AND P1, PT, RZ, UR12, PT ;  /* 0x0000000cff007c0c */ /* 0x000fc6000bf25070 */
[----:B-1----:R-:W3:Y:S04]  /*68ea0*/  LDL.LU R0, [R1+0xc20] ;  /* 0x000c200001007983 */ /* 0x002ee80000300800 */
[----:B------:R1:W-:Y:S04]  /*68eb0*/  LDGSTS.E [R2+0x1400c], desc[UR8][R8.64], P0 ;  /* 0x1400c00008027fae */ /* 0x0003e80008121848 */
[----:B------:R-:W-:Y:S01]  /*68ec0*/  STL [R1+0xc0c], R174 ;  /* 0x000c0cae01007387 */ /* 0x000fe20000100800 */
[----:B------:R-:W-:Y:S01]  /*68ed0*/  IADD3 R4, P0, R4, UR4, RZ ;  /* 0x0000000404047c10 */ /* 0x000fe2000ff1e0ff */
[----:B-1----:R-:W-:-:S02]  /*68ee0*/  IMAD.MOV.U32 R8, RZ, RZ, R3 ;  /* 0x000000ffff087224 */ /* 0x002fc400078e0003 */
[----:B--2---:R-:W2:Y:S01]  /*68ef0*/  LDL.LU R3, [R1+0xc1c] ;  /* 0x000c1c0001037983 */ /* 0x004ea20000300800 */
[----:B------:R-:W-:-:S03]  /*68f00*/  MOV R9, R174 ;  /* 0x000000ae00097202 */ /* 0x000fc60000000f00 */
[----:B------:R-:W-:Y:S04]  /*68f10*/  STL [R1+0xc18], R4 ;  /* 0x000c180401007387 */ /* 0x000fe80000100800 */
[----:B------:R1:W-:Y:S01]  /*68f20*/  LDGSTS.E [R2+0x18000], desc[UR8][R8.64], P1 ;  /* 0x1800000008027fae */ /* 0x0003e20008921848 */
[----:B------:R-:W-:-:S04]  /*68f30*/  IADD3.X R7, R7, UR6, RZ, P0, !PT ;  /* 0x0000000607077c10 */ /* 0x000fc800087fe4ff */
[----:B-1----:R-:W-:Y:S01]  /*68f40*/  MOV R9, R7 ;  /* 0x0000000700097202 */ /* 0x002fe20000000f00 */
[----:B------:R1:W-:Y:S04]  /*68f50*/  STL [R1+0xc14], R7 ;  /* 0x000c140701007387 */ /* 0x0003e80000100800 */
[----:B------:R-:W4:Y:S04]  /*68f60*/  LDL.LU R175, [R1+0xc24] ;  /* 0x000c240001af7983 */ /* 0x000f280000300800 */
[----:B-1----:R-:W4:Y:S04]  /*68f70*/  LDL.LU R7, [R1+0xc28] ;  /* 0x000c280001077983 */ /* 0x002f280000300800 */
[----:B------:R-:W4:Y:S04]  /*68f80*/  LDL.LU R179, [R1+0xc2c] ;  /* 0x000c2c0001b37983 */ /* 0x000f280000300800 */
[----:B------:R-:W4:Y:S01]  /*68f90*/  LDL.LU R178, [R1+0xc30] ;  /* 0x000c300001b27983 */ /* 0x000f220000300800 */
[----:B------:R-:W-:Y:S01]  /*68fa0*/  IMAD.MOV.U32 R8, RZ, RZ, R4 ;  /* 0x000000ffff087224 */ /* 0x000fe200078e0004 */
[----:B------:R-:W-:-:S04]  /*68fb0*/  UISETP.GT.AND UP1, UPT, UR16, 0x71, UPT ;  /* 0x000000711000788c */ /* 0x000fc8000bf24270 */
[----:B------:R1:W-:Y:S01]  /*68fc0*/  LDGSTS.E [R2+0x1c000], desc[UR8][R8.64], P1 ;  /* 0x1c00000008027fae */ /* 0x0003e20008921848 */
[----:B------:R-:W-:-:S04]  /*68fd0*/  USEL UR12, URZ, 0x4, !UP1 ;  /* 0x000000043f0c7887 */ /* 0x000fc8000c800000 */
[----:B------:R-:W-:Y:S01]  /*68fe0*/  USEL UR12, UR12, URZ, !UP0 ;  /* 0x0000003f0c0c7287 */ /* 0x000fe2000c000000 */
[----:B---3--:R-:W-:-:S05]  /*68ff0*/  IADD3 R0, P1, R0, UR4, RZ ;  /* 0x0000000400007c10 */ /* 0x008fca000ff3e0ff */
[----:B------:R3:W-:Y:S01]  /*69000*/  STL [R1+0xc20], R0 ;  /* 0x000c200001007387 */ /* 0x0007e20000100800 */
[----:B-1----:R-:W-:Y:S01]  /*69010*/  IMAD.MOV.U32 R8, RZ, RZ, R0 ;  /* 0x000000ffff087224 */ /* 0x002fe200078e0000 */
[----:B------:R-:W-:Y:S02]  /*69020*/  ISETP.NE.U32.AND P0, PT, RZ, UR12, PT ;  /* 0x0000000cff007c0c */ /* 0x000fe4000bf05070 */
[----:B--2---:R-:W-:-:S05]  /*69030*/  IADD3.X R3, R3, UR6, RZ, P1, !PT ;  /* 0x0000000603037c10 */ /* 0x004fca0008ffe4ff */
[----:B------:R1:W-:Y:S04]  /*69040*/  STL [R1+0xc1c], R3 ;  /* 0x000c1c0301007387 */ /* 0x0003e80000100800 */
[----:B------:R-:W2:Y:S04]  /*69050*/  LDL.LU R4, [R1+0xc34] ;  /* 0x000c340001047983 */ /* 0x000ea80000300800 */
[----:B---3--:R-:W3:Y:S01]  /*69060*/  LDL.LU R0, [R1+0xc38] ;  /* 0x000c380001007983 */ /* 0x008ee20000300800 */
[----:B------:R-:W-:-:S03]  /*69070*/  MOV R9, R3 ;  /* 0x0000000300097202 */ /* 0x000fc60000000f00 */
[----:B------:R-:W2:Y:S04]  /*69080*/  LDL.LU R174, [R1+0xc40] ;  /* 0x000c400001ae7983 */ /* 0x000ea80000300800 */
[----:B-1----:R-:W2:Y:S04]  /*69090*/  LDL.LU R3, [R1+0xc48] ;  /* 0x000c480001037983 */ /* 0x002ea80000300800 */
[----:B------:R1:W-:Y:S01]  /*690a0*/  LDGSTS.E [R2+0x18004], desc[UR8][R8.64], P0 ;  /* 0x1800400008027fae */ /* 0x0003e20008121848 */
[----:B----4-:R-:W-:-:S04]  /*690b0*/  IADD3 R7, P2, R7, UR4, RZ ;  /* 0x0000000407077c10 */ /* 0x010fc8000ff5e0ff */
[----:B------:R-:W-:Y:S01]  /*690c0*/  IADD3.X R175, R175, UR6, RZ, P2, !PT ;  /* 0x00000006afaf7c10 */ /* 0x000fe200097fe4ff */
[----:B------:R-:W-:Y:S01]  /*690d0*/  STL [R1+0xc28], R7 ;  /* 0x000c280701007387 */ /* 0x000fe20000100800 */
[----:B------:R-:W-:-:S03]  /*690e0*/  IADD3 R178, P3, R178, UR4, RZ ;  /* 0x00000004b2b27c10 */ /* 0x000fc6000ff7e0ff */
[----:B------:R4:W-:Y:S01]  /*690f0*/  STL [R1+0xc24], R175 ;  /* 0x000c24af01007387 */ /* 0x0009e20000100800 */
[----:B-1----:R-:W-:Y:S02]  /*69100*/  MOV R9, R175 ;  /* 0x000000af00097202 */ /* 0x002fe40000000f00 */
[----:B------:R-:W-:Y:S01]  /*69110*/  IADD3.X R179, R179, UR6, RZ, P3, !PT ;  /* 0x00000006b3b37c10 */ /* 0x000fe20009ffe4ff */
[----:B------:R-:W-:Y:S01]  /*69120*/  STL [R1+0xc30], R178 ;  /* 0x000c30b201007387 */ /* 0x000fe20000100800 */
[----:B------:R-:W-:-:S03]  /*69130*/  IMAD.MOV.U32 R8, RZ, RZ, R7 ;  /* 0x000000ffff087224 */ /* 0x000fc600078e0007 */
        /* <DEDUP_REMOVED lines=9> */
[----:B-1----:R-:W-:Y:S01]  /*691d0*/  IMAD.MOV.U32 R8, RZ, RZ, R178 ;  /* 0x000000ffff087224 */ /* 0x002fe200078e00b2 */
[----:B------:R-:W-:Y:S02]  /*691e0*/  MOV R9, R179 ;  /* 0x000000b300097202 */ /* 0x000fe40000000f00 */
[----:B------:R-:W-:-:S04]  /*691f0*/  USEL UR12, URZ, 0x4, !UP1 ;  /* 0x000000043f0c7887 */ /* 0x000fc8000c800000 */
[----:B------:R-:W-:-:S04]  /*69200*/  USEL UR12, UR12, URZ, !UP0 ;  /* 0x0000003f0c0c7287 */ /* 0x000fc8000c000000 */
[----:B------:R1:W-:Y:S01]  /*69210*/  LDGSTS.E [R2+0x18008], desc[UR8][R8.64], P1 ;  /* 0x1800800008027fae */ /* 0x0003e20008921848 */
[----:B---3--:R-:W-:-:S04]  /*69220*/  IADD3 R0, P0, R0, UR4, RZ ;  /* 0x0000000400007c10 */ /* 0x008fc8000ff1e0ff */
[----:B--2---:R-:W-:Y:S01]  /*69230*/  IADD3.X R4, R4, UR6, RZ, P0, !PT ;  /* 0x0000000604047c10 */ /* 0x004fe200087fe4ff */
[----:B------:R-:W-:Y:S01]  /*69240*/  STL [R1+0xc38], R0 ;  /* 0x000c380001007387 */ /* 0x000fe20000100800 */
[----:B-1----:R-:W-:Y:S02]  /*69250*/  IMAD.MOV.U32 R8, RZ, RZ, R0 ;  /* 0x000000ffff087224 */ /* 0x002fe400078e0000 */
[----:B------:R-:W-:Y:S01]  /*69260*/  MOV R9, R4 ;  /* 0x0000000400097202 */ /* 0x000fe20000000f00 */
[----:B------:R1:W-:Y:S01]  /*69270*/  STL [R1+0xc34], R4 ;  /* 0x000c340401007387 */ /* 0x0003e20000100800 */
[----:B------:R-:W-:-:S03]  /*69280*/  ISETP.NE.U32.AND P0, PT, RZ, UR12, PT ;  /* 0x0000000cff007c0c */ /* 0x000fc6000bf05070 */
[----:B------:R2:W-:Y:S01]  /*69290*/  LDGSTS.E [R2+0x1c008], desc[UR8][R8.64], P1 ;  /* 0x1c00800008027fae */ /* 0x0005e20008921848 */
[----:B------:R-:W-:-:S03]  /*692a0*/  IADD3 R174, P1, R174, UR4, RZ ;  /* 0x00000004aeae7c10 */ /* 0x000fc6000ff3e0ff */
[----:B-1----:R-:W3:Y:S04]  /*692b0*/  LDL.LU R4, [R1+0x64c] ;  /* 0x00064c0001047983 */ /* 0x002ee80000300800 */
[----:B------:R-:W3:Y:S01]  /*692c0*/  LDL.LU R0, [R1+0x650] ;  /* 0x0006500001007983 */ /* 0x000ee20000300800 */
[----:B------:R-:W-:Y:S01]  /*692d0*/  IADD3 R3, P2, R3, UR4, RZ ;  /* 0x0000000403037c10 */ /* 0x000fe2000ff5e0ff */
[----:B--2---:R-:W-:Y:S02]  /*692e0*/  IMAD.MOV.U32 R8, RZ, RZ, R174 ;  /* 0x000000ffff087224 */ /* 0x004fe400078e00ae */
[----:B------:R-:W-:Y:S01]  /*692f0*/  STL [R1+0xc40], R174 ;  /* 0x000c40ae01007387 */ /* 0x000fe20000100800 */
[----:B----4-:R-:W-:-:S04]  /*69300*/  IADD3.X R175, R175, UR6, RZ, P1, !PT ;  /* 0x00000006afaf7c10 */ /* 0x010fc80008ffe4ff */
[----:B------:R-:W-:Y:S01]  /*69310*/  MOV R9, R175 ;  /* 0x000000af00097202 */ /* 0x000fe20000000f00 */
[----:B------:R1:W-:Y:S01]  /*69320*/  STL [R1+0xc3c], R175 ;  /* 0x000c3caf01007387 */ /* 0x0003e20000100800 */
[----:B------:R-:W-:-:S03]  /*69330*/  IADD3.X R7, R7, UR6, RZ, P2, !PT ;  /* 0x0000000607077c10 */ /* 0x000fc600097fe4ff */
[----:B------:R-:W-:Y:S04]  /*69340*/  STL [R1+0xc48], R3 ;  /* 0x000c480301007387 */ /* 0x000fe80000100800 */
[----:B------:R2:W-:Y:S04]  /*69350*/  LDGSTS.E [R2+0x1800c], desc[UR8][R8.64], P0 ;  /* 0x1800c00008027fae */ /* 0x0005e80008121848 */
[----:B------:R4:W-:Y:S04]  /*69360*/  STL [R1+0xc44], R7 ;  /* 0x000c440701007387 */ /* 0x0009e80000100800 */
[----:B-1----:R-:W3:Y:S01]  /*69370*/  LDL.LU R175, [R1+0x654] ;  /* 0x0006540001af7983 */ /* 0x002ee20000300800 */
[----:B--2---:R-:W-:-:S03]  /*69380*/  MOV R9, R7 ;  /* 0x0000000700097202 */ /* 0x004fc60000000f00 */
[----:B----4-:R-:W2:Y:S01]  /*69390*/  LDL.LU R7, [R1+0x658] ;  /* 0x0006580001077983 */ /* 0x010ea20000300800 */
[----:B------:R-:W-:Y:S01]  /*693a0*/  UISETP.GT.AND UP1, UPT, UR16, 0x14, UPT ;  /* 0x000000141000788c */ /* 0x000fe2000bf24270 */
[----:B------:R-:W-:Y:S02]  /*693b0*/  IMAD.MOV.U32 R8, RZ, RZ, R3 ;  /* 0x000000ffff087224 */ /* 0x000fe400078e0003 */
[----:B------:R-:W4:Y:S01]  /*693c0*/  LDL.LU R3, [R1+0x660] ;  /* 0x0006600001037983 */ /* 0x000f220000300800 */
[----:B------:R-:W-:-:S03]  /*693d0*/  USEL UR12, URZ, 0x4, !UP1 ;  /* 0x000000043f0c7887 */ /* 0x000fc6000c800000 */
[----:B------:R1:W-:Y:S01]  /*693e0*/  LDGSTS.E [R2+0x1c00c], desc[UR8][R8.64], P0 ;  /* 0x1c00c00008027fae */ /* 0x0003e20008121848 */
[----:B------:R-:W-:-:S06]  /*693f0*/  USEL UR12, UR12, URZ, !UP0 ;  /* 0x0000003f0c0c7287 */ /* 0x000fcc000c000000 */
[----:B------:R-:W-:Y:S02]  /*69400*/  ISETP.NE.U32.AND P0, PT, RZ, UR12, PT ;  /* 0x0000000cff007c0c */ /* 0x000fe4000bf05070 */
[----:B-1----:R-:W-:Y:S02]  /*69410*/  LOP3.LUT R2, R6, 0x50, RZ, 0x3c, !PT ;  /* 0x0000005006027812 */ /* 0x002fe400078e3cff */
[----:B---3--:R-:W-:-:S04]  /*69420*/  IADD3 R0, P1, R0, UR4, RZ ;  /* 0x0000000400007c10 */ /* 0x008fc8000ff3e0ff */
[----:B------:R-:W-:Y:S01]  /*69430*/  IADD3.X R4, R4, UR6, RZ, P1, !PT ;  /* 0x0000000604047c10 */ /* 0x000fe20008ffe4ff */
[----:B------:R-:W-:Y:S04]  /*69440*/  STL [R1+0x650], R0 ;  /* 0x0006500001007387 */ /* 0x000fe80000100800 */
[----:B------:R1:W-:Y:S04]  /*69450*/  STL [R1+0x64c], R4 ;  /* 0x00064c0401007387 */ /* 0x0003e80000100800 */
[----:B------:R-:W3:Y:S01]  /*69460*/  LDL.LU R174, [R1+0x65c] ;  /* 0x00065c0001ae7983 */ /* 0x000ee20000300800 */
[----:B------:R-:W-:Y:S01]  /*69470*/  VIADD R2, R2, UR17 ;  /* 0x0000001102027c36 */ /* 0x000fe20008000000 */
[----:B------:R-:W-:Y:S01]  /*69480*/  MOV R8, R0 ;  /* 0x0000000000087202 */ /* 0x000fe20000000f00 */
[----:B------:R-:W-:-:S02]  /*69490*/  IMAD.MOV.U32 R9, RZ, RZ, R4 ;  /* 0x000000ffff097224 */ /* 0x000fc400078e0004 */
[----:B-1----:R-:W3:Y:S04]  /*694a0*/  LDL.LU R4, [R1+0x668] ;  /* 0x0006680001047983 */ /* 0x002ee80000300800 */
[----:B------:R-:W3:Y:S04]  /*694b0*/  LDL.LU R0, [R1+0x670] ;  /* 0x0006700001007983 */ /* 0x000ee80000300800 */
[----:B------:R1:W-:Y:S01]  /*694c0*/  LDGSTS.E [R2], desc[UR8][R8.64], P0 ;  /* 0x0000000008027fae */ /* 0x0003e20008121848 */
[----:B--2---:R-:W-:-:S04]  /*694d0*/  IADD3 R7, P1, R7, UR4, RZ ;  /* 0x0000000407077c10 */ /* 0x004fc8000ff3e0ff */
[----:B------:R-:W-:Y:S01]  /*694e0*/  IADD3.X R175, R175, UR6, RZ, P1, !PT ;  /* 0x00000006afaf7c10 */ /* 0x000fe20008ffe4ff */
[----:B------:R-:W-:Y:S04]  /*694f0*/  STL [R1+0x658], R7 ;  /* 0x0006580701007387 */ /* 0x000fe80000100800 */
[----:B------:R2:W-:Y:S01]  /*69500*/  STL [R1+0x654], R175 ;  /* 0x000654af01007387 */ /* 0x0005e20000100800 */
[----:B-1----:R-:W-:Y:S01]  /*69510*/  IMAD.MOV.U32 R9, RZ, RZ, R175 ;  /* 0x000000ffff097224 */ /* 0x002fe200078e00af */
[----:B------:R-:W-:Y:S01]  /*69520*/  MOV R8, R7 ;  /* 0x0000000700087202 */ /* 0x000fe20000000f00 */
[----:B------:R-:W-:Y:S01]  /*69530*/  UISETP.GT.AND UP1, UPT, UR16, 0x15, UPT ;  /* 0x000000151000788c */ /* 0x000fe2000bf24270 */
[----:B--2---:R-:W2:Y:S04]  /*69540*/  LDL.LU R175, [R1+0x664] ;  /* 0x0006640001af7983 */ /* 0x004ea80000300800 */
[----:B------:R-:W2:Y:S01]  /*69550*/  LDL.LU R7, [R1+0x66c] ;  /* 0x00066c0001077983 */ /* 0x000ea20000300800 */
[----:B----4-:R-:W-:Y:S01]  /*69560*/  IADD3 R3, P1, R3, UR4, RZ ;  /* 0x0000000403037c10 */ /* 0x010fe2000ff3e0ff */
[----:B------:R-:W-:-:S02]  /*69570*/  USEL UR12, URZ, 0x4, !UP1 ;  /* 0x000000043f0c7887 */ /* 0x000fc4000c800000 */
[----:B------:R1:W-:Y:S02]  /*69580*/  LDGSTS.E [R2+0x4000], desc[UR8][R8.64], P0 ;  /* 0x0400000008027fae */ /* 0x0003e40008121848 */
[----:B------:R-:W-:Y:S02]  /*69590*/  USEL UR12, UR12, URZ, !UP0 ;  /* 0x0000003f0c0c7287 */ /* 0x000fe4000c000000 */
[----:B------:R-:W-:Y:S04]  /*695a0*/  STL [R1+0x660], R3 ;  /* 0x0006600301007387 */ /* 0x000fe80000100800 */
[----:B------:R-:W-:Y:S02]  /*695b0*/  ISETP.NE.U32.AND P0, PT, RZ, UR12, PT ;  /* 0x0000000cff007c0c */ /* 0x000fe4000bf05070 */
[----:B-1----:R-:W-:-:S02]  /*695c0*/  MOV R8, R3 ;  /* 0x0000000300087202 */ /* 0x002fc40000000f00 */
[----:B---3--:R-:W-:-:S05]  /*695d0*/  IADD3.X R174, R174, UR6, RZ, P1, !PT ;  /* 0x00000006aeae7c10 */ /* 0x008fca0008ffe4ff */
[----:B------:R1:W-:Y:S01]  /*695e0*/  STL [R1+0x65c], R174 ;  /* 0x00065cae01007387 */ /* 0x0003e20000100800 */
[----:B------:R-:W-:Y:S01]  /*695f0*/  IMAD.MOV.U32 R9, RZ, RZ, R174 ;  /* 0x000000ffff097224 */ /* 0x000fe200078e00ae */
[----:B------:R-:W-:Y:S02]  /*69600*/  IADD3 R4, P2, R4, UR4, RZ ;  /* 0x0000000404047c10 */ /* 0x000fe4000ff5e0ff */
[----:B------:R-:W-:Y:S02]  /*69610*/  IADD3 R0, P3, R0, UR4, RZ ;  /* 0x0000000400007c10 */ /* 0x000fe4000ff7e0ff */
[----:B------:R3:W-:Y:S04]  /*69620*/  LDGSTS.E [R2+0x4], desc[UR8][R8.64], P0 ;  /* 0x0000400008027fae */ /* 0x0007e80008121848 */
[----:B-1----:R-:W4:Y:S04]  /*69630*/  LDL.LU R174, [R1+0x674] ;  /* 0x0006740001ae7983 */ /* 0x002f280000300800 */
[----:B------:R-:W4:Y:S04]  /*69640*/  LDL.LU R3, [R1+0x678] ;  /* 0x0006780001037983 */ /* 0x000f280000300800 */
[----:B------:R1:W-:Y:S01]  /*69650*/  STL [R1+0x668], R4 ;  /* 0x0006680401007387 */ /* 0x0003e20000100800 */
[----:B---3--:R-:W-:-:S02]  /*69660*/  MOV R8, R4 ;  /* 0x0000000400087202 */ /* 0x008fc40000000f00 */
[----:B--2---:R-:W-:Y:S02]  /*69670*/  IADD3.X R175, R175, UR6, RZ, P2, !PT ;  /* 0x00000006afaf7c10 */ /* 0x004fe400097fe4ff */
        /* <DEDUP_REMOVED lines=13> */
[----:B------:R-:W-:Y:S01]  /*69750*/  MOV R8, R0 ;  /* 0x0000000000087202 */ /* 0x000fe20000000f00 */
[----:B------:R-:W2:Y:S04]  /*69760*/  LDL.LU R7, [R1+0x688] ;  /* 0x0006880001077983 */ /* 0x000ea80000300800 */
[----:B------:R-:W2:Y:S06]  /*69770*/  LDL.LU R0, [R1+0x850] ;  /* 0x0008500001007983 */ /* 0x000eac0000300800 */
        /* <DEDUP_REMOVED lines=10> */
[----:B---3--:R-:W-:-:S04]  /*69820*/  IADD3 R4, P1, R4, UR4, RZ ;  /* 0x0000000404047c10 */ /* 0x008fc8000ff3e0ff */
[----:B--2---:R-:W-:Y:S01]  /*69830*/  IADD3.X R175, R175, UR6, RZ, P1, !PT ;  /* 0x00000006afaf7c10 */ /* 0x004fe20008ffe4ff */
[----:B------:R-:W-:Y:S01]  /*69840*/  STL [R1+0x680], R4 ;  /* 0x0006800401007387 */ /* 0x000fe20000100800 */
[----:B-1----:R-:W-:-:S03]  /*69850*/  MOV R8, R4 ;  /* 0x0000000400087202 */ /* 0x002fc60000000f00 */
[----:B------:R1:W-:Y:S01]  /*69860*/  STL [R1+0x67c], R175 ;  /* 0x00067caf01007387 */ /* 0x0003e20000100800 */
[----:B------:R-:W-:-:S03]  /*69870*/  IMAD.MOV.U32 R9, RZ, RZ, R175 ;  /* 0x000000ffff097224 */ /* 0x000fc600078e00af */
        /* <DEDUP_REMOVED lines=16> */
[----:B-1----:R-:W-:-:S03]  /*69980*/  MOV R8, R7 ;  /* 0x0000000700087202 */ /* 0x002fc60000000f00 */
[----:B------:R-:W-:Y:S01]  /*69990*/  STL [R1+0x850], R0 ;  /* 0x0008500001007387 */ /* 0x000fe20000100800 */
[----:B------:R-:W-:-:S03]  /*699a0*/  IMAD.MOV.U32 R9, RZ, RZ, R174 ;  /* 0x000000ffff097224 */ /* 0x000fc600078e00ae */
[----:B------:R-:W2:Y:S04]  /*699b0*/  LDL.LU R7, [R1+0x860] ;  /* 0x0008600001077983 */ /* 0x000ea80000300800 */
        /* <DEDUP_REMOVED lines=9> */
[----:B---3--:R-:W-:-:S04]  /*69a50*/  IADD3 R4, P0, R4, UR4, RZ ;  /* 0x0000000404047c10 */ /* 0x008fc8000ff1e0ff */
[----:B--2---:R-:W-:Y:S01]  /*69a60*/  IADD3.X R175, R175, UR6, RZ, P0, !PT ;  /* 0x00000006afaf7c10 */ /* 0x004fe200087fe4ff */
[----:B------:R-:W-:Y:S04]  /*69a70*/  STL [R1+0x858], R4 ;  /* 0x0008580401007387 */ /* 0x000fe80000100800 */
[----:B------:R2:W-:Y:S01]  /*69a80*/  STL [R1+0x854], R175 ;  /* 0x000854af01007387 */ /* 0x0005e20000100800 */
[----:B-1----:R-:W-:Y:S01]  /*69a90*/  IMAD.MOV.U32 R9, RZ, RZ, R175 ;  /* 0x000000ffff097224 */ /* 0x002fe200078e00af */
[----:B------:R-:W-:Y:S01]  /*69aa0*/  MOV R8, R4 ;  /* 0x0000000400087202 */ /* 0x000fe20000000f00 */
[----:B------:R-:W-:-:S04]  /*69ab0*/  UISETP.GT.AND UP1, UPT, UR16, 0x35, UPT ;  /* 0x000000351000788c */ /* 0x000fc8000bf24270 */
[----:B------:R1:W-:Y:S04]  /*69ac0*/  LDGSTS.E [R2+0xc000], desc[UR8][R8.64], P1 ;  /* 0x0c00000008027fae */ /* 0x0003e80008921848 */
[----:B--2---:R-:W2:Y:S04]  /*69ad0*/  LDL.LU R175, [R1+0x864] ;  /* 0x0008640001af7983 */ /* 0x004ea80000300800 */
[----:B------:R-:W3:Y:S01]  /*69ae0*/  LDL.LU R4, [R1+0x86c] ;  /* 0x00086c0001047983 */ /* 0x000ee20000300800 */
[----:B------:R-:W-:-:S04]  /*69af0*/  USEL UR12, URZ, 0x4, !UP1 ;  /* 0x000000043f0c7887 */ /* 0x000fc8000c800000 */
[----:B------:R-:W-:Y:S01]  /*69b00*/  USEL UR12, UR12, URZ, !UP0 ;  /* 0x0000003f0c0c7287 */ /* 0x000fe2000c000000 */
[----:B------:R-:W-:-:S04]  /*69b10*/  IADD3 R7, P1, R7, UR4, RZ ;  /* 0x0000000407077c10 */ /* 0x000fc8000ff3e0ff */
[----:B----4-:R-:W-:Y:S01]  /*69b20*/  IADD3.X R174, R174, UR6, RZ, P1, !PT ;  /* 0x00000006aeae7c10 */ /* 0x010fe20008ffe4ff */
[----:B------:R-:W-:Y:S01]  /*69b30*/  STL [R1+0x860], R7 ;  /* 0x0008600701007387 */ /* 0x000fe20000100800 */
[----:B-1----:R-:W-:-:S03]  /*69b40*/  MOV R8, R7 ;  /* 0x0000000700087202 */ /* 0x002fc60000000f00 */
[----:B------:R1:W-:Y:S01]  /*69b50*/  STL [R1+0x85c], R174 ;  /* 0x00085cae01007387 */ /* 0x0003e20000100800 */
[----:B------:R-:W-:Y:S01]  /*69b60*/  IMAD.MOV.U32 R9, RZ, RZ, R174 ;  /* 0x000000ffff097224 */ /* 0x000fe200078e00ae */
[----:B------:R-:W-:Y:S02]  /*69b70*/  ISETP.NE.U32.AND P0, PT, RZ, UR12, PT ;  /* 0x0000000cff007c0c */ /* 0x000fe4000bf05070 */
[----:B-1----:R-:W4:Y:S04]  /*69b80*/  LDL.LU R174, [R1+0x874] ;  /* 0x0008740001ae7983 */ /* 0x002f280000300800 */
[----:B------:R-:W4:Y:S01]  /*69b90*/  LDL.LU R7, [R1+0x878] ;  /* 0x0008780001077983 */ /* 0x000f220000300800 */
[----:B------:R-:W-:Y:S02]  /*69ba0*/  IADD3 R3, P2, R3, UR4, RZ ;  /* 0x0000000403037c10 */ /* 0x000fe4000ff5e0ff */
[----:B------:R-:W-:-:S04]  /*69bb0*/  IADD3 R0, P3, R0, UR4, RZ ;  /* 0x0000000400007c10 */ /* 0x000fc8000ff7e0ff */
[----:B------:R1:W-:Y:S04]  /*69bc0*/  LDGSTS.E [R2+0x8004], desc[UR8][R8.64], P0 ;  /* 0x0800400008027fae */ /* 0x0003e80008121848 */
[----:B------:R3:W-:Y:S01]  /*69bd0*/  STL [R1+0x868], R3 ;  /* 0x0008680301007387 */ /* 0x0007e20000100800 */
[----:B-1----:R-:W-:Y:S02]  /*69be0*/  MOV R8, R3 ;  /* 0x0000000300087202 */ /* 0x002fe40000000f00 */
[----:B--2---:R-:W-:Y:S02]  /*69bf0*/  IADD3.X R175, R175, UR6, RZ, P2, !PT ;  /* 0x00000006afaf7c10 */ /* 0x004fe400097fe4ff */
[----:B---3--:R-:W-:-:S03]  /*69c00*/  IADD3.X R4, R4, UR6, RZ, P3, !PT ;  /* 0x0000000604047c10 */ /* 0x008fc60009ffe4ff */
        /* <DEDUP_REMOVED lines=833> */
[----:B------:R-:W-:Y:S01]  /*6d020*/  IMAD.MOV.U32 R9, RZ, RZ, R178 ;  /* 0x000000ffff097224 */ /* 0x000fe200078e00b2 */
[----:B------:R-:W-:Y:S01]  /*6d030*/  IADD3 R3, P3, R3, UR4, RZ ;  /* 0x0000000403037c10 */ /* 0x000fe2000ff7e0ff */
[----:B------:R1:W-:Y:S10]  /*6d040*/  STL [R1+0xb08], R0 ;  /* 0x000b080001007387 */ /* 0x0003f40000100800 */
[----:B------:R1:W-:Y:S01]  /*6d050*/  LDGSTS.E [R2+0x1000c], desc[UR8][R8.64], P0 ;  /* 0x1000c00008027fae */ /* 0x0003e20008121848 */
[----:B---3--:R-:W-:-:S05]  /*6d060*/  IADD3.X R175, R175, UR6, RZ, P2, !PT ;  /* 0x00000006afaf7c10 */ /* 0x008fca00097fe4ff */
[----:B------:R-:W-:Y:S01]  /*6d070*/  STL [R1+0xb04], R175 ;  /* 0x000b04af01007387 */ /* 0x000fe20000100800 */
[----:B--2---:R-:W-:Y:S02]  /*6d080*/  IADD3.X R174, R174, UR6, RZ, P3, !PT ;  /* 0x00000006aeae7c10 */ /* 0x004fe40009ffe4ff */
[----:B-1----:R-:W-:Y:S01]  /*6d090*/  MOV R8, R0 ;  /* 0x0000000000087202 */ /* 0x002fe20000000f00 */
[----:B------:R-:W-:Y:S01]  /*6d0a0*/  IMAD.MOV.U32 R9, RZ, RZ, R175 ;  /* 0x000000ffff097224 */ /* 0x000fe200078e00af */
[----:B------:R1:W-:Y:S04]  /*6d0b0*/  STL [R1+0xcd0], R3 ;  /* 0x000cd00301007387 */ /* 0x0003e80000100800 */
[----:B------:R-:W2:Y:S04]  /*6d0c0*/  LDL.LU R0, [R1+0xce0] ;  /* 0x000ce00001007983 */ /* 0x000ea80000300800 */
[----:B------:R3:W-:Y:S04]  /*6d0d0*/  LDGSTS.E [R2+0x1400c], desc[UR8][R8.64], P0 ;  /* 0x1400c00008027fae */ /* 0x0007e80008121848 */
[----:B------:R4:W-:Y:S01]  /*6d0e0*/  STL [R1+0xccc], R174 ;  /* 0x000cccae01007387 */ /* 0x0009e20000100800 */
[----:B------:R-:W-:-:S02]  /*6d0f0*/  IADD3 R4, P0, R4, UR4, RZ ;  /* 0x0000000404047c10 */ /* 0x000fc4000ff1e0ff */
[----:B---3--:R-:W-:Y:S02]  /*6d100*/  MOV R8, R3 ;  /* 0x0000000300087202 */ /* 0x008fe40000000f00 */
[----:B-1----:R-:W3:Y:S01]  /*6d110*/  LDL.LU R3, [R1+0xcdc] ;  /* 0x000cdc0001037983 */ /* 0x002ee20000300800 */
[----:B------:R-:W-:-:S03]  /*6d120*/  IMAD.MOV.U32 R9, RZ, RZ, R174 ;  /* 0x000000ffff097224 */ /* 0x000fc600078e00ae */
[----:B------:R1:W-:Y:S01]  /*6d130*/  STL [R1+0xcd8], R4 ;  /* 0x000cd80401007387 */ /* 0x0003e20000100800 */
[----:B----4-:R-:W-:-:S05]  /*6d140*/  IADD3.X R7, R7, UR6, RZ, P0, !PT ;  /* 0x0000000607077c10 */ /* 0x010fca00087fe4ff */
[----:B------:R-:W-:Y:S04]  /*6d150*/  STL [R1+0xcd4], R7 ;  /* 0x000cd40701007387 */ /* 0x000fe80000100800 */
[----:B------:R-:W4:Y:S04]  /*6d160*/  LDL.LU R175, [R1+0xce4] ;  /* 0x000ce40001af7983 */ /* 0x000f280000300800 */
[----:B------:R-:W4:Y:S04]  /*6d170*/  LDL.LU R174, [R1+0xce8] ;  /* 0x000ce80001ae7983 */ /* 0x000f280000300800 */
[----:B------:R-:W4:Y:S04]  /*6d180*/  LDL.LU R179, [R1+0xcec] ;  /* 0x000cec0001b37983 */ /* 0x000f280000300800 */
[----:B------:R-:W4:Y:S01]  /*6d190*/  LDL.LU R178, [R1+0xcf0] ;  /* 0x000cf00001b27983 */ /* 0x000f220000300800 */
[----:B------:R-:W-:-:S04]  /*6d1a0*/  UISETP.GT.AND UP1, UPT, UR16, 0x7c, UPT ;  /* 0x0000007c1000788c */ /* 0x000fc8000bf24270 */
[----:B------:R-:W-:-:S04]  /*6d1b0*/  USEL UR12, URZ, 0x4, !UP1 ;  /* 0x000000043f0c7887 */ /* 0x000fc8000c800000 */
[----:B------:R-:W-:-:S06]  /*6d1c0*/  USEL UR12, UR12, URZ, !UP0 ;  /* 0x0000003f0c0c7287 */ /* 0x000fcc000c000000 */
[----:B------:R-:W-:Y:S01]  /*6d1d0*/  ISETP.NE.U32.AND P1, PT, RZ, UR12, PT ;  /* 0x0000000cff007c0c */ /* 0x000fe2000bf25070 */
[----:B------:R-:W-:-:S12]  /*6d1e0*/  UISETP.GT.AND UP1, UPT, UR16, 0x7d, UPT ;  /* 0x0000007d1000788c */ /* 0x000fd8000bf24270 */
[----:B------:R1:W-:Y:S01]  /*6d1f0*/  LDGSTS.E [R2+0x18000], desc[UR8][R8.64], P1 ;  /* 0x1800000008027fae */ /* 0x0003e20008921848 */
[----:B------:R-:W-:Y:S01]  /*6d200*/  USEL UR12, URZ, 0x4, !UP1 ;  /* 0x000000043f0c7887 */ /* 0x000fe2000c800000 */
[----:B-1----:R-:W-:Y:S01]  /*6d210*/  MOV R8, R4 ;  /* 0x0000000400087202 */ /* 0x002fe20000000f00 */
[----:B------:R-:W-:-:S05]  /*6d220*/  IMAD.MOV.U32 R9, RZ, RZ, R7 ;  /* 0x000000ffff097224 */ /* 0x000fca00078e0007 */
[----:B------:R1:W-:Y:S01]  /*6d230*/  LDGSTS.E [R2+0x1c000], desc[UR8][R8.64], P1 ;  /* 0x1c00000008027fae */ /* 0x0003e20008921848 */
[----:B--2---:R-:W-:-:S04]  /*6d240*/  IADD3 R0, P1, R0, UR4, RZ ;  /* 0x0000000400007c10 */ /* 0x004fc8000ff3e0ff */
[----:B---3--:R-:W-:Y:S01]  /*6d250*/  IADD3.X R3, R3, UR6, RZ, P1, !PT ;  /* 0x0000000603037c10 */ /* 0x008fe20008ffe4ff */
[----:B------:R-:W-:Y:S01]  /*6d260*/  STL [R1+0xce0], R0 ;  /* 0x000ce00001007387 */ /* 0x000fe20000100800 */
[----:B------:R-:W-:-:S03]  /*6d270*/  USEL UR12, UR12, URZ, !UP0 ;  /* 0x0000003f0c0c7287 */ /* 0x000fc6000c000000 */
[----:B------:R2:W-:Y:S01]  /*6d280*/  STL [R1+0xcdc], R3 ;  /* 0x000cdc0301007387 */ /* 0x0005e20000100800 */
[----:B-1----:R-:W-:-:S03]  /*6d290*/  IMAD.MOV.U32 R9, RZ, RZ, R3 ;  /* 0x000000ffff097224 */ /* 0x002fc600078e0003 */
[----:B------:R-:W3:Y:S01]  /*6d2a0*/  LDL.LU R4, [R1+0xcf4] ;  /* 0x000cf40001047983 */ /* 0x000ee20000300800 */
[----:B------:R-:W-:-:S03]  /*6d2b0*/  ISETP.NE.U32.AND P0, PT, RZ, UR12, PT ;  /* 0x0000000cff007c0c */ /* 0x000fc6000bf05070 */
[----:B--2---:R-:W2:Y:S01]  /*6d2c0*/  LDL.LU R3, [R1+0xcf8] ;  /* 0x000cf80001037983 */ /* 0x004ea20000300800 */
[----:B------:R-:W-:-:S03]  /*6d2d0*/  MOV R8, R0 ;  /* 0x0000000000087202 */ /* 0x000fc60000000f00 */
[----:B------:R-:W3:Y:S04]  /*6d2e0*/  LDL.LU R0, [R1+0xd00] ;  /* 0x000d000001007983 */ /* 0x000ee80000300800 */
[----:B------:R-:W3:Y:S04]  /*6d2f0*/  LDL.LU R7, [R1+0xd08] ;  /* 0x000d080001077983 */ /* 0x000ee80000300800 */
[----:B------:R1:W-:Y:S01]  /*6d300*/  LDGSTS.E [R2+0x18004], desc[UR8][R8.64], P0 ;  /* 0x1800400008027fae */ /* 0x0003e20008121848 */
[----:B----4-:R-:W-:-:S04]  /*6d310*/  IADD3 R174, P2, R174, UR4, RZ ;  /* 0x00000004aeae7c10 */ /* 0x010fc8000ff5e0ff */
[----:B------:R-:W-:Y:S01]  /*6d320*/  IADD3.X R175, R175, UR6, RZ, P2, !PT ;  /* 0x00000006afaf7c10 */ /* 0x000fe200097fe4ff */
[----:B------:R4:W-:Y:S01]  /*6d330*/  STL [R1+0xce8], R174 ;  /* 0x000ce8ae01007387 */ /* 0x0009e20000100800 */
[----:B------:R-:W-:-:S03]  /*6d340*/  IADD3 R178, P3, R178, UR4, RZ ;  /* 0x00000004b2b27c10 */ /* 0x000fc6000ff7e0ff */
[----:B------:R4:W-:Y:S01]  /*6d350*/  STL [R1+0xce4], R175 ;  /* 0x000ce4af01007387 */ /* 0x0009e20000100800 */
[----:B-1----:R-:W-:Y:S02]  /*6d360*/  MOV R8, R174 ;  /* 0x000000ae00087202 */ /* 0x002fe40000000f00 */
[----:B------:R-:W-:Y:S01]  /*6d370*/  IADD3.X R179, R179, UR6, RZ, P3, !PT ;  /* 0x00000006b3b37c10 */ /* 0x000fe20009ffe4ff */
[----:B------:R-:W-:Y:S04]  /*6d380*/  STL [R1+0xcf0], R178 ;  /* 0x000cf0b201007387 */ /* 0x000fe80000100800 */
[----:B----4-:R-:W4:Y:S01]  /*6d390*/  LDL.LU R174, [R1+0xcfc] ;  /* 0x000cfc0001ae7983 */ /* 0x010f220000300800 */
[----:B------:R-:W-:-:S03]  /*6d3a0*/  IMAD.MOV.U32 R9, RZ, RZ, R175 ;  /* 0x000000ffff097224 */ /* 0x000fc600078e00af */
[----:B------:R-:W-:Y:S04]  /*6d3b0*/  STL [R1+0xcec], R179 ;  /* 0x000cecb301007387 */ /* 0x000fe80000100800 */
[----:B------:R-:W4:Y:S01]  /*6d3c0*/  LDL.LU R175, [R1+0xd04] ;  /* 0x000d040001af7983 */ /* 0x000f220000300800 */
[----:B------:R-:W-:-:S03]  /*6d3d0*/  UISETP.GT.AND UP1, UPT, UR16, 0x7e, UPT ;  /* 0x0000007e1000788c */ /* 0x000fc6000bf24270 */
[----:B------:R1:W-:Y:S01]  /*6d3e0*/  LDGSTS.E [R2+0x1c004], desc[UR8][R8.64], P0 ;  /* 0x1c00400008027fae */ /* 0x0003e20008121848 */
[----:B------:R-:W-:-:S04]  /*6d3f0*/  USEL UR12, URZ, 0x4, !UP1 ;  /* 0x000000043f0c7887 */ /* 0x000fc8000c800000 */
[----:B------:R-:W-:-:S06]  /*6d400*/  USEL UR12, UR12, URZ, !UP0 ;  /* 0x0000003f0c0c7287 */ /* 0x000fcc000c000000 */
[----:B------:R-:W-:Y:S01]  /*6d410*/  ISETP.NE.U32.AND P1, PT, RZ, UR12, PT ;  /* 0x0000000cff007c0c */ /* 0x000fe2000bf25070 */
[----:B-1----:R-:W-:Y:S01]  /*6d420*/  IMAD.MOV.U32 R9, RZ, RZ, R179 ;  /* 0x000000ffff097224 */ /* 0x002fe200078e00b3 */
[----:B------:R-:W-:-:S11]  /*6d430*/  MOV R8, R178 ;  /* 0x000000b200087202 */ /* 0x000fd60000000f00 */
[----:B------:R1:W-:Y:S01]  /*6d440*/  LDGSTS.E [R2+0x18008], desc[UR8][R8.64], P1 ;  /* 0x1800800008027fae */ /* 0x0003e20008921848 */
[----:B--2---:R-:W-:-:S04]  /*6d450*/  IADD3 R3, P0, R3, UR4, RZ ;  /* 0x0000000403037c10 */ /* 0x004fc8000ff1e0ff */
[----:B---3--:R-:W-:Y:S02]  /*6d460*/  IADD3.X R4, R4, UR6, RZ, P0, !PT ;  /* 0x0000000604047c10 */ /* 0x008fe400087fe4ff */
[----:B-1----:R-:W-:-:S03]  /*6d470*/  MOV R8, R3 ;  /* 0x0000000300087202 */ /* 0x002fc60000000f00 */
[----:B------:R-:W-:-:S05]  /*6d480*/  IMAD.MOV.U32 R9, RZ, RZ, R4 ;  /* 0x000000ffff097224 */ /* 0x000fca00078e0004 */
[----:B------:R1:W-:Y:S01]  /*6d490*/  LDGSTS.E [R2+0x1c008], desc[UR8][R8.64], P1 ;  /* 0x1c00800008027fae */ /* 0x0003e20008921848 */
[----:B------:R-:W-:Y:S02]  /*6d4a0*/  IADD3 R0, P1, R0, UR4, RZ ;  /* 0x0000000400007c10 */ /* 0x000fe4000ff3e0ff */
[----:B------:R-:W-:Y:S01]  /*6d4b0*/  IADD3 R7, P2, R7, UR4, RZ ;  /* 0x0000000407077c10 */ /* 0x000fe2000ff5e0ff */
[----:B------:R2:W-:Y:S04]  /*6d4c0*/  STL [R1+0xcf8], R3 ;  /* 0x000cf80301007387 */ /* 0x0005e80000100800 */
[----:B------:R3:W-:Y:S04]  /*6d4d0*/  STL [R1+0xcf4], R4 ;  /* 0x000cf40401007387 */ /* 0x0007e80000100800 */
[----:B--2---:R-:W2:Y:S04]  /*6d4e0*/  LDL.LU R3, [R1+0xd10] ;  /* 0x000d100001037983 */ /* 0x004ea80000300800 */
[----:B---3--:R-:W3:Y:S04]  /*6d4f0*/  LDL.LU R4, [R1+0xd50] ;  /* 0x000d500001047983 */ /* 0x008ee80000300800 */
[----:B------:R-:W-:Y:S01]  /*6d500*/  STL [R1+0xd00], R0 ;  /* 0x000d000001007387 */ /* 0x000fe20000100800 */
[----:B----4-:R-:W-:-:S05]  /*6d510*/  IADD3.X R174, R174, UR6, RZ, P1, !PT ;  /* 0x00000006aeae7c10 */ /* 0x010fca0008ffe4ff */
[----:B------:R4:W-:Y:S01]  /*6d520*/  STL [R1+0xcfc], R174 ;  /* 0x000cfcae01007387 */ /* 0x0009e20000100800 */
[----:B-1----:R-:W-:Y:S01]  /*6d530*/  IMAD.MOV.U32 R9, RZ, RZ, R174 ;  /* 0x000000ffff097224 */ /* 0x002fe200078e00ae */
[----:B------:R-:W-:Y:S02]  /*6d540*/  IADD3.X R175, R175, UR6, RZ, P2, !PT ;  /* 0x00000006afaf7c10 */ /* 0x000fe400097fe4ff */
[----:B------:R1:W-:Y:S04]  /*6d550*/  STL [R1+0xd08], R7 ;  /* 0x000d080701007387 */ /* 0x0003e80000100800 */
[----:B----4-:R-:W4:Y:S04]  /*6d560*/  LDL.LU R174, [R1+0xd0c] ;  /* 0x000d0c0001ae7983 */ /* 0x010f280000300800 */
[----:B------:R1:W-:Y:S04]  /*6d570*/  STL [R1+0xd04], R175 ;  /* 0x000d04af01007387 */ /* 0x0003e80000100800 */
[----:B------:R-:W4:Y:S01]  /*6d580*/  LDL.LU R178, [R1+0xd4c] ;  /* 0x000d4c0001b27983 */ /* 0x000f220000300800 */
[----:B------:R-:W-:Y:S01]  /*6d590*/  UISETP.GT.AND UP1, UPT, UR16, 0x7f, UPT ;  /* 0x0000007f1000788c */ /* 0x000fe2000bf24270 */
[----:B------:R-:W1:Y:S03]  /*6d5a0*/  S2R R190, SR_TID.X ;  /* 0x0000000000be7919 */ /* 0x000e660000002100 */
[----:B------:R-:W-:-:S04]  /*6d5b0*/  USEL UR12, URZ, 0x4, !UP1 ;  /* 0x000000043f0c7887 */ /* 0x000fc8000c800000 */
[----:B------:R-:W-:-:S06]  /*6d5c0*/  USEL UR12, UR12, URZ, !UP0 ;  /* 0x0000003f0c0c7287 */ /* 0x000fcc000c000000 */
[----:B------:R-:W-:Y:S02]  /*6d5d0*/  ISETP.NE.U32.AND P0, PT, RZ, UR12, PT ;  /* 0x0000000cff007c0c */ /* 0x000fe4000bf05070 */
[----:B------:R-:W-:-:S11]  /*6d5e0*/  MOV R8, R0 ;  /* 0x0000000000087202 */ /* 0x000fd60000000f00 */
[----:B------:R1:W-:Y:S02]  /*6d5f0*/  LDGSTS.E [R2+0x1800c], desc[UR8][R8.64], P0 ;  /* 0x1800c00008027fae */ /* 0x0003e40008121848 */
[----:B-1----:R-:W-:Y:S02]  /*6d600*/  LOP3.LUT R0, R190, 0x7f, RZ, 0xc0, !PT ;  /* 0x0000007fbe007812 */ /* 0x002fe400078ec0ff */
[----:B------:R-:W-:Y:S01]  /*6d610*/  MOV R8, R7 ;  /* 0x0000000700087202 */ /* 0x000fe20000000f00 */
[----:B------:R-:W-:Y:S01]  /*6d620*/  IMAD.MOV.U32 R9, RZ, RZ, R175 ;  /* 0x000000ffff097224 */ /* 0x000fe200078e00af */
[----:B------:R-:W4:Y:S04]  /*6d630*/  LDL.LU R7, [R1+0xd8c] ;  /* 0x000d8c0001077983 */ /* 0x000f280000300800 */
[----:B------:R1:W-:Y:S01]  /*6d640*/  LDGSTS.E [R2+0x1c00c], desc[UR8][R8.64], P0 ;  /* 0x1c00c00008027fae */ /* 0x0003e20008121848 */
[----:B------:R-:W-:-:S02]  /*6d650*/  ISETP.GE.AND P0, PT, R0, UR16, PT ;  /* 0x0000001000007c0c */ /* 0x000fc4000bf06270 */
[----:B------:R-:W-:Y:S01]  /*6d660*/  PLOP3.LUT P1, PT, PT, PT, UP0, 0x80, 0x0 ;  /* 0x000000000000781c */ /* 0x000fe20003f2f008 */
[----:B------:R-:W4:Y:S04]  /*6d670*/  LDL.LU R0, [R1+0xd90] ;  /* 0x000d900001007983 */ /* 0x000f280000300800 */
[----:B------:R-:W4:Y:S01]  /*6d680*/  LDL.LU R179, [R1+0xdcc] ;  /* 0x000dcc0001b37983 */ /* 0x000f220000300800 */
[----:B-1----:R-:W-:-:S03]  /*6d690*/  SEL R2, RZ, 0x4, P0 ;  /* 0x00000004ff027807 */ /* 0x002fc60000000000 */
[----:B------:R-:W4:Y:S01]  /*6d6a0*/  LDL.LU R175, [R1+0xdd0] ;  /* 0x000dd00001af7983 */ /* 0x000f220000300800 */
[----:B------:R-:W-:-:S03]  /*6d6b0*/  SEL R2, R2, RZ, !P1 ;  /* 0x000000ff02027207 */ /* 0x000fc60004800000 */
[----:B------:R-:W0:Y:S01]  /*6d6c0*/  LDGDEPBAR ;  /* 0x00000000000079af */ /* 0x000e220000000000 */
[----:B--2---:R-:W-:Y:S02]  /*6d6d0*/  IADD3 R3, P1, R3, UR5, RZ ;  /* 0x0000000503037c10 */ /* 0x004fe4000ff3e0ff */
[----:B------:R-:W-:Y:S02]  /*6d6e0*/  ISETP.NE.U32.AND P0, PT, R2, RZ, PT ;  /* 0x000000ff0200720c */ /* 0x000fe40003f05070 */
[----:B---3--:R-:W-:Y:S02]  /*6d6f0*/  IADD3 R4, P2, R4, UR5, RZ ;  /* 0x0000000504047c10 */ /* 0x008fe4000ff5e0ff */
[----:B------:R-:W-:Y:S01]  /*6d700*/  MOV R2, UR17 ;  /* 0x0000001100027c02 */ /* 0x000fe20008000f00 */
[----:B------:R1:W-:Y:S01]  /*6d710*/  STL [R1+0xd10], R3 ;  /* 0x000d100301007387 */ /* 0x0003e20000100800 */
[----:B------:R-:W-:Y:S02]  /*6d720*/  IMAD.MOV.U32 R8, RZ, RZ, R3 ;  /* 0x000000ffff087224 */ /* 0x000fe400078e0003 */
[----:B------:R-:W-:Y:S01]  /*6d730*/  IADD3 R2, R5, 0x100000, R2 ;  /* 0x0010000005027810 */ /* 0x000fe20007ffe002 */
[----:B------:R-:W-:Y:S01]  /*6d740*/  STL [R1+0xd50], R4 ;  /* 0x000d500401007387 */ /* 0x000fe20000100800 */
[----:B----4-:R-:W-:-:S04]  /*6d750*/  IADD3.X R174, R174, UR7, RZ, P1, !PT ;  /* 0x00000007aeae7c10 */ /* 0x010fc80008ffe4ff */
[----:B------:R-:W-:Y:S01]  /*6d760*/  MOV R9, R174 ;  /* 0x000000ae00097202 */ /* 0x000fe20000000f00 */
[----:B------:R2:W-:Y:S01]  /*6d770*/  STL [R1+0xd0c], R174 ;  /* 0x000d0cae01007387 */ /* 0x0005e20000100800 */
[----:B------:R-:W-:-:S03]  /*6d780*/  IADD3.X R178, R178, UR7, RZ, P2, !PT ;  /* 0x00000007b2b27c10 */ /* 0x000fc600097fe4ff */
[----:B-1----:R-:W3:Y:S04]  /*6d790*/  LDL.LU R3, [R1+0xe10] ;  /* 0x000e100001037983 */ /* 0x002ee80000300800 */
[----:B------:R1:W-:Y:S04]  /*6d7a0*/  STL [R1+0xd4c], R178 ;  /* 0x000d4cb201007387 */ /* 0x0003e80000100800 */
[----:B------:R4:W-:Y:S04]  /*6d7b0*/  LDGSTS.E [R2], desc[UR8][R8.64], P0 ;  /* 0x0000000008027fae */ /* 0x0009e80008121848 */
[----:B--2---:R-:W2:Y:S01]  /*6d7c0*/  LDL.LU R174, [R1+0xe50] ;  /* 0x000e500001ae7983 */ /* 0x004ea20000300800 */
[----:B----4-:R-:W-:-:S03]  /*6d7d0*/  IMAD.MOV.U32 R8, RZ, RZ, R4 ;  /* 0x000000ffff087224 */ /* 0x010fc600078e0004 */
[----:B------:R-:W4:Y:S01]  /*6d7e0*/  LDL.LU R4, [R1+0xe0c] ;  /* 0x000e0c0001047983 */ /* 0x000f220000300800 */
[----:B------:R-:W-:-:S03]  /*6d7f0*/  MOV R9, R178 ;  /* 0x000000b200097202 */ /* 0x000fc60000000f00 */
[----:B-1----:R-:W4:Y:S04]  /*6d800*/  LDL.LU R178, [R1+0xe4c] ;  /* 0x000e4c0001b27983 */ /* 0x002f280000300800 */
[----:B------:R1:W-:Y:S01]  /*6d810*/  LDGSTS.E [R2+0x400], desc[UR8][R8.64], P0 ;  /* 0x0040000008027fae */ /* 0x0003e20008121848 */
[----:B------:R-:W-:-:S04]  /*6d820*/  IADD3 R0, P1, R0, UR5, RZ ;  /* 0x0000000500007c10 */ /* 0x000fc8000ff3e0ff */
[----:B------:R-:W-:Y:S01]  /*6d830*/  IADD3.X R7, R7, UR7, RZ, P1, !PT ;  /* 0x0000000707077c10 */ /* 0x000fe20008ffe4ff */
[----:B------:R1:W-:Y:S01]  /*6d840*/  STL [R1+0xd90], R0 ;  /* 0x000d900001007387 */ /* 0x0003e20000100800 */
[----:B------:R-:W-:Y:S01]  /*6d850*/  IADD3 R175, P2, R175, UR5, RZ ;  /* 0x00000005afaf7c10 */ /* 0x000fe2000ff5e0ff */
[----:B-1----:R-:W-:Y:S01]  /*6d860*/  IMAD.MOV.U32 R8, RZ, RZ, R0 ;  /* 0x000000ffff087224 */ /* 0x002fe200078e0000 */
[----:B------:R-:W-:Y:S01]  /*6d870*/  MOV R9, R7 ;  /* 0x0000000700097202 */ /* 0x000fe20000000f00 */
[----:B------:R1:W-:Y:S01]  /*6d880*/  STL [R1+0xd8c], R7 ;  /* 0x000d8c0701007387 */ /* 0x0003e20000100800 */
[----:B------:R-:W-:-:S03]  /*6d890*/  IADD3.X R179, R179, UR7, RZ, P2, !PT ;  /* 0x00000007b3b37c10 */ /* 0x000fc600097fe4ff */
[----:B------:R1:W-:Y:S04]  /*6d8a0*/  STL [R1+0xdd0], R175 ;  /* 0x000dd0af01007387 */ /* 0x0003e80000100800 */
[----:B------:R-:W4:Y:S04]  /*6d8b0*/  LDL.LU R0, [R1+0xe90] ;  /* 0x000e900001007983 */ /* 0x000f280000300800 */
[----:B------:R1:W-:Y:S04]  /*6d8c0*/  STL [R1+0xdcc], R179 ;  /* 0x000dccb301007387 */ /* 0x0003e80000100800 */
[----:B------:R1:W-:Y:S04]  /*6d8d0*/  LDGSTS.E [R2+0x800], desc[UR8][R8.64], P0 ;  /* 0x0080000008027fae */ /* 0x0003e80008121848 */
[----:B-1----:R-:W4:Y:S01]  /*6d8e0*/  LDL.LU R7, [R1+0xed0] ;  /* 0x000ed00001077983 */ /* 0x002f220000300800 */
[----:B------:R-:W-:-:S03]  /*6d8f0*/  IMAD.MOV.U32 R8, RZ, RZ, R175 ;  /* 0x000000ffff087224 */ /* 0x000fc600078e00af */
[----:B------:R-:W4:Y:S01]  /*6d900*/  LDL.LU R175, [R1+0xe8c] ;  /* 0x000e8c0001af7983 */ /* 0x000f220000300800 */
[----:B------:R-:W-:-:S03]  /*6d910*/  MOV R9, R179 ;  /* 0x000000b300097202 */ /* 0x000fc60000000f00 */
[----:B------:R-:W4:Y:S04]  /*6d920*/  LDL.LU R179, [R1+0xecc] ;  /* 0x000ecc0001b37983 */ /* 0x000f280000300800 */
[----:B------:R1:W-:Y:S01]  /*6d930*/  LDGSTS.E [R2+0xc00], desc[UR8][R8.64], P0 ;  /* 0x00c0000008027fae */ /* 0x0003e20008121848 */
[----:B---3--:R-:W-:-:S05]  /*6d940*/  IADD3 R3, P1, R3, UR5, RZ ;  /* 0x0000000503037c10 */ /* 0x008fca000ff3e0ff */
[----:B------:R3:W-:Y:S01]  /*6d950*/  STL [R1+0xe10], R3 ;  /* 0x000e100301007387 */ /* 0x0007e20000100800 */
[----:B-1----:R-:W-:Y:S01]  /*6d960*/  IMAD.MOV.U32 R8, RZ, RZ, R3 ;  /* 0x000000ffff087224 */ /* 0x002fe200078e0003 */
[----:B--2---:R-:W-:Y:S02]  /*6d970*/  IADD3 R174, P2, R174, UR5, RZ ;  /* 0x00000005aeae7c10 */ /* 0x004fe4000ff5e0ff */
[----:B----4-:R-:W-:Y:S02]  /*6d980*/  IADD3.X R4, R4, UR7, RZ, P1, !PT ;  /* 0x0000000704047c10 */ /* 0x010fe40008ffe4ff */
[----:B------:R-:W-:-:S03]  /*6d990*/  IADD3.X R178, R178, UR7, RZ, P2, !PT ;  /* 0x00000007b2b27c10 */ /* 0x000fc600097fe4ff */
[----:B------:R1:W-:Y:S01]  /*6d9a0*/  STL [R1+0xe0c], R4 ;  /* 0x000e0c0401007387 */ /* 0x0003e20000100800 */
[----:B------:R-:W-:-:S03]  /*6d9b0*/  MOV R9, R4 ;  /* 0x0000000400097202 */ /* 0x000fc60000000f00 */
[----:B------:R2:W-:Y:S04]  /*6d9c0*/  STL [R1+0xe50], R174 ;  /* 0x000e50ae01007387 */ /* 0x0005e80000100800 */
[----:B---3--:R-:W3:Y:S04]  /*6d9d0*/  LDL.LU R3, [R1+0xf10] ;  /* 0x000f100001037983 */ /* 0x008ee80000300800 */
[----:B------:R4:W-:Y:S04]  /*6d9e0*/  STL [R1+0xe4c], R178 ;  /* 0x000e4cb201007387 */ /* 0x0009e80000100800 */
[----:B------:R2:W-:Y:S04]  /*6d9f0*/  LDGSTS.E [R2+0x1000], desc[UR8][R8.64], P0 ;  /* 0x0100000008027fae */ /* 0x0005e80008121848 */
[----:B-1----:R-:W3:Y:S01]  /*6da00*/  LDL.LU R4, [R1+0xf50] ;  /* 0x000f500001047983 */ /* 0x002ee20000300800 */
[----:B--2---:R-:W-:-:S03]  /*6da10*/  IMAD.MOV.U32 R8, RZ, RZ, R174 ;  /* 0x000000ffff087224 */ /* 0x004fc600078e00ae */
[----:B------:R-:W2:Y:S01]  /*6da20*/  LDL.LU R174, [R1+0xf0c] ;  /* 0x000f0c0001ae7983 */ /* 0x000ea20000300800 */
[----:B------:R-:W-:-:S03]  /*6da30*/  MOV R9, R178 ;  /* 0x000000b200097202 */ /* 0x000fc60000000f00 */
[----:B----4-:R-:W4:Y:S04]  /*6da40*/  LDL.LU R178, [R1+0xf4c] ;  /* 0x000f4c0001b27983 */ /* 0x010f280000300800 */
[----:B------:R1:W-:Y:S01]  /*6da50*/  LDGSTS.E [R2+0x1400], desc[UR8][R8.64], P0 ;  /* 0x0140000008027fae */ /* 0x0003e20008121848 */
[----:B------:R-:W-:-:S05]  /*6da60*/  IADD3 R0, P1, R0, UR5, RZ ;  /* 0x0000000500007c10 */ /* 0x000fca000ff3e0ff */
[----:B------:R1:W-:Y:S02]  /*6da70*/  STL [R1+0xe90], R0 ;  /* 0x000e900001007387 */ /* 0x0003e40000100800 */
[----:B-1----:R-:W-:Y:S01]  /*6da80*/  IMAD.MOV.U32 R8, RZ, RZ, R0 ;  /* 0x000000ffff087224 */ /* 0x002fe200078e0000 */
[----:B------:R-:W-:Y:S02]  /*6da90*/  IADD3 R7, P2, R7, UR5, RZ ;  /* 0x0000000507077c10 */ /* 0x000fe4000ff5e0ff */
[----:B------:R-:W-:Y:S02]  /*6daa0*/  IADD3.X R175, R175, UR7, RZ, P1, !PT ;  /* 0x00000007afaf7c10 */ /* 0x000fe40008ffe4ff */
[----:B------:R-:W-:-:S03]  /*6dab0*/  IADD3.X R179, R179, UR7, RZ, P2, !PT ;  /* 0x00000007b3b37c10 */ /* 0x000fc600097fe4ff */
[----:B------:R1:W-:Y:S01]  /*6dac0*/  STL [R1+0xe8c], R175 ;  /* 0x000e8caf01007387 */ /* 0x0003e20000100800 */
[----:B------:R-:W-:-:S03]  /*6dad0*/  MOV R9, R175 ;  /* 0x000000af00097202 */ /* 0x000fc60000000f00 */
        /* <DEDUP_REMOVED lines=13> */
[----:B------:R-:W-:Y:S02]  /*6dbb0*/  IADD3 R4, P2, R4, UR5, RZ ;  /* 0x0000000504047c10 */ /* 0x000fe4000ff5e0ff */
[----:B--2---:R-:W-:Y:S02]  /*6dbc0*/  IADD3.X R174, R174, UR7, RZ, P1, !PT ;  /* 0x00000007aeae7c10 */ /* 0x004fe40008ffe4ff */
[----:B----4-:R-:W-:-:S03]  /*6dbd0*/  IADD3.X R178, R178, UR7, RZ, P2, !PT ;  /* 0x00000007b2b27c10 */ /* 0x010fc600097fe4ff */
        /* <DEDUP_REMOVED lines=49> */
[----:B------:R-:W-:Y:S01]  /*6def0*/  STL [R1+0x1090], R0 ;  /* 0x0010900001007387 */ /* 0x000fe20000100800 */
[----:B-1----:R-:W-:Y:S01]  /*6df00*/  IMAD.MOV.U32 R8, RZ, RZ, R0 ;  /* 0x000000ffff087224 */ /* 0x002fe200078e0000 */
[----:B------:R-:W-:Y:S02]  /*6df10*/  IADD3 R7, P2, R7, UR5, RZ ;  /* 0x0000000507077c10 */ /* 0x000fe4000ff5e0ff */
[----:B------:R-:W-:Y:S02]  /*6df20*/  IADD3.X R175, R175, UR7, RZ, P1, !PT ;  /* 0x00000007afaf7c10 */ /* 0x000fe40008ffe4ff */
[----:B------:R-:W-:-:S03]  /*6df30*/  IADD3.X R179, R179, UR7, RZ, P2, !PT ;  /* 0x00000007b3b37c10 */ /* 0x000fc600097fe4ff */
[----:B------:R1:W-:Y:S01]  /*6df40*/  STL [R1+0x108c], R175 ;  /* 0x00108caf01007387 */ /* 0x0003e20000100800 */
[----:B------:R-:W-:-:S03]  /*6df50*/  MOV R9, R175 ;  /* 0x000000af00097202 */ /* 0x000fc60000000f00 */
[----:B------:R-:W-:Y:S04]  /*6df60*/  STL [R1+0x10d0], R7 ;  /* 0x0010d00701007387 */ /* 0x000fe80000100800 */
[----:B------:R1:W-:Y:S04]  /*6df70*/  LDGSTS.E [R2+0x3800], desc[UR8][R8.64], P0 ;  /* 0x0380000008027fae */ /* 0x0003e80008121848 */
[----:B-1----:R-:W4:Y:S04]  /*6df80*/  LDL.LU R175, [R1+0x1190] ;  /* 0x0011900001af7983 */ /* 0x002f280000300800 */
[----:B------:R1:W-:Y:S04]  /*6df90*/  STL [R1+0x10cc], R179 ;  /* 0x0010ccb301007387 */ /* 0x0003e80000100800 */
[----:B------:R-:W4:Y:S01]  /*6dfa0*/  LDL.LU R0, [R1+0x11d0] ;  /* 0x0011d00001007983 */ /* 0x000f220000300800 */
[----:B------:R-:W-:Y:S01]  /*6dfb0*/  MOV R9, R179 ;  /* 0x000000b300097202 */ /* 0x000fe20000000f00 */
[----:B------:R-:W-:-:S02]  /*6dfc0*/  IMAD.MOV.U32 R8, RZ, RZ, R7 ;  /* 0x000000ffff087224 */ /* 0x000fc400078e0007 */
[----:B-1----:R-:W4:Y:S04]  /*6dfd0*/  LDL.LU R179, [R1+0x118c] ;  /* 0x00118c0001b37983 */ /* 0x002f280000300800 */
[----:B------:R-:W4:Y:S04]  /*6dfe0*/  LDL.LU R7, [R1+0x11cc] ;  /* 0x0011cc0001077983 */ /* 0x000f280000300800 */
[----:B------:R1:W-:Y:S01]  /*6dff0*/  LDGSTS.E [R2+0x3c00], desc[UR8][R8.64], P0 ;  /* 0x03c0000008027fae */ /* 0x0003e20008121848 */
[----:B---3--:R-:W-:-:S05]  /*6e000*/  IADD3 R3, P1, R3, UR5, RZ ;  /* 0x0000000503037c10 */ /* 0x008fca000ff3e0ff */
[----:B------:R-:W-:Y:S01]  /*6e010*/  STL [R1+0x1110], R3 ;  /* 0x0011100301007387 */ /* 0x000fe20000100800 */
[----:B-1----:R-:W-:Y:S01]  /*6e020*/  IMAD.MOV.U32 R8, RZ, RZ, R3 ;  /* 0x000000ffff087224 */ /* 0x002fe200078e0003 */
[----:B------:R-:W-:Y:S02]  /*6e030*/  IADD3 R4, P2, R4, UR5, RZ ;  /* 0x0000000504047c10 */ /* 0x000fe4000ff5e0ff */
[----:B--2---:R-:W-:Y:S02]  /*6e040*/  IADD3.X R174, R174, UR7, RZ, P1, !PT ;  /* 0x00000007aeae7c10 */ /* 0x004fe40008ffe4ff */
[----:B----4-:R-:W-:-:S03]  /*6e050*/  IADD3.X R178, R178, UR7, RZ, P2, !PT ;  /* 0x00000007b2b27c10 */ /* 0x010fc600097fe4ff */
[----:B------:R1:W-:Y:S01]  /*6e060*/  STL [R1+0x110c], R174 ;  /* 0x00110cae01007387 */ /* 0x0003e20000100800 */
[----:B------:R-:W-:-:S03]  /*6e070*/  MOV R9, R174 ;  /* 0x000000ae00097202 */ /* 0x000fc60000000f00 */
[----:B------:R-:W-:Y:S04]  /*6e080*/  STL [R1+0x1150], R4 ;  /* 0x0011500401007387 */ /* 0x000fe80000100800 */
[----:B------:R2:W-:Y:S04]  /*6e090*/  LDGSTS.E [R2+0x4000], desc[UR8][R8.64], P0 ;  /* 0x0400000008027fae */ /* 0x0005e80008121848 */
[----:B-1----:R-:W3:Y:S04]  /*6e0a0*/  LDL.LU R174, [R1+0x1210] ;  /* 0x0012100001ae7983 */ /* 0x002ee80000300800 */
[----:B------:R1:W-:Y:S04]  /*6e0b0*/  STL [R1+0x114c], R178 ;  /* 0x00114cb201007387 */ /* 0x0003e80000100800 */
[----:B------:R-:W4:Y:S01]  /*6e0c0*/  LDL.LU R3, [R1+0x1250] ;  /* 0x0012500001037983 */ /* 0x000f220000300800 */
[----:B--2---:R-:W-:Y:S01]  /*6e0d0*/  MOV R9, R178 ;  /* 0x000000b200097202 */ /* 0x004fe20000000f00 */
[----:B------:R-:W-:-:S02]  /*6e0e0*/  IMAD.MOV.U32 R8, RZ, RZ, R4 ;  /* 0x000000ffff087224 */ /* 0x000fc400078e0004 */
[----:B-1----:R-:W2:Y:S04]  /*6e0f0*/  LDL.LU R178, [R1+0x120c] ;  /* 0x00120c0001b27983 */ /* 0x002ea80000300800 */
[----:B------:R-:W2:Y:S04]  /*6e100*/  LDL.LU R4, [R1+0x124c] ;  /* 0x00124c0001047983 */ /* 0x000ea80000300800 */
[----:B------:R1:W-:Y:S01]  /*6e110*/  LDGSTS.E [R2+0x4400], desc[UR8][R8.64], P0 ;  /* 0x0440000008027fae */ /* 0x0003e20008121848 */
[----:B------:R-:W-:Y:S02]  /*6e120*/  IADD3 R175, P1, R175, UR5, RZ ;  /* 0x00000005afaf7c10 */ /* 0x000fe4000ff3e0ff */
[----:B------:R-:W-:-:S03]  /*6e130*/  IADD3 R0, P2, R0, UR5, RZ ;  /* 0x0000000500007c10 */ /* 0x000fc6000ff5e0ff */
[----:B-1----:R-:W-:Y:S01]  /*6e140*/  IMAD.MOV.U32 R8, RZ, RZ, R175 ;  /* 0x000000ffff087224 */ /* 0x002fe200078e00af */
[----:B------:R-:W-:Y:S01]  /*6e150*/  IADD3.X R179, R179, UR7, RZ, P1, !PT ;  /* 0x00000007b3b37c10 */ /* 0x000fe20008ffe4ff */
[----:B------:R1:W-:Y:S01]  /*6e160*/  STL [R1+0x1190], R175 ;  /* 0x001190af01007387 */ /* 0x0003e20000100800 */
[----:B------:R-:W-:Y:S02]  /*6e170*/  IADD3.X R7, R7, UR7, RZ, P2, !PT ;  /* 0x0000000707077c10 */ /* 0x000fe400097fe4ff */
[----:B------:R-:W-:Y:S01]  /*6e180*/  MOV R9, R179 ;  /* 0x000000b300097202 */ /* 0x000fe20000000f00 */
[----:B------:R-:W-:Y:S04]  /*6e190*/  STL [R1+0x118c], R179 ;  /* 0x00118cb301007387 */ /* 0x000fe80000100800 */
[----:B------:R-:W-:Y:S04]  /*6e1a0*/  STL [R1+0x11d0], R0 ;  /* 0x0011d00001007387 */ /* 0x000fe80000100800 */
[----:B------:R1:W-:Y:S04]  /*6e1b0*/  LDGSTS.E [R2+0x4800], desc[UR8][R8.64], P0 ;  /* 0x0480000008027fae */ /* 0x0003e80008121848 */
[----:B------:R1:W-:Y:S04]  /*6e1c0*/  STL [R1+0x11cc], R7 ;  /* 0x0011cc0701007387 */ /* 0x0003e80000100800 */
[----:B-1----:R-:W2:Y:S01]  /*6e1d0*/  LDL.LU R175, [R1+0x128c] ;  /* 0x00128c0001af7983 */ /* 0x002ea20000300800 */
[----:B------:R-:W-:-:S03]  /*6e1e0*/  MOV R9, R7 ;  /* 0x0000000700097202 */ /* 0x000fc60000000f00 */
[----:B------:R-:W2:Y:S01]  /*6e1f0*/  LDL.LU R7, [R1+0x1290] ;  /* 0x0012900001077983 */ /* 0x000ea20000300800 */
[----:B------:R-:W-:-:S03]  /*6e200*/  IMAD.MOV.U32 R8, RZ, RZ, R0 ;  /* 0x000000ffff087224 */ /* 0x000fc600078e0000 */
[----:B------:R-:W2:Y:S04]  /*6e210*/  LDL.LU R191, [R1+0x12cc] ;  /* 0x0012cc0001bf7983 */ /* 0x000ea80000300800 */
[----:B------:R-:W2:Y:S04]  /*6e220*/  LDL.LU R0, [R1+0x12d0] ;  /* 0x0012d00001007983 */ /* 0x000ea80000300800 */
[----:B------:R1:W-:Y:S01]  /*6e230*/  LDGSTS.E [R2+0x4c00], desc[UR8][R8.64], P0 ;  /* 0x04c0000008027fae */ /* 0x0003e20008121848 */
[----:B---3--:R-:W-:Y:S02]  /*6e240*/  IADD3 R174, P1, R174, UR5, RZ ;  /* 0x00000005aeae7c10 */ /* 0x008fe4000ff3e0ff */
[----:B----4-:R-:W-:-:S03]  /*6e250*/  IADD3 R3, P2, R3, UR5, RZ ;  /* 0x0000000503037c10 */ /* 0x010fc6000ff5e0ff */
[----:B-1----:R-:W-:Y:S01]  /*6e260*/  IMAD.MOV.U32 R8, RZ, RZ, R174 ;  /* 0x000000ffff087224 */ /* 0x002fe200078e00ae */
[----:B--2---:R-:W-:Y:S01]  /*6e270*/  IADD3.X R178, R178, UR7, RZ, P1, !PT ;  /* 0x00000007b2b27c10 */ /* 0x004fe20008ffe4ff */
[----:B------:R-:W-:Y:S01]  /*6e280*/  STL [R1+0x1210], R174 ;  /* 0x001210ae01007387 */ /* 0x000fe20000100800 */
[----:B------:R-:W-:Y:S02]  /*6e290*/  IADD3.X R4, R4, UR7, RZ, P2, !PT ;  /* 0x0000000704047c10 */ /* 0x000fe400097fe4ff */
[----:B------:R-:W-:Y:S01]  /*6e2a0*/  MOV R9, R178 ;  /* 0x000000b200097202 */ /* 0x000fe20000000f00 */
[----:B------:R-:W-:Y:S04]  /*6e2b0*/  STL [R1+0x120c], R178 ;  /* 0x00120cb201007387 */ /* 0x000fe80000100800 */
[----:B------:R1:W-:Y:S04]  /*6e2c0*/  STL [R1+0x1250], R3 ;  /* 0x0012500301007387 */ /* 0x0003e80000100800 */
[----:B------:R2:W-:Y:S04]  /*6e2d0*/  LDGSTS.E [R2+0x5000], desc[UR8][R8.64], P0 ;  /* 0x0500000008027fae */ /* 0x0005e80008121848 */
[----:B------:R3:W-:Y:S04]  /*6e2e0*/  STL [R1+0x124c], R4 ;  /* 0x00124c0401007387 */ /* 0x0007e80000100800 */
[----:B------:R-:W4:Y:S01]  /*6e2f0*/  LDL.LU R190, [R1+0x130c] ;  /* 0x00130c0001be7983 */ /* 0x000f220000300800 */
[----:B--2---:R-:W-:-:S03]  /*6e300*/  IMAD.MOV.U32 R8, RZ, RZ, R3 ;  /* 0x000000ffff087224 */ /* 0x004fc600078e0003 */
[----:B-1----:R-:W2:Y:S04]  /*6e310*/  LDL.LU R3, [R1+0x1310] ;  /* 0x0013100001037983 */ /* 0x002ea80000300800 */
[----:B------:R-:W4:Y:S04]  /*6e320*/  LDL.LU R179, [R1+0x134c] ;  /* 0x00134c0001b37983 */ /* 0x000f280000300800 */
[----:B------:R-:W4:Y:S01]  /*6e330*/  LDL.LU R178, [R1+0x1350] ;  /* 0x0013500001b27983 */ /* 0x000f220000300800 */
[----:B------:R-:W-:-:S03]  /*6e340*/  MOV R9, R4 ;  /* 0x0000000400097202 */ /* 0x000fc60000000f00 */
[----:B------:R-:W4:Y:S04]  /*6e350*/  LDL.LU R174, [R1+0x1390] ;  /* 0x0013900001ae7983 */ /* 0x000f280000300800 */
[----:B---3--:R-:W3:Y:S04]  /*6e360*/  LDL.LU R4, [R1+0x13d0] ;  /* 0x0013d00001047983 */ /* 0x008ee80000300800 */
[----:B------:R1:W-:Y:S01]  /*6e370*/  LDGSTS.E [R2+0x5400], desc[UR8][R8.64], P0 ;  /* 0x0540000008027fae */ /* 0x0003e20008121848 */
[----:B------:R-:W-:-:S04]  /*6e380*/  IADD3 R7, P1, R7, UR5, RZ ;  /* 0x0000000507077c10 */ /* 0x000fc8000ff3e0ff */
[----:B------:R-:W-:Y:S01]  /*6e390*/  IADD3.X R175, R175, UR7, RZ, P1, !PT ;  /* 0x00000007afaf7c10 */ /* 0x000fe20008ffe4ff */
[----:B------:R-:W-:Y:S01]  /*6e3a0*/  STL [R1+0x1290], R7 ;  /* 0x0012900701007387 */ /* 0x000fe20000100800 */
[----:B------:R-:W-:-:S03]  /*6e3b0*/  IADD3 R0, P2, R0, UR5, RZ ;  /* 0x0000000500007c10 */ /* 0x000fc6000ff5e0ff */
[----:B------:R1:W-:Y:S02]  /*6e3c0*/  STL [R1+0x128c], R175 ;  /* 0x00128caf01007387 */ /* 0x0003e40000100800 */
[----:B-1----:R-:W-:Y:S02]  /*6e3d0*/  MOV R9, R175 ;  /* 0x000000af00097202 */ /* 0x002fe40000000f00 */
[----:B------:R-:W-:Y:S01]  /*6e3e0*/  IADD3.X R191, R191, UR7, RZ, P2, !PT ;  /* 0x00000007bfbf7c10 */ /* 0x000fe200097fe4ff */
[----:B------:R1:W-:Y:S01]  /*6e3f0*/  STL [R1+0x12d0], R0 ;  /* 0x0012d00001007387 */ /* 0x0003e20000100800 */
[----:B------:R-:W-:-:S03]  /*6e400*/  IMAD.MOV.U32 R8, RZ, RZ, R7 ;  /* 0x000000ffff087224 */ /* 0x000fc600078e0007 */
[----:B------:R-:W3:Y:S04]  /*6e410*/  LDL.LU R175, [R1+0x138c] ;  /* 0x00138c0001af7983 */ /* 0x000ee80000300800 */
[----:B------:R-:W-:Y:S04]  /*6e420*/  STL [R1+0x12cc], R191 ;  /* 0x0012ccbf01007387 */ /* 0x000fe80000100800 */
[----:B------:R-:W3:Y:S04]  /*6e430*/  LDL.LU R7, [R1+0x13cc] ;  /* 0x0013cc0001077983 */ /* 0x000ee80000300800 */
[----:B------:R1:W-:Y:S02]  /*6e440*/  LDGSTS.E [R2+0x5800], desc[UR8][R8.64], P0 ;  /* 0x0580000008027fae */ /* 0x0003e40008121848 */
[----:B-1----:R-:W-:Y:S01]  /*6e450*/  IMAD.MOV.U32 R8, RZ, RZ, R0 ;  /* 0x000000ffff087224 */ /* 0x002fe200078e0000 */
[----:B------:R-:W-:Y:S01]  /*6e460*/  MOV R9, R191 ;  /* 0x000000bf00097202 */ /* 0x000fe20000000f00 */
[----:B------:R-:W3:Y:S04]  /*6e470*/  LDL.LU R0, [R1+0x1410] ;  /* 0x0014100001007983 */ /* 0x000ee80000300800 */
[----:B------:R1:W-:Y:S01]  /*6e480*/  LDGSTS.E [R2+0x5c00], desc[UR8][R8.64], P0 ;  /* 0x05c0000008027fae */ /* 0x0003e20008121848 */
[----:B--2---:R-:W-:-:S04]  /*6e490*/  IADD3 R3, P1, R3, UR5, RZ ;  /* 0x0000000503037c10 */ /* 0x004fc8000ff3e0ff */
[----:B----4-:R-:W-:Y:S01]  /*6e4a0*/  IADD3.X R190, R190, UR7, RZ, P1, !PT ;  /* 0x00000007bebe7c10 */ /* 0x010fe20008ffe4ff */
[----:B------:R2:W-:Y:S01]  /*6e4b0*/  STL [R1+0x1310], R3 ;  /* 0x0013100301007387 */ /* 0x0005e20000100800 */
[----:B------:R-:W-:-:S03]  /*6e4c0*/  IADD3 R178, P2, R178, UR5, RZ ;  /* 0x00000005b2b27c10 */ /* 0x000fc6000ff5e0ff */
[----:B------:R-:W-:Y:S01]  /*6e4d0*/  STL [R1+0x130c], R190 ;  /* 0x00130cbe01007387 */ /* 0x000fe20000100800 */
[----:B-1----:R-:W-:-:S03]  /*6e4e0*/  IMAD.MOV.U32 R8, RZ, RZ, R3 ;  /* 0x000000ffff087224 */ /* 0x002fc600078e0003 */
[----:B------:R-:W-:Y:S04]  /*6e4f0*/  STL [R1+0x1350], R178 ;  /* 0x001350b201007387 */ /* 0x000fe80000100800 */
[----:B--2---:R-:W2:Y:S01]  /*6e500*/  LDL.LU R3, [R1+0x140c] ;  /* 0x00140c0001037983 */ /* 0x004ea20000300800 */
[----:B------:R-:W-:Y:S02]  /*6e510*/  MOV R9, R190 ;  /* 0x000000be00097202 */ /* 0x000fe40000000f00 */
[----:B------:R-:W-:Y:S02]  /*6e520*/  IADD3.X R179, R179, UR7, RZ, P2, !PT ;  /* 0x00000007b3b37c10 */ /* 0x000fe400097fe4ff */
[----:B------:R-:W-:Y:S01]  /*6e530*/  IADD3 R174, P1, R174, UR5, RZ ;  /* 0x00000005aeae7c10 */ /* 0x000fe2000ff3e0ff */
[----:B------:R1:W-:Y:S01]  /*6e540*/  LDGSTS.E [R2+0x6000], desc[UR8][R8.64], P0 ;  /* 0x0600000008027fae */ /* 0x0003e20008121848 */
[----:B---3--:R-:W-:-:S03]  /*6e550*/  IADD3 R4, P2, R4, UR5, RZ ;  /* 0x0000000504047c10 */ /* 0x008fc6000ff5e0ff */
[----:B------:R-:W-:Y:S01]  /*6e560*/  STL [R1+0x134c], R179 ;  /* 0x00134cb301007387 */ /* 0x000fe20000100800 */
[----:B-1----:R-:W-:Y:S01]  /*6e570*/  IMAD.MOV.U32 R8, RZ, RZ, R178 ;  /* 0x000000ffff087224 */ /* 0x002fe200078e00b2 */
[----:B------:R-:W-:Y:S02]  /*6e580*/  MOV R9, R179 ;  /* 0x000000b300097202 */ /* 0x000fe40000000f00 */
[----:B------:R-:W-:Y:S04]  /*6e590*/  STL [R1+0x1390], R174 ;  /* 0x001390ae01007387 */ /* 0x000fe80000100800 */
[----:B------:R1:W-:Y:S01]  /*6e5a0*/  LDGSTS.E [R2+0x6400], desc[UR8][R8.64], P0 ;  /* 0x0640000008027fae */ /* 0x0003e20008121848 */
[----:B------:R-:W-:Y:S01]  /*6e5b0*/  IADD3.X R175, R175, UR7, RZ, P1, !PT ;  /* 0x00000007afaf7c10 */ /* 0x000fe20008ffe4ff */
[----:B-1----:R-:W-:-:S03]  /*6e5c0*/  IMAD.MOV.U32 R8, RZ, RZ, R174 ;  /* 0x000000ffff087224 */ /* 0x002fc600078e00ae */
[----:B------:R-:W-:Y:S01]  /*6e5d0*/  MOV R9, R175 ;  /* 0x000000af00097202 */ /* 0x000fe20000000f00 */
[----:B------:R-:W-:Y:S01]  /*6e5e0*/  STL [R1+0x138c], R175 ;  /* 0x00138caf01007387 */ /* 0x000fe20000100800 */
[----:B------:R-:W-:-:S03]  /*6e5f0*/  IADD3.X R7, R7, UR7, RZ, P2, !PT ;  /* 0x0000000707077c10 */ /* 0x000fc600097fe4ff */
[----:B------:R-:W-:Y:S04]  /*6e600*/  STL [R1+0x13d0], R4 ;  /* 0x0013d00401007387 */ /* 0x000fe80000100800 */
[----:B------:R1:W-:Y:S04]  /*6e610*/  LDGSTS.E [R2+0x6800], desc[UR8][R8.64], P0 ;  /* 0x0680000008027fae */ /* 0x0003e80008121848 */
[----:B------:R3:W-:Y:S01]  /*6e620*/  STL [R1+0x13cc], R7 ;  /* 0x0013cc0701007387 */ /* 0x0007e20000100800 */
[----:B-1----:R-:W-:Y:S02]  /*6e630*/  MOV R9, R7 ;  /* 0x0000000700097202 */ /* 0x002fe40000000f00 */
[----:B---3--:R-:W-:-:S04]  /*6e640*/  IADD3 R7, P1, R20, UR5, RZ ;  /* 0x0000000514077c10 */ /* 0x008fc8000ff3e0ff */
[----:B------:R-:W-:Y:S02]  /*6e650*/  IADD3.X R20, R21, UR7, RZ, P1, !PT ;  /* 0x0000000715147c10 */ /* 0x000fe40008ffe4ff */
[----:B------:R-:W-:Y:S01]  /*6e660*/  IADD3 R0, P1, R0, UR5, RZ ;  /* 0x0000000500007c10 */ /* 0x000fe2000ff3e0ff */
[----:B------:R-:W-:-:S04]  /*6e670*/  IMAD.MOV.U32 R8, RZ, RZ, R4 ;  /* 0x000000ffff087224 */ /* 0x000fc800078e0004 */
[----:B------:R-:W-:Y:S04]  /*6e680*/  STL [R1+0x1410], R0 ;  /* 0x0014100001007387 */ /* 0x000fe80000100800 */
[----:B------:R1:W-:Y:S01]  /*6e690*/  LDGSTS.E [R2+0x6c00], desc[UR8][R8.64], P0 ;  /* 0x06c0000008027fae */ /* 0x0003e20008121848 */
[----:B--2---:R-:W-:-:S04]  /*6e6a0*/  IADD3.X R3, R3, UR7, RZ, P1, !PT ;  /* 0x0000000703037c10 */ /* 0x004fc80008ffe4ff */
[----:B-1----:R-:W-:Y:S01]  /*6e6b0*/  MOV R9, R3 ;  /* 0x0000000300097202 */ /* 0x002fe20000000f00 */
[----:B------:R1:W-:Y:S04]  /*6e6c0*/  STL [R1+0x140c], R3 ;  /* 0x00140c0301007387 */ /* 0x0003e80000100800 */
[----:B------:R-:W2:Y:S04]  /*6e6d0*/  LDL.LU R174, [R1+0xd14] ;  /* 0x000d140001ae7983 */ /* 0x000ea80000300800 */
[----:B-1----:R-:W3:Y:S04]  /*6e6e0*/  LDL.LU R3, [R1+0xd18] ;  /* 0x000d180001037983 */ /* 0x002ee80000300800 */
[----:B------:R-:W4:Y:S04]  /*6e6f0*/  LDL.LU R178, [R1+0xd54] ;  /* 0x000d540001b27983 */ /* 0x000f280000300800 */
[----:B------:R-:W4:Y:S01]  /*6e700*/  LDL.LU R4, [R1+0xd58] ;  /* 0x000d580001047983 */ /* 0x000f220000300800 */
[----:B------:R-:W-:-:S02]  /*6e710*/  IADD3 R190, P2, R172, UR5, RZ ;  /* 0x00000005acbe7c10 */ /* 0x000fc4000ff5e0ff */
[----:B------:R-:W-:Y:S02]  /*6e720*/  IADD3 R191, P1, R160, UR5, RZ ;  /* 0x00000005a0bf7c10 */ /* 0x000fe4000ff3e0ff */
[----:B------:R-:W-:Y:S01]  /*6e730*/  IADD3.X R172, R173, UR7, RZ, P2, !PT ;  /* 0x00000007adac7c10 */ /* 0x000fe200097fe4ff */
[----:B------:R-:W-:Y:S01]  /*6e740*/  IMAD.MOV.U32 R8, RZ, RZ, R0 ;  /* 0x000000ffff087224 */ /* 0x000fe200078e0000 */
[----:B------:R-:W-:Y:S01]  /*6e750*/  IADD3.X R160, R161, UR7, RZ, P1, !PT ;  /* 0x00000007a1a07c10 */ /* 0x000fe20008ffe4ff */
[----:B------:R-:W4:Y:S02]  /*6e760*/  LDL.LU R0, [R1+0xd98] ;  /* 0x000d980001007983 */ /* 0x000f240000300800 */
[----:B------:R-:W-:Y:S01]  /*6e770*/  IMAD.MOV.U32 R173, RZ, RZ, R172 ;  /* 0x000000ffffad7224 */ /* 0x000fe200078e00ac */
[----:B------:R-:W-:Y:S01]  /*6e780*/  MOV R172, R190 ;  /* 0x000000be00ac7202 */ /* 0x000fe20000000f00 */
[----:B------:R-:W4:Y:S01]  /*6e790*/  LDL.LU R179, [R1+0xdd4] ;  /* 0x000dd40001b37983 */ /* 0x000f220000300800 */
[----:B------:R-:W-:-:S03]  /*6e7a0*/  IMAD.MOV.U32 R161, RZ, RZ, R160 ;  /* 0x000000ffffa17224 */ /* 0x000fc600078e00a0 */
[----:B------:R-:W4:Y:S01]  /*6e7b0*/  LDL.LU R175, [R1+0xdd8] ;  /* 0x000dd80001af7983 */ /* 0x000f220000300800 */
[----:B------:R-:W-:Y:S01]  /*6e7c0*/  IMAD.MOV.U32 R21, RZ, RZ, R20 ;  /* 0x000000ffff157224 */ /* 0x000fe200078e0014 */
[----:B------:R-:W-:Y:S02]  /*6e7d0*/  MOV R160, R191 ;  /* 0x000000bf00a07202 */ /* 0x000fe40000000f00 */
[----:B------:R-:W4:Y:S01]  /*6e7e0*/  LDL.LU R190, [R1+0xd94] ;  /* 0x000d940001be7983 */ /* 0x000f220000300800 */
[----:B------:R-:W-:-:S03]  /*6e7f0*/  MOV R20, R7 ;  /* 0x0000000700147202 */ /* 0x000fc60000000f00 */
[----:B------:R-:W-:Y:S04]  /*6e800*/  LDGSTS.E [R2+0x7000], desc[UR8][R8.64], P0 ;  /* 0x0700000008027fae */ /* 0x000fe80008121848 */
[----:B------:R-:W-:Y:S01]  /*6e810*/  LDGSTS.E [R2+0x7400], desc[UR8][R172.64], P0 ;  /* 0x07400000ac027fae */ /* 0x000fe20008121848 */
[----:B------:R-:W-:-:S03]  /*6e820*/  LOP3.LUT R7, R5, 0x10, RZ, 0x3c, !PT ;  /* 0x0000001005077812 */ /* 0x000fc600078e3cff */
[----:B------:R-:W-:Y:S04]  /*6e830*/  LDGSTS.E [R2+0x7800], desc[UR8][R160.64], P0 ;  /* 0x07800000a0027fae */ /* 0x000fe80008121848 */
[----:B------:R1:W-:Y:S02]  /*6e840*/  LDGSTS.E [R2+0x7c00], desc[UR8][R20.64], P0 ;  /* 0x07c0000014027fae */ /* 0x0003e40008121848 */
[----:B-1----:R-:W-:-:S05]  /*6e850*/  IMAD.U32 R2, RZ, RZ, UR17 ;  /* 0x00000011ff027e24 */ /* 0x002fca000f8e00ff */
[----:B------:R-:W-:Y:S02]  /*6e860*/  IADD3 R2, R7, 0x100000, R2 ;  /* 0x0010000007027810 */ /* 0x000fe40007ffe002 */
[----:B---3--:R-:W-:-:S04]  /*6e870*/  IADD3 R3, P1, R3, UR5, RZ ;  /* 0x0000000503037c10 */ /* 0x008fc8000ff3e0ff */
[----:B--2---:R-:W-:Y:S02]  /*6e880*/  IADD3.X R174, R174, UR7, RZ, P1, !PT ;  /* 0x00000007aeae7c10 */ /* 0x004fe40008ffe4ff */
[----:B----4-:R-:W-:Y:S01]  /*6e890*/  IADD3 R4, P2, R4, UR5, RZ ;  /* 0x0000000504047c10 */ /* 0x010fe2000ff5e0ff */
[----:B------:R1:W-:Y:S01]  /*6e8a0*/  STL [R1+0xd18], R3 ;  /* 0x000d180301007387 */ /* 0x0003e20000100800 */
[----:B------:R-:W-:Y:S01]  /*6e8b0*/  MOV R8, R3 ;  /* 0x0000000300087202 */ /* 0x000fe20000000f00 */
[----:B------:R-:W-:Y:S01]  /*6e8c0*/  IMAD.MOV.U32 R9, RZ, RZ, R174 ;  /* 0x000000ffff097224 */ /* 0x000fe200078e00ae */
[----:B------:R-:W-:Y:S01]  /*6e8d0*/  IADD3.X R178, R178, UR7, RZ, P2, !PT ;  /* 0x00000007b2b27c10 */ /* 0x000fe200097fe4ff */
[----:B------:R2:W-:Y:S04]  /*6e8e0*/  STL [R1+0xd14], R174 ;  /* 0x000d14ae01007387 */ /* 0x0005e80000100800 */
[----:B------:R3:W-:Y:S04]  /*6e8f0*/  STL [R1+0xd58], R4 ;  /* 0x000d580401007387 */ /* 0x0007e80000100800 */
[----:B-1----:R-:W4:Y:S04]  /*6e900*/  LDL.LU R3, [R1+0xe18] ;  /* 0x000e180001037983 */ /* 0x002f280000300800 */
[----:B------:R1:W-:Y:S04]  /*6e910*/  STL [R1+0xd54], R178 ;  /* 0x000d54b201007387 */ /* 0x0003e80000100800 */
[----:B------:R3:W-:Y:S04]  /*6e920*/  LDGSTS.E [R2+0x80], desc[UR8][R8.64], P0 ;  /* 0x0008000008027fae */ /* 0x0007e80008121848 */
[----:B--2---:R-:W2:Y:S01]  /*6e930*/  LDL.LU R174, [R1+0xe58] ;  /* 0x000e580001ae7983 */ /* 0x004ea20000300800 */
[----:B---3--:R-:W-:-:S03]  /*6e940*/  MOV R8, R4 ;  /* 0x0000000400087202 */ /* 0x008fc60000000f00 */
[----:B------:R-:W3:Y:S01]  /*6e950*/  LDL.LU R4, [R1+0xe14] ;  /* 0x000e140001047983 */ /* 0x000ee20000300800 */
[----:B------:R-:W-:-:S03]  /*6e960*/  IMAD.MOV.U32 R9, RZ, RZ, R178 ;  /* 0x000000ffff097224 */ /* 0x000fc600078e00b2 */
[----:B-1----:R-:W3:Y:S01]  /*6e970*/  LDL.LU R178, [R1+0xe54] ;  /* 0x000e540001b27983 */ /* 0x002ee20000300800 */
[----:B------:R-:W-:Y:S02]  /*6e980*/  IADD3 R0, P1, R0, UR5, RZ ;  /* 0x0000000500007c10 */ /* 0x000fe4000ff3e0ff */
[----:B------:R-:W-:Y:S01]  /*6e990*/  IADD3 R175, P2, R175, UR5, RZ ;  /* 0x00000005afaf7c10 */ /* 0x000fe2000ff5e0ff */
[----:B------:R1:W-:Y:S01]  /*6e9a0*/  LDGSTS.E [R2+0x480], desc[UR8][R8.64], P0 ;  /* 0x0048000008027fae */ /* 0x0003e20008121848 */
[----:B------:R-:W-:Y:S02]  /*6e9b0*/  IADD3.X R190, R190, UR7, RZ, P1, !PT ;  /* 0x00000007bebe7c10 */ /* 0x000fe40008ffe4ff */
[----:B------:R-:W-:Y:S01]  /*6e9c0*/  IADD3.X R179, R179, UR7, RZ, P2, !PT ;  /* 0x00000007b3b37c10 */ /* 0x000fe200097fe4ff */
[----:B------:R1:W-:Y:S04]  /*6e9d0*/  STL [R1+0xd98], R0 ;  /* 0x000d980001007387 */ /* 0x0003e80000100800 */
[----:B------:R-:W-:Y:S01]  /*6e9e0*/  STL [R1+0xd94], R190 ;  /* 0x000d94be01007387 */ /* 0x000fe20000100800 */
[----:B-1----:R-:W-:Y:S01]  /*6e9f0*/  MOV R8, R0 ;  /* 0x0000000000087202 */ /* 0x002fe20000000f00 */
[----:B------:R-:W-:-:S02]  /*6ea00*/  IMAD.MOV.U32 R9, RZ, RZ, R190 ;  /* 0x000000ffff097224 */ /* 0x000fc400078e00be */
[----:B------:R1:W-:Y:S04]  /*6ea10*/  STL [R1+0xdd8], R175 ;  /* 0x000dd8af01007387 */ /* 0x0003e80000100800 */
[----:B------:R-:W3:Y:S04]  /*6ea20*/  LDL.LU R0, [R1+0xe98] ;  /* 0x000e980001007983 */ /* 0x000ee80000300800 */
[----:B------:R1:W-:Y:S04]  /*6ea30*/  STL [R1+0xdd4], R179 ;  /* 0x000dd4b301007387 */ /* 0x0003e80000100800 */
[----:B------:R1:W-:Y:S04]  /*6ea40*/  LDGSTS.E [R2+0x880], desc[UR8][R8.64], P0 ;  /* 0x0088000008027fae */ /* 0x0003e80008121848 */
[----:B------:R-:W3:Y:S01]  /*6ea50*/  LDL.LU R7, [R1+0xed8] ;  /* 0x000ed80001077983 */ /* 0x000ee20000300800 */
[----:B-1----:R-:W-:-:S03]  /*6ea60*/  MOV R8, R175 ;  /* 0x000000af00087202 */ /* 0x002fc60000000f00 */
[----:B------:R-:W3:Y:S01]  /*6ea70*/  LDL.LU R175, [R1+0xe94] ;  /* 0x000e940001af7983 */ /* 0x000ee20000300800 */
[----:B------:R-:W-:-:S03]  /*6ea80*/  IMAD.MOV.U32 R9, RZ, RZ, R179 ;  /* 0x000000ffff097224 */ /* 0x000fc600078e00b3 */
[----:B------:R-:W3:Y:S04]  /*6ea90*/  LDL.LU R179, [R1+0xed4] ;  /* 0x000ed40001b37983 */ /* 0x000ee80000300800 */
[----:B------:R1:W-:Y:S01]  /*6eaa0*/  LDGSTS.E [R2+0xc80], desc[UR8][R8.64], P0 ;  /* 0x00c8000008027fae */ /* 0x0003e20008121848 */
[----:B----4-:R-:W-:-:S04]  /*6eab0*/  IADD3 R3, P1, R3, UR5, RZ ;  /* 0x0000000503037c10 */ /* 0x010fc8000ff3e0ff */
[----:B-1----:R-:W-:Y:S01]  /*6eac0*/  MOV R8, R3 ;  /* 0x0000000300087202 */ /* 0x002fe20000000f00 */
[----:B------:R1:W-:Y:S01]  /*6ead0*/  STL [R1+0xe18], R3 ;  /* 0x000e180301007387 */ /* 0x0003e20000100800 */
[----:B--2---:R-:W-:Y:S02]  /*6eae0*/  IADD3 R174, P2, R174, UR5, RZ ;  /* 0x00000005aeae7c10 */ /* 0x004fe4000ff5e0ff */
[----:B---3--:R-:W-:Y:S02]  /*6eaf0*/  IADD3.X R4, R4, UR7, RZ, P1, !PT ;  /* 0x0000000704047c10 */ /* 0x008fe40008ffe4ff */
[----:B------:R-:W-:-:S03]  /*6eb00*/  IADD3.X R178, R178, UR7, RZ, P2, !PT ;  /* 0x00000007b2b27c10 */ /* 0x000fc600097fe4ff */
[----:B------:R-:W-:Y:S01]  /*6eb10*/  IMAD.MOV.U32 R9, RZ, RZ, R4 ;  /* 0x000000ffff097224 */ /* 0x000fe200078e0004 */
[----:B------:R2:W-:Y:S04]  /*6eb20*/  STL [R1+0xe14], R4 ;  /* 0x000e140401007387 */ /* 0x0005e80000100800 */
[----:B------:R3:W-:Y:S04]  /*6eb30*/  STL [R1+0xe58], R174 ;  /* 0x000e58ae01007387 */ /* 0x0007e80000100800 */
[----:B-1----:R-:W4:Y:S04]  /*6eb40*/  LDL.LU R3, [R1+0xf18] ;  /* 0x000f180001037983 */ /* 0x002f280000300800 */
[----:B------:R1:W-:Y:S04]  /*6eb50*/  STL [R1+0xe54], R178 ;  /* 0x000e54b201007387 */ /* 0x0003e80000100800 */
[----:B------:R1:W-:Y:S04]  /*6eb60*/  LDGSTS.E [R2+0x1080], desc[UR8][R8.64], P0 ;  /* 0x0108000008027fae */ /* 0x0003e80008121848 */
[----:B--2---:R-:W2:Y:S01]  /*6eb70*/  LDL.LU R4, [R1+0xf58] ;  /* 0x000f580001047983 */ /* 0x004ea20000300800 */
[----:B-1----:R-:W-:-:S03]  /*6eb80*/  MOV R8, R174 ;  /* 0x000000ae00087202 */ /* 0x002fc60000000f00 */
[----:B---3--:R-:W3:Y:S01]  /*6eb90*/  LDL.LU R174, [R1+0xf14] ;  /* 0x000f140001ae7983 */ /* 0x008ee20000300800 */
[----:B------:R-:W-:-:S03]  /*6eba0*/  IMAD.MOV.U32 R9, RZ, RZ, R178 ;  /* 0x000000ffff097224 */ /* 0x000fc600078e00b2 */
[----:B------:R-:W3:Y:S01]  /*6ebb0*/  LDL.LU R178, [R1+0xf54] ;  /* 0x000f540001b27983 */ /* 0x000ee20000300800 */
[----:B------:R-:W-:Y:S02]  /*6ebc0*/  IADD3 R0, P1, R0, UR5, RZ ;  /* 0x0000000500007c10 */ /* 0x000fe4000ff3e0ff */
[----:B------:R-:W-:Y:S01]  /*6ebd0*/  IADD3 R7, P2, R7, UR5, RZ ;  /* 0x0000000507077c10 */ /* 0x000fe2000ff5e0ff */
[----:B------:R1:W-:Y:S01]  /*6ebe0*/  LDGSTS.E [R2+0x1480], desc[UR8][R8.64], P0 ;  /* 0x0148000008027fae */ /* 0x0003e20008121848 */
[----:B------:R-:W-:-:S03]  /*6ebf0*/  IADD3.X R175, R175, UR7, RZ, P1, !PT ;  /* 0x00000007afaf7c10 */ /* 0x000fc60008ffe4ff */
[----:B------:R1:W-:Y:S01]  /*6ec00*/  STL [R1+0xe98], R0 ;  /* 0x000e980001007387 */ /* 0x0003e20000100800 */
[----:B------:R-:W-:-:S03]  /*6ec10*/  IADD3.X R179, R179, UR7, RZ, P2, !PT ;  /* 0x00000007b3b37c10 */ /* 0x000fc600097fe4ff */
[----:B------:R1:W-:Y:S02]  /*6ec20*/  STL [R1+0xe94], R175 ;  /* 0x000e94af01007387 */ /* 0x0003e40000100800 */
[----:B-1----:R-:W-:Y:S01]  /*6ec30*/  MOV R8, R0 ;  /* 0x0000000000087202 */ /* 0x002fe20000000f00 */
[----:B------:R-:W-:Y:S01]  /*6ec40*/  IMAD.MOV.U32 R9, RZ, RZ, R175 ;  /* 0x000000ffff097224 */ /* 0x000fe200078e00af */
        /* <DEDUP_REMOVED lines=67> */
[----:B------:R-:W-:Y:S01]  /*6f080*/  STL [R1+0x1098], R0 ;  /* 0x0010980001007387 */ /* 0x000fe20000100800 */
[----:B------:R-:W-:-:S03]  /*6f090*/  IADD3.X R179, R179, UR7, RZ, P2, !PT ;  /* 0x00000007b3b37c10 */ /* 0x000fc600097fe4ff */
[----:B------:R1:W-:Y:S02]  /*6f0a0*/  STL [R1+0x1094], R175 ;  /* 0x001094af01007387 */ /* 0x0003e40000100800 */
[----:B-1----:R-:W-:Y:S01]  /*6f0b0*/  MOV R8, R0 ;  /* 0x0000000000087202 */ /* 0x002fe20000000f00 */
[----:B------:R-:W-:Y:S01]  /*6f0c0*/  IMAD.MOV.U32 R9, RZ, RZ, R175 ;  /* 0x000000ffff097224 */ /* 0x000fe200078e00af */
[----:B------:R-:W-:Y:S04]  /*6f0d0*/  STL [R1+0x10d8], R7 ;  /* 0x0010d80701007387 */ /* 0x000fe80000100800 */
[----:B------:R1:W-:Y:S04]  /*6f0e0*/  LDGSTS.E [R2+0x3880], desc[UR8][R8.64], P0 ;  /* 0x0388000008027fae */ /* 0x0003e80008121848 */
[----:B------:R-:W3:Y:S04]  /*6f0f0*/  LDL.LU R175, [R1+0x1198] ;  /* 0x0011980001af7983 */ /* 0x000ee80000300800 */
[----:B------:R1:W-:Y:S04]  /*6f100*/  STL [R1+0x10d4], R179 ;  /* 0x0010d4b301007387 */ /* 0x0003e80000100800 */
[----:B------:R-:W3:Y:S01]  /*6f110*/  LDL.LU R0, [R1+0x11d8] ;  /* 0x0011d80001007983 */ /* 0x000ee20000300800 */
[----:B-1----:R-:W-:Y:S01]  /*6f120*/  IMAD.MOV.U32 R9, RZ, RZ, R179 ;  /* 0x000000ffff097224 */ /* 0x002fe200078e00b3 */
[----:B------:R-:W-:-:S02]  /*6f130*/  MOV R8, R7 ;  /* 0x0000000700087202 */ /* 0x000fc40000000f00 */
[----:B------:R-:W3:Y:S04]  /*6f140*/  LDL.LU R179, [R1+0x1194] ;  /* 0x0011940001b37983 */ /* 0x000ee80000300800 */
[----:B------:R-:W3:Y:S04]  /*6f150*/  LDL.LU R7, [R1+0x11d4] ;  /* 0x0011d40001077983 */ /* 0x000ee80000300800 */
[----:B------:R1:W-:Y:S01]  /*6f160*/  LDGSTS.E [R2+0x3c80], desc[UR8][R8.64], P0 ;  /* 0x03c8000008027fae */ /* 0x0003e20008121848 */
[----:B----4-:R-:W-:-:S04]  /*6f170*/  IADD3 R3, P1, R3, UR5, RZ ;  /* 0x0000000503037c10 */ /* 0x010fc8000ff3e0ff */
[----:B-1----:R-:W-:Y:S01]  /*6f180*/  MOV R8, R3 ;  /* 0x0000000300087202 */ /* 0x002fe20000000f00 */
[----:B------:R-:W-:Y:S01]  /*6f190*/  STL [R1+0x1118], R3 ;  /* 0x0011180301007387 */ /* 0x000fe20000100800 */
[----:B--2---:R-:W-:Y:S02]  /*6f1a0*/  IADD3 R4, P2, R4, UR5, RZ ;  /* 0x0000000504047c10 */ /* 0x004fe4000ff5e0ff */
[----:B---3--:R-:W-:Y:S02]  /*6f1b0*/  IADD3.X R174, R174, UR7, RZ, P1, !PT ;  /* 0x00000007aeae7c10 */ /* 0x008fe40008ffe4ff */
[----:B------:R-:W-:-:S03]  /*6f1c0*/  IADD3.X R178, R178, UR7, RZ, P2, !PT ;  /* 0x00000007b2b27c10 */ /* 0x000fc600097fe4ff */
[----:B------:R-:W-:Y:S01]  /*6f1d0*/  IMAD.MOV.U32 R9, RZ, RZ, R174 ;  /* 0x000000ffff097224 */ /* 0x000fe200078e00ae */
[----:B------:R1:W-:Y:S04]  /*6f1e0*/  STL [R1+0x1114], R174 ;  /* 0x001114ae01007387 */ /* 0x0003e80000100800 */
[----:B------:R-:W-:Y:S04]  /*6f1f0*/  STL [R1+0x1158], R4 ;  /* 0x0011580401007387 */ /* 0x000fe80000100800 */
[----:B------:R2:W-:Y:S04]  /*6f200*/  LDGSTS.E [R2+0x4080], desc[UR8][R8.64], P0 ;  /* 0x0408000008027fae */ /* 0x0005e80008121848 */
[----:B-1----:R-:W3:Y:S04]  /*6f210*/  LDL.LU R174, [R1+0x1218] ;  /* 0x0012180001ae7983 */ /* 0x002ee80000300800 */
[----:B------:R1:W-:Y:S04]  /*6f220*/  STL [R1+0x1154], R178 ;  /* 0x001154b201007387 */ /* 0x0003e80000100800 */
[----:B------:R-:W4:Y:S01]  /*6f230*/  LDL.LU R3, [R1+0x1258] ;  /* 0x0012580001037983 */ /* 0x000f220000300800 */
[----:B--2---:R-:W-:Y:S01]  /*6f240*/  IMAD.MOV.U32 R9, RZ, RZ, R178 ;  /* 0x000000ffff097224 */ /* 0x004fe200078e00b2 */
[----:B------:R-:W-:-:S02]  /*6f250*/  MOV R8, R4 ;  /* 0x0000000400087202 */ /* 0x000fc40000000f00 */
[----:B-1----:R-:W2:Y:S04]  /*6f260*/  LDL.LU R178, [R1+0x1214] ;  /* 0x0012140001b27983 */ /* 0x002ea80000300800 */
[----:B------:R-:W2:Y:S01]  /*6f270*/  LDL.LU R4, [R1+0x1254] ;  /* 0x0012540001047983 */ /* 0x000ea20000300800 */
[----:B------:R-:W-:Y:S02]  /*6f280*/  IADD3 R175, P1, R175, UR5, RZ ;  /* 0x00000005afaf7c10 */ /* 0x000fe4000ff3e0ff */
[----:B------:R-:W-:Y:S01]  /*6f290*/  IADD3 R0, P2, R0, UR5, RZ ;  /* 0x0000000500007c10 */ /* 0x000fe2000ff5e0ff */
[----:B------:R1:W-:Y:S01]  /*6f2a0*/  LDGSTS.E [R2+0x4480], desc[UR8][R8.64], P0 ;  /* 0x0448000008027fae */ /* 0x0003e20008121848 */
[----:B------:R-:W-:-:S03]  /*6f2b0*/  IADD3.X R179, R179, UR7, RZ, P1, !PT ;  /* 0x00000007b3b37c10 */ /* 0x000fc60008ffe4ff */
[----:B------:R1:W-:Y:S01]  /*6f2c0*/  STL [R1+0x1198], R175 ;  /* 0x001198af01007387 */ /* 0x0003e20000100800 */
[----:B------:R-:W-:-:S03]  /*6f2d0*/  IADD3.X R7, R7, UR7, RZ, P2, !PT ;  /* 0x0000000707077c10 */ /* 0x000fc600097fe4ff */
[----:B------:R-:W-:Y:S01]  /*6f2e0*/  STL [R1+0x1194], R179 ;  /* 0x001194b301007387 */ /* 0x000fe20000100800 */
[----:B-1----:R-:W-:Y:S01]  /*6f2f0*/  MOV R8, R175 ;  /* 0x000000af00087202 */ /* 0x002fe20000000f00 */
[----:B------:R-:W-:Y:S02]  /*6f300*/  IMAD.MOV.U32 R9, RZ, RZ, R179 ;  /* 0x000000ffff097224 */ /* 0x000fe400078e00b3 */
[----:B------:R-:W-:Y:S04]  /*6f310*/  STL [R1+0x11d8], R0 ;  /* 0x0011d80001007387 */ /* 0x000fe80000100800 */
[----:B------:R1:W-:Y:S04]  /*6f320*/  LDGSTS.E [R2+0x4880], desc[UR8][R8.64], P0 ;  /* 0x0488000008027fae */ /* 0x0003e80008121848 */
[----:B------:R1:W-:Y:S04]  /*6f330*/  STL [R1+0x11d4], R7 ;  /* 0x0011d40701007387 */ /* 0x0003e80000100800 */
[----:B------:R-:W2:Y:S01]  /*6f340*/  LDL.LU R175, [R1+0x1294] ;  /* 0x0012940001af7983 */ /* 0x000ea20000300800 */
[----:B-1----:R-:W-:-:S03]  /*6f350*/  IMAD.MOV.U32 R9, RZ, RZ, R7 ;  /* 0x000000ffff097224 */ /* 0x002fc600078e0007 */
[----:B------:R-:W2:Y:S01]  /*6f360*/  LDL.LU R7, [R1+0x1298] ;  /* 0x0012980001077983 */ /* 0x000ea20000300800 */
[----:B------:R-:W-:-:S03]  /*6f370*/  MOV R8, R0 ;  /* 0x0000000000087202 */ /* 0x000fc60000000f00 */
[----:B------:R-:W2:Y:S04]  /*6f380*/  LDL.LU R191, [R1+0x12d4] ;  /* 0x0012d40001bf7983 */ /* 0x000ea80000300800 */
[----:B------:R-:W2:Y:S04]  /*6f390*/  LDL.LU R0, [R1+0x12d8] ;  /* 0x0012d80001007983 */ /* 0x000ea80000300800 */
[----:B------:R1:W-:Y:S01]  /*6f3a0*/  LDGSTS.E [R2+0x4c80], desc[UR8][R8.64], P0 ;  /* 0x04c8000008027fae */ /* 0x0003e20008121848 */
[----:B---3--:R-:W-:-:S04]  /*6f3b0*/  IADD3 R174, P1, R174, UR5, RZ ;  /* 0x00000005aeae7c10 */ /* 0x008fc8000ff3e0ff */
[----:B-1----:R-:W-:Y:S02]  /*6f3c0*/  MOV R8, R174 ;  /* 0x000000ae00087202 */ /* 0x002fe40000000f00 */
[----:B----4-:R-:W-:Y:S02]  /*6f3d0*/  IADD3 R3, P2, R3, UR5, RZ ;  /* 0x0000000503037c10 */ /* 0x010fe4000ff5e0ff */
[----:B--2---:R-:W-:Y:S01]  /*6f3e0*/  IADD3.X R178, R178, UR7, RZ, P1, !PT ;  /* 0x00000007b2b27c10 */ /* 0x004fe20008ffe4ff */
[----:B------:R-:W-:Y:S01]  /*6f3f0*/  STL [R1+0x1218], R174 ;  /* 0x001218ae01007387 */ /* 0x000fe20000100800 */
[----:B------:R-:W-:-:S03]  /*6f400*/  IADD3.X R4, R4, UR7, RZ, P2, !PT ;  /* 0x0000000704047c10 */ /* 0x000fc600097fe4ff */
[----:B------:R-:W-:Y:S01]  /*6f410*/  IMAD.MOV.U32 R9, RZ, RZ, R178 ;  /* 0x000000ffff097224 */ /* 0x000fe200078e00b2 */
[----:B------:R-:W-:Y:S04]  /*6f420*/  STL [R1+0x1214], R178 ;  /* 0x001214b201007387 */ /* 0x000fe80000100800 */
[----:B------:R1:W-:Y:S04]  /*6f430*/  STL [R1+0x1258], R3 ;  /* 0x0012580301007387 */ /* 0x0003e80000100800 */
[----:B------:R2:W-:Y:S04]  /*6f440*/  LDGSTS.E [R2+0x5080], desc[UR8][R8.64], P0 ;  /* 0x0508000008027fae */ /* 0x0005e80008121848 */
[----:B------:R3:W-:Y:S04]  /*6f450*/  STL [R1+0x1254], R4 ;  /* 0x0012540401007387 */ /* 0x0007e80000100800 */
[----:B------:R-:W4:Y:S01]  /*6f460*/  LDL.LU R190, [R1+0x1314] ;  /* 0x0013140001be7983 */ /* 0x000f220000300800 */
[----:B--2---:R-:W-:-:S03]  /*6f470*/  MOV R8, R3 ;  /* 0x0000000300087202 */ /* 0x004fc60000000f00 */
[----:B-1----:R-:W2:Y:S04]  /*6f480*/  LDL.LU R3, [R1+0x1318] ;  /* 0x0013180001037983 */ /* 0x002ea80000300800 */
[----:B------:R-:W4:Y:S04]  /*6f490*/  LDL.LU R179, [R1+0x1354] ;  /* 0x0013540001b37983 */ /* 0x000f280000300800 */
[----:B------:R-:W4:Y:S01]  /*6f4a0*/  LDL.LU R178, [R1+0x1358] ;  /* 0x0013580001b27983 */ /* 0x000f220000300800 */
[----:B------:R-:W-:Y:S01]  /*6f4b0*/  IADD3 R7, P1, R7, UR5, RZ ;  /* 0x0000000507077c10 */ /* 0x000fe2000ff3e0ff */
[----:B------:R-:W-:-:S02]  /*6f4c0*/  IMAD.MOV.U32 R9, RZ, RZ, R4 ;  /* 0x000000ffff097224 */ /* 0x000fc400078e0004 */
[----:B------:R-:W4:Y:S01]  /*6f4d0*/  LDL.LU R174, [R1+0x1398] ;  /* 0x0013980001ae7983 */ /* 0x000f220000300800 */
[----:B------:R-:W-:-:S03]  /*6f4e0*/  IADD3.X R175, R175, UR7, RZ, P1, !PT ;  /* 0x00000007afaf7c10 */ /* 0x000fc60008ffe4ff */
[----:B---3--:R-:W3:Y:S01]  /*6f4f0*/  LDL.LU R4, [R1+0x13d8] ;  /* 0x0013d80001047983 */ /* 0x008ee20000300800 */
[----:B------:R-:W-:-:S03]  /*6f500*/  IADD3 R0, P2, R0, UR5, RZ ;  /* 0x0000000500007c10 */ /* 0x000fc6000ff5e0ff */
[----:B------:R-:W-:Y:S01]  /*6f510*/  STL [R1+0x1298], R7 ;  /* 0x0012980701007387 */ /* 0x000fe20000100800 */
[----:B------:R-:W-:-:S03]  /*6f520*/  IADD3.X R191, R191, UR7, RZ, P2, !PT ;  /* 0x00000007bfbf7c10 */ /* 0x000fc600097fe4ff */
[----:B------:R1:W-:Y:S04]  /*6f530*/  LDGSTS.E [R2+0x5480], desc[UR8][R8.64], P0 ;  /* 0x0548000008027fae */ /* 0x0003e80008121848 */
[----:B------:R1:W-:Y:S04]  /*6f540*/  STL [R1+0x1294], R175 ;  /* 0x001294af01007387 */ /* 0x0003e80000100800 */
[----:B------:R1:W-:Y:S02]  /*6f550*/  STL [R1+0x12d8], R0 ;  /* 0x0012d80001007387 */ /* 0x0003e40000100800 */
[----:B-1----:R-:W-:-:S02]  /*6f560*/  IMAD.MOV.U32 R9, RZ, RZ, R175 ;  /* 0x000000ffff097224 */ /* 0x002fc400078e00af */
[----:B------:R-:W3:Y:S01]  /*6f570*/  LDL.LU R175, [R1+0x1394] ;  /* 0x0013940001af7983 */ /* 0x000ee20000300800 */
[----:B------:R-:W-:-:S03]  /*6f580*/  MOV R8, R7 ;  /* 0x0000000700087202 */ /* 0x000fc60000000f00 */
[----:B------:R-:W-:Y:S04]  /*6f590*/  STL [R1+0x12d4], R191 ;  /* 0x0012d4bf01007387 */ /* 0x000fe80000100800 */
[----:B------:R-:W3:Y:S04]  /*6f5a0*/  LDL.LU R7, [R1+0x13d4] ;  /* 0x0013d40001077983 */ /* 0x000ee80000300800 */
[----:B------:R1:W-:Y:S02]  /*6f5b0*/  LDGSTS.E [R2+0x5880], desc[UR8][R8.64], P0 ;  /* 0x0588000008027fae */ /* 0x0003e40008121848 */
[----:B-1----:R-:W-:Y:S01]  /*6f5c0*/  MOV R8, R0 ;  /* 0x0000000000087202 */ /* 0x002fe20000000f00 */
[----:B------:R-:W-:Y:S01]  /*6f5d0*/  IMAD.MOV.U32 R9, RZ, RZ, R191 ;  /* 0x000000ffff097224 */ /* 0x000fe200078e00bf */
[----:B------:R-:W3:Y:S04]  /*6f5e0*/  LDL.LU R0, [R1+0x1418] ;  /* 0x0014180001007983 */ /* 0x000ee80000300800 */
[----:B------:R1:W-:Y:S01]  /*6f5f0*/  LDGSTS.E [R2+0x5c80], desc[UR8][R8.64], P0 ;  /* 0x05c8000008027fae */ /* 0x0003e20008121848 */
[----:B--2---:R-:W-:-:S04]  /*6f600*/  IADD3 R3, P1, R3, UR5, RZ ;  /* 0x0000000503037c10 */ /* 0x004fc8000ff3e0ff */
[----:B----4-:R-:W-:Y:S01]  /*6f610*/  IADD3.X R190, R190, UR7, RZ, P1, !PT ;  /* 0x00000007bebe7c10 */ /* 0x010fe20008ffe4ff */
[----:B------:R2:W-:Y:S01]  /*6f620*/  STL [R1+0x1318], R3 ;  /* 0x0013180301007387 */ /* 0x0005e20000100800 */
[----:B------:R-:W-:-:S03]  /*6f630*/  IADD3 R178, P2, R178, UR5, RZ ;  /* 0x00000005b2b27c10 */ /* 0x000fc6000ff5e0ff */
[----:B------:R-:W-:Y:S01]  /*6f640*/  STL [R1+0x1314], R190 ;  /* 0x001314be01007387 */ /* 0x000fe20000100800 */
[----:B-1----:R-:W-:-:S03]  /*6f650*/  MOV R8, R3 ;  /* 0x0000000300087202 */ /* 0x002fc60000000f00 */
[----:B------:R-:W-:Y:S04]  /*6f660*/  STL [R1+0x1358], R178 ;  /* 0x001358b201007387 */ /* 0x000fe80000100800 */
[----:B--2---:R-:W2:Y:S01]  /*6f670*/  LDL.LU R3, [R1+0x1414] ;  /* 0x0014140001037983 */ /* 0x004ea20000300800 */
[----:B------:R-:W-:Y:S01]  /*6f680*/  IMAD.MOV.U32 R9, RZ, RZ, R190 ;  /* 0x000000ffff097224 */ /* 0x000fe200078e00be */
[----:B------:R-:W-:Y:S02]  /*6f690*/  IADD3.X R179, R179, UR7, RZ, P2, !PT ;  /* 0x00000007b3b37c10 */ /* 0x000fe400097fe4ff */
[----:B------:R-:W-:Y:S02]  /*6f6a0*/  IADD3 R174, P1, R174, UR5, RZ ;  /* 0x00000005aeae7c10 */ /* 0x000fe4000ff3e0ff */
[----:B------:R1:W-:Y:S01]  /*6f6b0*/  LDGSTS.E [R2+0x6080], desc[UR8][R8.64], P0 ;  /* 0x0608000008027fae */ /* 0x0003e20008121848 */
[----:B---3--:R-:W-:-:S03]  /*6f6c0*/  IADD3 R4, P2, R4, UR5, RZ ;  /* 0x0000000504047c10 */ /* 0x008fc6000ff5e0ff */
[----:B------:R-:W-:Y:S01]  /*6f6d0*/  STL [R1+0x1354], R179 ;  /* 0x001354b301007387 */ /* 0x000fe20000100800 */
[----:B-1----:R-:W-:Y:S01]  /*6f6e0*/  MOV R8, R178 ;  /* 0x000000b200087202 */ /* 0x002fe20000000f00 */
[----:B------:R-:W-:Y:S01]  /*6f6f0*/  IMAD.MOV.U32 R9, RZ, RZ, R179 ;  /* 0x000000ffff097224 */ /* 0x000fe200078e00b3 */
[----:B------:R-:W-:-:S04]  /*6f700*/  IADD3.X R175, R175, UR7, RZ, P1, !PT ;  /* 0x00000007afaf7c10 */ /* 0x000fc80008ffe4ff */
[----:B------:R1:W-:Y:S04]  /*6f710*/  LDGSTS.E [R2+0x6480], desc[UR8][R8.64], P0 ;  /* 0x0648000008027fae */ /* 0x0003e80008121848 */
[----:B------:R-:W-:Y:S01]  /*6f720*/  STL [R1+0x1398], R174 ;  /* 0x001398ae01007387 */ /* 0x000fe20000100800 */
[----:B------:R-:W-:-:S03]  /*6f730*/  IADD3.X R7, R7, UR7, RZ, P2, !PT ;  /* 0x0000000707077c10 */ /* 0x000fc600097fe4ff */
[----:B------:R-:W-:Y:S01]  /*6f740*/  STL [R1+0x1394], R175 ;  /* 0x001394af01007387 */ /* 0x000fe20000100800 */
[----:B-1----:R-:W-:Y:S01]  /*6f750*/  MOV R8, R174 ;  /* 0x000000ae00087202 */ /* 0x002fe20000000f00 */
[----:B------:R-:W-:Y:S02]  /*6f760*/  IMAD.MOV.U32 R9, RZ, RZ, R175 ;  /* 0x000000ffff097224 */ /* 0x000fe400078e00af */
[----:B------:R-:W-:Y:S04]  /*6f770*/  STL [R1+0x13d8], R4 ;  /* 0x0013d80401007387 */ /* 0x000fe80000100800 */
[----:B------:R1:W-:Y:S04]  /*6f780*/  LDGSTS.E [R2+0x6880], desc[UR8][R8.64], P0 ;  /* 0x0688000008027fae */ /* 0x0003e80008121848 */
[----:B------:R3:W-:Y:S01]  /*6f790*/  STL [R1+0x13d4], R7 ;  /* 0x0013d40701007387 */ /* 0x0007e20000100800 */
[----:B-1----:R-:W-:Y:S01]  /*6f7a0*/  IMAD.MOV.U32 R9, RZ, RZ, R7 ;  /* 0x000000ffff097224 */ /* 0x002fe200078e0007 */
[----:B---3--:R-:W-:-:S04]  /*6f7b0*/  IADD3 R7, P1, R18, UR5, RZ ;  /* 0x0000000512077c10 */ /* 0x008fc8000ff3e0ff */
[----:B------:R-:W-:Y:S02]  /*6f7c0*/  IADD3.X R18, R19, UR7, RZ, P1, !PT ;  /* 0x0000000713127c10 */ /* 0x000fe40008ffe4ff */
[----:B------:R-:W-:Y:S02]  /*6f7d0*/  IADD3 R0, P1, R0, UR5, RZ ;  /* 0x0000000500007c10 */ /* 0x000fe4000ff3e0ff */
[----:B------:R-:W-:-:S03]  /*6f7e0*/  MOV R8, R4 ;  /* 0x0000000400087202 */ /* 0x000fc60000000f00 */
[----:B------:R-:W-:Y:S04]  /*6f7f0*/  STL [R1+0x1418], R0 ;  /* 0x0014180001007387 */ /* 0x000fe80000100800 */
[----:B------:R1:W-:Y:S01]  /*6f800*/  LDGSTS.E [R2+0x6c80], desc[UR8][R8.64], P0 ;  /* 0x06c8000008027fae */ /* 0x0003e20008121848 */
[----:B--2---:R-:W-:-:S05]  /*6f810*/  IADD3.X R3, R3, UR7, RZ, P1, !PT ;  /* 0x0000000703037c10 */ /* 0x004fca0008ffe4ff */
[----:B------:R2:W-:Y:S01]  /*6f820*/  STL [R1+0x1414], R3 ;  /* 0x0014140301007387 */ /* 0x0005e20000100800 */
[----:B-1----:R-:W-:-:S03]  /*6f830*/  IMAD.MOV.U32 R9, RZ, RZ, R3 ;  /* 0x000000ffff097224 */ /* 0x002fc600078e0003 */
[----:B------:R-:W3:Y:S04]  /*6f840*/  LDL.LU R174, [R1+0xd1c] ;  /* 0x000d1c0001ae7983 */ /* 0x000ee80000300800 */
[----:B--2---:R-:W2:Y:S04]  /*6f850*/  LDL.LU R3, [R1+0xd20] ;  /* 0x000d200001037983 */ /* 0x004ea80000300800 */
[----:B------:R-:W4:Y:S04]  /*6f860*/  LDL.LU R178, [R1+0xd5c] ;  /* 0x000d5c0001b27983 */ /* 0x000f280000300800 */
[----:B------:R-:W4:Y:S01]  /*6f870*/  LDL.LU R4, [R1+0xd60] ;  /* 0x000d600001047983 */ /* 0x000f220000300800 */
[----:B------:R-:W-:-:S02]  /*6f880*/  IADD3 R190, P2, R170, UR5, RZ ;  /* 0x00000005aabe7c10 */ /* 0x000fc4000ff5e0ff */
[----:B------:R-:W-:Y:S02]  /*6f890*/  IADD3 R191, P1, R158, UR5, RZ ;  /* 0x000000059ebf7c10 */ /* 0x000fe4000ff3e0ff */
[----:B------:R-:W-:Y:S02]  /*6f8a0*/  IADD3.X R170, R171, UR7, RZ, P2, !PT ;  /* 0x00000007abaa7c10 */ /* 0x000fe400097fe4ff */
[----:B------:R-:W-:Y:S02]  /*6f8b0*/  MOV R8, R0 ;  /* 0x0000000000087202 */ /* 0x000fe40000000f00 */
[----:B------:R-:W4:Y:S01]  /*6f8c0*/  LDL.LU R0, [R1+0xda0] ;  /* 0x000da00001007983 */ /* 0x000f220000300800 */
[----:B------:R-:W-:Y:S02]  /*6f8d0*/  IADD3.X R158, R159, UR7, RZ, P1, !PT ;  /* 0x000000079f9e7c10 */ /* 0x000fe40008ffe4ff */
[----:B------:R-:W-:Y:S01]  /*6f8e0*/  MOV R171, R170 ;  /* 0x000000aa00ab7202 */ /* 0x000fe20000000f00 */
[----:B------:R-:W4:Y:S01]  /*6f8f0*/  LDL.LU R179, [R1+0xddc] ;  /* 0x000ddc0001b37983 */ /* 0x000f220000300800 */
[----:B------:R-:W-:Y:S01]  /*6f900*/  IMAD.MOV.U32 R170, RZ, RZ, R190 ;  /* 0x000000ffffaa7224 */ /* 0x000fe200078e00be */
[----:B------:R-:W-:-:S02]  /*6f910*/  MOV R159, R158 ;  /* 0x0000009e009f7202 */ /* 0x000fc40000000f00 */
[----:B------:R-:W4:Y:S01]  /*6f920*/  LDL.LU R175, [R1+0xde0] ;  /* 0x000de00001af7983 */ /* 0x000f220000300800 */
[----:B------:R-:W-:Y:S01]  /*6f930*/  MOV R19, R18 ;  /* 0x0000001200137202 */ /* 0x000fe20000000f00 */
[----:B------:R-:W-:Y:S02]  /*6f940*/  IMAD.MOV.U32 R158, RZ, RZ, R191 ;  /* 0x000000ffff9e7224 */ /* 0x000fe400078e00bf */
[----:B------:R-:W4:Y:S01]  /*6f950*/  LDL.LU R190, [R1+0xd9c] ;  /* 0x000d9c0001be7983 */ /* 0x000f220000300800 */
[----:B------:R-:W-:-:S03]  /*6f960*/  IMAD.MOV.U32 R18, RZ, RZ, R7 ;  /* 0x000000ffff127224 */ /* 0x000fc600078e0007 */
[----:B------:R-:W-:Y:S01]  /*6f970*/  LDGSTS.E [R2+0x7080], desc[UR8][R8.64], P0 ;  /* 0x0708000008027fae */ /* 0x000fe20008121848 */
[----:B------:R-:W-:-:S03]  /*6f980*/  LOP3.LUT R7, R5, 0x20, RZ, 0x3c, !PT ;  /* 0x0000002005077812 */ /* 0x000fc600078e3cff */
[----:B------:R-:W-:Y:S04]  /*6f990*/  LDGSTS.E [R2+0x7480], desc[UR8][R170.64], P0 ;  /* 0x07480000aa027fae */ /* 0x000fe80008121848 */
[----:B------:R-:W-:Y:S04]  /*6f9a0*/  LDGSTS.E [R2+0x7880], desc[UR8][R158.64], P0 ;  /* 0x078800009e027fae */ /* 0x000fe80008121848 */
[----:B------:R1:W-:Y:S02]  /*6f9b0*/  LDGSTS.E [R2+0x7c80], desc[UR8][R18.64], P0 ;  /* 0x07c8000012027fae */ /* 0x0003e40008121848 */
[----:B-1----:R-:W-:-:S04]  /*6f9c0*/  MOV R2, UR17 ;  /* 0x0000001100027c02 */ /* 0x002fc80008000f00 */
[----:B------:R-:W-:Y:S02]  /*6f9d0*/  IADD3 R2, R7, 0x100000, R2 ;  /* 0x0010000007027810 */ /* 0x000fe40007ffe002 */
[----:B--2---:R-:W-:-:S04]  /*6f9e0*/  IADD3 R3, P1, R3, UR5, RZ ;  /* 0x0000000503037c10 */ /* 0x004fc8000ff3e0ff */
[----:B---3--:R-:W-:Y:S02]  /*6f9f0*/  IADD3.X R174, R174, UR7, RZ, P1, !PT ;  /* 0x00000007aeae7c10 */ /* 0x008fe40008ffe4ff */
[----:B----4-:R-:W-:Y:S01]  /*6fa00*/  IADD3 R4, P2, R4, UR5, RZ ;  /* 0x0000000504047c10 */ /* 0x010fe2000ff5e0ff */
[----:B------:R1:W-:Y:S01]  /*6fa10*/  STL [R1+0xd20], R3 ;  /* 0x000d200301007387 */ /* 0x0003e20000100800 */
[----:B------:R-:W-:Y:S01]  /*6fa20*/  IMAD.MOV.U32 R8, RZ, RZ, R3 ;  /* 0x000000ffff087224 */ /* 0x000fe200078e0003 */
[----:B------:R-:W-:Y:S02]  /*6fa30*/  MOV R9, R174 ;  /* 0x000000ae00097202 */ /* 0x000fe40000000f00 */
[----:B------:R-:W-:Y:S01]  /*6fa40*/  IADD3.X R178, R178, UR7, RZ, P2, !PT ;  /* 0x00000007b2b27c10 */ /* 0x000fe200097fe4ff */
[----:B------:R2:W-:Y:S04]  /*6fa50*/  STL [R1+0xd1c], R174 ;  /* 0x000d1cae01007387 */ /* 0x0005e80000100800 */
[----:B------:R3:W-:Y:S04]  /*6fa60*/  STL [R1+0xd60], R4 ;  /* 0x000d600401007387 */ /* 0x0007e80000100800 */
[----:B-1----:R-:W4:Y:S04]  /*6fa70*/  LDL.LU R3, [R1+0xe20] ;  /* 0x000e200001037983 */ /* 0x002f280000300800 */
[----:B------:R1:W-:Y:S04]  /*6fa80*/  STL [R1+0xd5c], R178 ;  /* 0x000d5cb201007387 */ /* 0x0003e80000100800 */
[----:B------:R3:W-:Y:S04]  /*6fa90*/  LDGSTS.E [R2+0x100], desc[UR8][R8.64], P0 ;  /* 0x0010000008027fae */ /* 0x0007e80008121848 */
[----:B--2---:R-:W2:Y:S01]  /*6faa0*/  LDL.LU R174, [R1+0xe60] ;  /* 0x000e600001ae7983 */ /* 0x004ea20000300800 */
[----:B---3--:R-:W-:-:S03]  /*6fab0*/  IMAD.MOV.U32 R8, RZ, RZ, R4 ;  /* 0x000000ffff087224 */ /* 0x008fc600078e0004 */
[----:B------:R-:W3:Y:S01]  /*6fac0*/  LDL.LU R4, [R1+0xe1c] ;  /* 0x000e1c0001047983 */ /* 0x000ee20000300800 */
[----:B------:R-:W-:-:S03]  /*6fad0*/  MOV R9, R178 ;  /* 0x000000b200097202 */ /* 0x000fc60000000f00 */
        /* <DEDUP_REMOVED lines=8> */
[----:B-1----:R-:W-:Y:S01]  /*6fb60*/  IMAD.MOV.U32 R8, RZ, RZ, R0 ;  /* 0x000000ffff087224 */ /* 0x002fe200078e0000 */
[----:B------:R-:W-:-:S02]  /*6fb70*/  MOV R9, R190 ;  /* 0x000000be00097202 */ /* 0x000fc40000000f00 */
[----:B------:R1:W-:Y:S04]  /*6fb80*/  STL [R1+0xde0], R175 ;  /* 0x000de0af01007387 */ /* 0x0003e80000100800 */
[----:B------:R-:W3:Y:S04]  /*6fb90*/  LDL.LU R0, [R1+0xea0] ;  /* 0x000ea00001007983 */ /* 0x000ee80000300800 */
[----:B------:R1:W-:Y:S04]  /*6fba0*/  STL [R1+0xddc], R179 ;  /* 0x000ddcb301007387 */ /* 0x0003e80000100800 */
[----:B------:R1:W-:Y:S04]  /*6fbb0*/  LDGSTS.E [R2+0x900], desc[UR8][R8.64], P0 ;  /* 0x0090000008027fae */ /* 0x0003e80008121848 */
[----:B------:R-:W3:Y:S01]  /*6fbc0*/  LDL.LU R7, [R1+0xee0] ;  /* 0x000ee00001077983 */ /* 0x000ee20000300800 */
[----:B-1----:R-:W-:-:S03]  /*6fbd0*/  IMAD.MOV.U32 R8, RZ, RZ, R175 ;  /* 0x000000ffff087224 */ /* 0x002fc600078e00af */
[----:B------:R-:W3:Y:S01]  /*6fbe0*/  LDL.LU R175, [R1+0xe9c] ;  /* 0x000e9c0001af7983 */ /* 0x000ee20000300800 */
[----:B------:R-:W-:-:S03]  /*6fbf0*/  MOV R9, R179 ;  /* 0x000000b300097202 */ /* 0x000fc60000000f00 */
[----:B------:R-:W3:Y:S04]  /*6fc00*/  LDL.LU R179, [R1+0xedc] ;  /* 0x000edc0001b37983 */ /* 0x000ee80000300800 */
[----:B------:R1:W-:Y:S01]  /*6fc10*/  LDGSTS.E [R2+0xd00], desc[UR8][R8.64], P0 ;  /* 0x00d0000008027fae */ /* 0x0003e20008121848 */
[----:B----4-:R-:W-:-:S05]  /*6fc20*/  IADD3 R3, P1, R3, UR5, RZ ;  /* 0x0000000503037c10 */ /* 0x010fca000ff3e0ff */
[----:B------:R4:W-:Y:S01]  /*6fc30*/  STL [R1+0xe20], R3 ;  /* 0x000e200301007387 */ /* 0x0009e20000100800 */
[----:B-1----:R-:W-:Y:S01]  /*6fc40*/  IMAD.MOV.U32 R8, RZ, RZ, R3 ;  /* 0x000000ffff087224 */ /* 0x002fe200078e0003 */
[----:B--2---:R-:W-:Y:S02]  /*6fc50*/  IADD3 R174, P2, R174, UR5, RZ ;  /* 0x00000005aeae7c10 */ /* 0x004fe4000ff5e0ff */
[----:B---3--:R-:W-:Y:S02]  /*6fc60*/  IADD3.X R4, R4, UR7, RZ, P1, !PT ;  /* 0x0000000704047c10 */ /* 0x008fe40008ffe4ff */
[----:B------:R-:W-:-:S03]  /*6fc70*/  IADD3.X R178, R178, UR7, RZ, P2, !PT ;  /* 0x00000007b2b27c10 */ /* 0x000fc600097fe4ff */
[----:B------:R1:W-:Y:S01]  /*6fc80*/  STL [R1+0xe1c], R4 ;  /* 0x000e1c0401007387 */ /* 0x0003e20000100800 */
[----:B------:R-:W-:-:S03]  /*6fc90*/  MOV R9, R4 ;  /* 0x0000000400097202 */ /* 0x000fc60000000f00 */
[----:B------:R2:W-:Y:S04]  /*6fca0*/  STL [R1+0xe60], R174 ;  /* 0x000e60ae01007387 */ /* 0x0005e80000100800 */
[----:B----4-:R-:W3:Y:S04]  /*6fcb0*/  LDL.LU R3, [R1+0xf20] ;  /* 0x000f200001037983 */ /* 0x010ee80000300800 */
[----:B------:R4:W-:Y:S04]  /*6fcc0*/  STL [R1+0xe5c], R178 ;  /* 0x000e5cb201007387 */ /* 0x0009e80000100800 */
[----:B------:R2:W-:Y:S04]  /*6fcd0*/  LDGSTS.E [R2+0x1100], desc[UR8][R8.64], P0 ;  /* 0x0110000008027fae */ /* 0x0005e80008121848 */
[----:B-1----:R-:W3:Y:S01]  /*6fce0*/  LDL.LU R4, [R1+0xf60] ;  /* 0x000f600001047983 */ /* 0x002ee20000300800 */
[----:B--2---:R-:W-:-:S03]  /*6fcf0*/  IMAD.MOV.U32 R8, RZ, RZ, R174 ;  /* 0x000000ffff087224 */ /* 0x004fc600078e00ae */
[----:B------:R-:W2:Y:S01]  /*6fd00*/  LDL.LU R174, [R1+0xf1c] ;  /* 0x000f1c0001ae7983 */ /* 0x000ea20000300800 */
[----:B------:R-:W-:-:S03]  /*6fd10*/  MOV R9, R178 ;  /* 0x000000b200097202 */ /* 0x000fc60000000f00 */
[----:B----4-:R-:W4:Y:S01]  /*6fd20*/  LDL.LU R178, [R1+0xf5c] ;  /* 0x000f5c0001b27983 */ /* 0x010f220000300800 */
[----:B------:R-:W-:Y:S02]  /*6fd30*/  IADD3 R0, P1, R0, UR5, RZ ;  /* 0x0000000500007c10 */ /* 0x000fe4000ff3e0ff */
[----:B------:R-:W-:Y:S01]  /*6fd40*/  IADD3 R7, P2, R7, UR5, RZ ;  /* 0x0000000507077c10 */ /* 0x000fe2000ff5e0ff */
[----:B------:R1:W-:Y:S01]  /*6fd50*/  LDGSTS.E [R2+0x1500], desc[UR8][R8.64], P0 ;  /* 0x0150000008027fae */ /* 0x0003e20008121848 */
[----:B------:R-:W-:-:S03]  /*6fd60*/  IADD3.X R175, R175, UR7, RZ, P1, !PT ;  /* 0x00000007afaf7c10 */ /* 0x000fc60008ffe4ff */
[----:B------:R1:W-:Y:S01]  /*6fd70*/  STL [R1+0xea0], R0 ;  /* 0x000ea00001007387 */ /* 0x0003e20000100800 */
[----:B------:R-:W-:-:S03]  /*6fd80*/  IADD3.X R179, R179, UR7, RZ, P2, !PT ;  /* 0x00000007b3b37c10 */ /* 0x000fc600097fe4ff */
[----:B------:R1:W-:Y:S02]  /*6fd90*/  STL [R1+0xe9c], R175 ;  /* 0x000e9caf01007387 */ /* 0x0003e40000100800 */
[----:B-1----:R-:W-:Y:S01]  /*6fda0*/  IMAD.MOV.U32 R8, RZ, RZ, R0 ;  /* 0x000000ffff087224 */ /* 0x002fe200078e0000 */
[----:B------:R-:W-:Y:S01]  /*6fdb0*/  MOV R9, R175 ;  /* 0x000000af00097202 */ /* 0x000fe20000000f00 */
[----:B------:R1:W-:Y:S04]  /*6fdc0*/  STL [R1+0xee0], R7 ;  /* 0x000ee00701007387 */ /* 0x0003e80000100800 */
[----:B------:R-:W4:Y:S04]  /*6fdd0*/  LDL.LU R0, [R1+0xfa0] ;  /* 0x000fa00001007983 */ /* 0x000f280000300800 */
[----:B------:R1:W-:Y:S04]  /*6fde0*/  STL [R1+0xedc], R179 ;  /* 0x000edcb301007387 */ /* 0x0003e80000100800 */
[----:B------:R1:W-:Y:S04]  /*6fdf0*/  LDGSTS.E [R2+0x1900], desc[UR8][R8.64], P0 ;  /* 0x0190000008027fae */ /* 0x0003e80008121848 */
[----:B------:R-:W4:Y:S01]  /*6fe00*/  LDL.LU R175, [R1+0xfe0] ;  /* 0x000fe00001af7983 */ /* 0x000f220000300800 */
[----:B-1----:R-:W-:-:S03]  /*6fe10*/  IMAD.MOV.U32 R8, RZ, RZ, R7 ;  /* 0x000000ffff087224 */ /* 0x002fc600078e0007 */
        /* <DEDUP_REMOVED lines=61> */
[----:B------:R-:W-:Y:S01]  /*701f0*/  STL [R1+0x10a0], R0 ;  /* 0x0010a00001007387 */ /* 0x000fe20000100800 */
[----:B------:R-:W-:-:S03]  /*70200*/  IADD3.X R179, R179, UR7, RZ, P2, !PT ;  /* 0x00000007b3b37c10 */ /* 0x000fc600097fe4ff */
[----:B------:R1:W-:Y:S02]  /*70210*/  STL [R1+0x109c], R175 ;  /* 0x00109caf01007387 */ /* 0x0003e40000100800 */
[----:B-1----:R-:W-:Y:S01]  /*70220*/  IMAD.MOV.U32 R8, RZ, RZ, R0 ;  /* 0x000000ffff087224 */ /* 0x002fe200078e0000 */
[----:B------:R-:W-:Y:S01]  /*70230*/  MOV R9, R175 ;  /* 0x000000af00097202 */ /* 0x000fe20000000f00 */
[----:B------:R-:W-:Y:S04]  /*70240*/  STL [R1+0x10e0], R7 ;  /* 0x0010e00701007387 */ /* 0x000fe80000100800 */
[----:B------:R1:W-:Y:S04]  /*70250*/  LDGSTS.E [R2+0x3900], desc[UR8][R8.64], P0 ;  /* 0x0390000008027fae */ /* 0x0003e80008121848 */
[----:B------:R-:W4:Y:S04]  /*70260*/  LDL.LU R175, [R1+0x11a0] ;  /* 0x0011a00001af7983 */ /* 0x000f280000300800 */
[----:B------:R1:W-:Y:S04]  /*70270*/  STL [R1+0x10dc], R179 ;  /* 0x0010dcb301007387 */ /* 0x0003e80000100800 */
[----:B------:R-:W4:Y:S01]  /*70280*/  LDL.LU R0, [R1+0x11e0] ;  /* 0x0011e00001007983 */ /* 0x000f220000300800 */
[----:B-1----:R-:W-:Y:S01]  /*70290*/  MOV R9, R179 ;  /* 0x000000b300097202 */ /* 0x002fe20000000f00 */
[----:B------:R-:W-:-:S02]  /*702a0*/  IMAD.MOV.U32 R8, RZ, RZ, R7 ;  /* 0x000000ffff087224 */ /* 0x000fc400078e0007 */
[----:B------:R-:W4:Y:S04]  /*702b0*/  LDL.LU R179, [R1+0x119c] ;  /* 0x00119c0001b37983 */ /* 0x000f280000300800 */
        /* <DEDUP_REMOVED lines=18> */
[----:B------:R-:W2:Y:S01]  /*703e0*/  LDL.LU R4, [R1+0x125c] ;  /* 0x00125c0001047983 */ /* 0x000ea20000300800 */
[----:B------:R-:W-:Y:S02]  /*703f0*/  IADD3 R175, P1, R175, UR5, RZ ;  /* 0x00000005afaf7c10 */ /* 0x000fe4000ff3e0ff */
[----:B------:R-:W-:Y:S01]  /*70400*/  IADD3 R0, P2, R0, UR5, RZ ;  /* 0x0000000500007c10 */ /* 0x000fe2000ff5e0ff */
[----:B------:R1:W-:Y:S01]  /*70410*/  LDGSTS.E [R2+0x4500], desc[UR8][R8.64], P0 ;  /* 0x0450000008027fae */ /* 0x0003e20008121848 */
[----:B------:R-:W-:-:S03]  /*70420*/  IADD3.X R179, R179, UR7, RZ, P1, !PT ;  /* 0x00000007b3b37c10 */ /* 0x000fc60008ffe4ff */
[----:B------:R1:W-:Y:S01]  /*70430*/  STL [R1+0x11a0], R175 ;  /* 0x0011a0af01007387 */ /* 0x0003e20000100800 */
[----:B------:R-:W-:Y:S01]  /*70440*/  IADD3.X R7, R7, UR7, RZ, P2, !PT ;  /* 0x0000000707077c10 */ /* 0x000fe200097fe4ff */
[----:B-1----:R-:W-:Y:S01]  /*70450*/  IMAD.MOV.U32 R8, RZ, RZ, R175 ;  /* 0x000000ffff087224 */ /* 0x002fe200078e00af */
[----:B------:R-:W-:Y:S01]  /*70460*/  MOV R9, R179 ;  /* 0x000000b300097202 */ /* 0x000fe20000000f00 */
[----:B------:R-:W-:Y:S04]  /*70470*/  STL [R1+0x119c], R179 ;  /* 0x00119cb301007387 */ /* 0x000fe80000100800 */
[----:B------:R-:W-:Y:S04]  /*70480*/  STL [R1+0x11e0], R0 ;  /* 0x0011e00001007387 */ /* 0x000fe80000100800 */
[----:B------:R1:W-:Y:S04]  /*70490*/  LDGSTS.E [R2+0x4900], desc[UR8][R8.64], P0 ;  /* 0x0490000008027fae */ /* 0x0003e80008121848 */
[----:B------:R1:W-:Y:S04]  /*704a0*/  STL [R1+0x11dc], R7 ;  /* 0x0011dc0701007387 */ /* 0x0003e80000100800 */
[----:B------:R-:W2:Y:S01]  /*704b0*/  LDL.LU R175, [R1+0x129c] ;  /* 0x00129c0001af7983 */ /* 0x000ea20000300800 */
[----:B-1----:R-:W-:-:S03]  /*704c0*/  MOV R9, R7 ;  /* 0x0000000700097202 */ /* 0x002fc60000000f00 */
        /* <DEDUP_REMOVED lines=22> */
[----:B------:R-:W4:Y:S01]  /*70630*/  LDL.LU R174, [R1+0x13a0] ;  /* 0x0013a00001ae7983 */ /* 0x000f220000300800 */
[----:B------:R-:W-:-:S03]  /*70640*/  IADD3 R7, P1, R7, UR5, RZ ;  /* 0x0000000507077c10 */ /* 0x000fc6000ff3e0ff */
[----:B---3--:R-:W3:Y:S01]  /*70650*/  LDL.LU R4, [R1+0x13e0] ;  /* 0x0013e00001047983 */ /* 0x008ee20000300800 */
[----:B------:R-:W-:-:S03]  /*70660*/  IADD3.X R175, R175, UR7, RZ, P1, !PT ;  /* 0x00000007afaf7c10 */ /* 0x000fc60008ffe4ff */
[----:B------:R-:W-:Y:S01]  /*70670*/  STL [R1+0x12a0], R7 ;  /* 0x0012a00701007387 */ /* 0x000fe20000100800 */
[----:B------:R-:W-:-:S03]  /*70680*/  IADD3 R0, P2, R0, UR5, RZ ;  /* 0x0000000500007c10 */ /* 0x000fc6000ff5e0ff */
[----:B------:R1:W-:Y:S01]  /*70690*/  LDGSTS.E [R2+0x5500], desc[UR8][R8.64], P0 ;  /* 0x0550000008027fae */ /* 0x0003e20008121848 */
[----:B------:R-:W-:-:S03]  /*706a0*/  IADD3.X R191, R191, UR7, RZ, P2, !PT ;  /* 0x00000007bfbf7c10 */ /* 0x000fc600097fe4ff */
[----:B------:R1:W-:Y:S04]  /*706b0*/  STL [R1+0x129c], R175 ;  /* 0x00129caf01007387 */ /* 0x0003e80000100800 */
[----:B------:R1:W-:Y:S02]  /*706c0*/  STL [R1+0x12e0], R0 ;  /* 0x0012e00001007387 */ /* 0x0003e40000100800 */
[----:B-1----:R-:W-:Y:S02]  /*706d0*/  MOV R9, R175 ;  /* 0x000000af00097202 */ /* 0x002fe40000000f00 */
[----:B------:R-:W3:Y:S01]  /*706e0*/  LDL.LU R175, [R1+0x139c] ;  /* 0x00139c0001af7983 */ /* 0x000ee20000300800 */
[----:B------:R-:W-:-:S03]  /*706f0*/  IMAD.MOV.U32 R8, RZ, RZ, R7 ;  /* 0x000000ffff087224 */ /* 0x000fc600078e0007 */
        /* <DEDUP_REMOVED lines=23> */
[----:B------:R-:W-:-:S03]  /*70870*/  IADD3.X R175, R175, UR7, RZ, P1, !PT ;  /* 0x00000007afaf7c10 */ /* 0x000fc60008ffe4ff */
[----:B------:R1:W-:Y:S01]  /*70880*/  LDGSTS.E [R2+0x6500], desc[UR8][R8.64], P0 ;  /* 0x0650000008027fae */ /* 0x0003e20008121848 */
[----:B------:R-:W-:-:S03]  /*70890*/  IADD3.X R7, R7, UR7, RZ, P2, !PT ;  /* 0x0000000707077c10 */ /* 0x000fc600097fe4ff */
[----:B------:R-:W-:Y:S01]  /*708a0*/  STL [R1+0x13a0], R174 ;  /* 0x0013a0ae01007387 */ /* 0x000fe20000100800 */
[----:B-1----:R-:W-:Y:S01]  /*708b0*/  IMAD.MOV.U32 R8, RZ, RZ, R174 ;  /* 0x000000ffff087224 */ /* 0x002fe200078e00ae */
[----:B------:R-:W-:Y:S02]  /*708c0*/  MOV R9, R175 ;  /* 0x000000af00097202 */ /* 0x000fe40000000f00 */
[----:B------:R-:W-:Y:S04]  /*708d0*/  STL [R1+0x139c], R175 ;  /* 0x00139caf01007387 */ /* 0x000fe80000100800 */
[----:B------:R-:W-:Y:S04]  /*708e0*/  STL [R1+0x13e0], R4 ;  /* 0x0013e00401007387 */ /* 0x000fe80000100800 */
[----:B------:R1:W-:Y:S04]  /*708f0*/  LDGSTS.E [R2+0x6900], desc[UR8][R8.64], P0 ;  /* 0x0690000008027fae */ /* 0x0003e80008121848 */
[----:B------:R3:W-:Y:S01]  /*70900*/  STL [R1+0x13dc], R7 ;  /* 0x0013dc0701007387 */ /* 0x0007e20000100800 */
[----:B-1----:R-:W-:-:S02]  /*70910*/  MOV R9, R7 ;  /* 0x0000000700097202 */ /* 0x002fc40000000f00 */
        /* <DEDUP_REMOVED lines=840> */
[----:B------:R-:W-:Y:S02]  /*73da0*/  MOV R8, R4 ;  /* 0x0000000400087202 */ /* 0x000fe40000000f00 */
[----:B------:R-:W-:Y:S01]  /*73db0*/  IADD3 R190, P2, R162, UR5, RZ ;  /* 0x00000005a2be7c10 */ /* 0x000fe2000ff5e0ff */
[----:B------:R-:W-:Y:S04]  /*73dc0*/  STL [R1+0x1438], R0 ;  /* 0x0014380001007387 */ /* 0x000fe80000100800 */
[----:B------:R1:W-:Y:S01]  /*73dd0*/  LDGSTS.E [R2+0x6e80], desc[UR8][R8.64], P0 ;  /* 0x06e8000008027fae */ /* 0x0003e20008121848 */
[----:B------:R-:W-:-:S04]  /*73de0*/  IADD3.X R162, R163, UR7, RZ, P2, !PT ;  /* 0x00000007a3a27c10 */ /* 0x000fc800097fe4ff */
[----:B------:R-:W-:Y:S01]  /*73df0*/  MOV R163, R162 ;  /* 0x000000a200a37202 */ /* 0x000fe20000000f00 */
[----:B------:R-:W-:Y:S01]  /*73e00*/  IMAD.MOV.U32 R162, RZ, RZ, R190 ;  /* 0x000000ffffa27224 */ /* 0x000fe200078e00be */
[----:B-1----:R-:W-:Y:S02]  /*73e10*/  MOV R8, R0 ;  /* 0x0000000000087202 */ /* 0x002fe40000000f00 */
[----:B--2---:R-:W-:-:S05]  /*73e20*/  IADD3.X R3, R3, UR7, RZ, P1, !PT ;  /* 0x0000000703037c10 */ /* 0x004fca0008ffe4ff */
[----:B------:R1:W-:Y:S01]  /*73e30*/  STL [R1+0x1434], R3 ;  /* 0x0014340301007387 */ /* 0x0003e20000100800 */
[----:B------:R-:W-:-:S03]  /*73e40*/  IMAD.MOV.U32 R9, RZ, RZ, R3 ;  /* 0x000000ffff097224 */ /* 0x000fc600078e0003 */
[----:B------:R-:W2:Y:S01]  /*73e50*/  LDL.LU R178, [R1+0xd3c] ;  /* 0x000d3c0001b27983 */ /* 0x000ea20000300800 */
[----:B------:R-:W-:Y:S02]  /*73e60*/  IADD3 R191, P1, R22, UR5, RZ ;  /* 0x0000000516bf7c10 */ /* 0x000fe4000ff3e0ff */
[----:B------:R-:W-:Y:S01]  /*73e70*/  MOV R11, R10 ;  /* 0x0000000a000b7202 */ /* 0x000fe20000000f00 */
[----:B------:R-:W-:Y:S04]  /*73e80*/  LDGSTS.E [R2+0x7280], desc[UR8][R8.64], P0 ;  /* 0x0728000008027fae */ /* 0x000fe80008121848 */
[----:B-1----:R-:W3:Y:S04]  /*73e90*/  LDL.LU R3, [R1+0xd40] ;  /* 0x000d400001037983 */ /* 0x002ee80000300800 */
[----:B------:R-:W4:Y:S04]  /*73ea0*/  LDL.LU R179, [R1+0xd80] ;  /* 0x000d800001b37983 */ /* 0x000f280000300800 */
[----:B------:R-:W2:Y:S04]  /*73eb0*/  LDL.LU R174, [R1+0xdbc] ;  /* 0x000dbc0001ae7983 */ /* 0x000ea80000300800 */
[----:B------:R-:W2:Y:S04]  /*73ec0*/  LDL.LU R0, [R1+0xdc0] ;  /* 0x000dc00001007983 */ /* 0x000ea80000300800 */
[----:B------:R-:W2:Y:S04]  /*73ed0*/  LDL.LU R175, [R1+0xdfc] ;  /* 0x000dfc0001af7983 */ /* 0x000ea80000300800 */
[----:B------:R-:W2:Y:S04]  /*73ee0*/  LDL.LU R4, [R1+0xe00] ;  /* 0x000e000001047983 */ /* 0x000ea80000300800 */
[----:B------:R-:W2:Y:S01]  /*73ef0*/  LDL.LU R190, [R1+0xd7c] ;  /* 0x000d7c0001be7983 */ /* 0x000ea20000300800 */
[----:B------:R-:W-:Y:S01]  /*73f00*/  IADD3.X R22, R23, UR7, RZ, P1, !PT ;  /* 0x0000000717167c10 */ /* 0x000fe20008ffe4ff */
[----:B------:R-:W-:-:S02]  /*73f10*/  IMAD.MOV.U32 R10, RZ, RZ, R7 ;  /* 0x000000ffff0a7224 */ /* 0x000fc400078e0007 */
[----:B------:R-:W-:Y:S01]  /*73f20*/  LDGSTS.E [R2+0x7680], desc[UR8][R162.64], P0 ;  /* 0x07680000a2027fae */ /* 0x000fe20008121848 */
[----:B------:R-:W-:Y:S01]  /*73f30*/  MOV R23, R22 ;  /* 0x0000001600177202 */ /* 0x000fe20000000f00 */
[----:B------:R-:W-:Y:S01]  /*73f40*/  IMAD.MOV.U32 R22, RZ, RZ, R191 ;  /* 0x000000ffff167224 */ /* 0x000fe200078e00bf */
[----:B------:R-:W-:-:S04]  /*73f50*/  LOP3.LUT R7, R5, 0x60, RZ, 0x3c, !PT ;  /* 0x0000006005077812 */ /* 0x000fc800078e3cff */
[----:B------:R-:W-:Y:S04]  /*73f60*/  LDGSTS.E [R2+0x7a80], desc[UR8][R22.64], P0 ;  /* 0x07a8000016027fae */ /* 0x000fe80008121848 */
[----:B------:R1:W-:Y:S02]  /*73f70*/  LDGSTS.E [R2+0x7e80], desc[UR8][R10.64], P0 ;  /* 0x07e800000a027fae */ /* 0x0003e40008121848 */
[----:B-1----:R-:W-:-:S04]  /*73f80*/  MOV R2, UR17 ;  /* 0x0000001100027c02 */ /* 0x002fc80008000f00 */
[----:B------:R-:W-:Y:S02]  /*73f90*/  IADD3 R2, R7, 0x100000, R2 ;  /* 0x0010000007027810 */ /* 0x000fe40007ffe002 */
[----:B---3--:R-:W-:Y:S02]  /*73fa0*/  IADD3 R3, P1, R3, UR5, RZ ;  /* 0x0000000503037c10 */ /* 0x008fe4000ff3e0ff */
[----:B----4-:R-:W-:Y:S02]  /*73fb0*/  IADD3 R179, P2, R179, UR5, RZ ;  /* 0x00000005b3b37c10 */ /* 0x010fe4000ff5e0ff */
[----:B--2---:R-:W-:Y:S01]  /*73fc0*/  IADD3.X R178, R178, UR7, RZ, P1, !PT ;  /* 0x00000007b2b27c10 */ /* 0x004fe20008ffe4ff */
[----:B------:R1:W-:Y:S01]  /*73fd0*/  STL [R1+0xd40], R3 ;  /* 0x000d400301007387 */ /* 0x0003e20000100800 */
[----:B------:R-:W-:-:S03]  /*73fe0*/  IMAD.MOV.U32 R8, RZ, RZ, R3 ;  /* 0x000000ffff087224 */ /* 0x000fc600078e0003 */
[----:B------:R2:W-:Y:S01]  /*73ff0*/  STL [R1+0xd3c], R178 ;  /* 0x000d3cb201007387 */ /* 0x0005e20000100800 */
[----:B------:R-:W-:-:S03]  /*74000*/  MOV R9, R178 ;  /* 0x000000b200097202 */ /* 0x000fc60000000f00 */
[----:B------:R3:W-:Y:S04]  /*74010*/  STL [R1+0xd80], R179 ;  /* 0x000d80b301007387 */ /* 0x0007e80000100800 */
[----:B-1----:R-:W4:Y:S04]  /*74020*/  LDL.LU R3, [R1+0xe40] ;  /* 0x000e400001037983 */ /* 0x002f280000300800 */
[----:B------:R1:W-:Y:S01]  /*74030*/  LDGSTS.E [R2+0x300], desc[UR8][R8.64], P0 ;  /* 0x0030000008027fae */ /* 0x0003e20008121848 */
[----:B------:R-:W-:-:S05]  /*74040*/  IADD3.X R190, R190, UR7, RZ, P2, !PT ;  /* 0x00000007bebe7c10 */ /* 0x000fca00097fe4ff */
[----:B------:R-:W-:Y:S04]  /*74050*/  STL [R1+0xd7c], R190 ;  /* 0x000d7cbe01007387 */ /* 0x000fe80000100800 */
[----:B--2---:R-:W2:Y:S04]  /*74060*/  LDL.LU R178, [R1+0xe80] ;  /* 0x000e800001b27983 */ /* 0x004ea80000300800 */
[----:B------:R-:W2:Y:S01]  /*74070*/  LDL.LU R7, [R1+0xe3c] ;  /* 0x000e3c0001077983 */ /* 0x000ea20000300800 */
[----:B-1----:R-:W-:-:S03]  /*74080*/  IMAD.MOV.U32 R8, RZ, RZ, R179 ;  /* 0x000000ffff087224 */ /* 0x002fc600078e00b3 */
[----:B---3--:R-:W3:Y:S01]  /*74090*/  LDL.LU R179, [R1+0xe7c] ;  /* 0x000e7c0001b37983 */ /* 0x008ee20000300800 */
[----:B------:R-:W-:Y:S02]  /*740a0*/  IADD3 R0, P1, R0, UR5, RZ ;  /* 0x0000000500007c10 */ /* 0x000fe4000ff3e0ff */
[----:B------:R-:W-:Y:S02]  /*740b0*/  MOV R9, R190 ;  /* 0x000000be00097202 */ /* 0x000fe40000000f00 */
[----:B------:R-:W-:Y:S02]  /*740c0*/  IADD3 R4, P2, R4, UR5, RZ ;  /* 0x0000000504047c10 */ /* 0x000fe4000ff5e0ff */
[----:B------:R-:W-:Y:S01]  /*740d0*/  IADD3.X R174, R174, UR7, RZ, P1, !PT ;  /* 0x00000007aeae7c10 */ /* 0x000fe20008ffe4ff */
[----:B------:R1:W-:Y:S01]  /*740e0*/  LDGSTS.E [R2+0x700], desc[UR8][R8.64], P0 ;  /* 0x0070000008027fae */ /* 0x0003e20008121848 */
[----:B------:R-:W-:-:S03]  /*740f0*/  IADD3.X R175, R175, UR7, RZ, P2, !PT ;  /* 0x00000007afaf7c10 */ /* 0x000fc600097fe4ff */
[----:B------:R1:W-:Y:S04]  /*74100*/  STL [R1+0xdc0], R0 ;  /* 0x000dc00001007387 */ /* 0x0003e80000100800 */
[----:B------:R1:W-:Y:S02]  /*74110*/  STL [R1+0xdbc], R174 ;  /* 0x000dbcae01007387 */ /* 0x0003e40000100800 */
[----:B-1----:R-:W-:Y:S01]  /*74120*/  IMAD.MOV.U32 R8, RZ, RZ, R0 ;  /* 0x000000ffff087224 */ /* 0x002fe200078e0000 */
[----:B------:R-:W-:Y:S01]  /*74130*/  MOV R9, R174 ;  /* 0x000000ae00097202 */ /* 0x000fe20000000f00 */
[----:B------:R1:W-:Y:S04]  /*74140*/  STL [R1+0xe00], R4 ;  /* 0x000e000401007387 */ /* 0x0003e80000100800 */
[----:B------:R-:W3:Y:S04]  /*74150*/  LDL.LU R0, [R1+0xec0] ;  /* 0x000ec00001007983 */ /* 0x000ee80000300800 */
[----:B------:R1:W-:Y:S04]  /*74160*/  STL [R1+0xdfc], R175 ;  /* 0x000dfcaf01007387 */ /* 0x0003e80000100800 */
[----:B------:R1:W-:Y:S04]  /*74170*/  LDGSTS.E [R2+0xb00], desc[UR8][R8.64], P0 ;  /* 0x00b0000008027fae */ /* 0x0003e80008121848 */
[----:B------:R-:W3:Y:S01]  /*74180*/  LDL.LU R174, [R1+0xf00] ;  /* 0x000f000001ae7983 */ /* 0x000ee20000300800 */
[----:B-1----:R-:W-:Y:S01]  /*74190*/  IMAD.MOV.U32 R8, RZ, RZ, R4 ;  /* 0x000000ffff087224 */ /* 0x002fe200078e0004 */
[----:B------:R-:W-:-:S02]  /*741a0*/  MOV R9, R175 ;  /* 0x000000af00097202 */ /* 0x000fc40000000f00 */
[----:B------:R-:W3:Y:S04]  /*741b0*/  LDL.LU R4, [R1+0xebc] ;  /* 0x000ebc0001047983 */ /* 0x000ee80000300800 */
[----:B------:R-:W3:Y:S04]  /*741c0*/  LDL.LU R175, [R1+0xefc] ;  /* 0x000efc0001af7983 */ /* 0x000ee80000300800 */
[----:B------:R1:W-:Y:S01]  /*741d0*/  LDGSTS.E [R2+0xf00], desc[UR8][R8.64], P0 ;  /* 0x00f0000008027fae */ /* 0x0003e20008121848 */
[----:B----4-:R-:W-:-:S05]  /*741e0*/  IADD3 R3, P1, R3, UR5, RZ ;  /* 0x0000000503037c10 */ /* 0x010fca000ff3e0ff */
[----:B------:R4:W-:Y:S01]  /*741f0*/  STL [R1+0xe40], R3 ;  /* 0x000e400301007387 */ /* 0x0009e20000100800 */
[----:B-1----:R-:W-:Y:S01]  /*74200*/  IMAD.MOV.U32 R8, RZ, RZ, R3 ;  /* 0x000000ffff087224 */ /* 0x002fe200078e0003 */
[----:B--2---:R-:W-:Y:S02]  /*74210*/  IADD3 R178, P2, R178, UR5, RZ ;  /* 0x00000005b2b27c10 */ /* 0x004fe4000ff5e0ff */
[----:B------:R-:W-:Y:S02]  /*74220*/  IADD3.X R7, R7, UR7, RZ, P1, !PT ;  /* 0x0000000707077c10 */ /* 0x000fe40008ffe4ff */
[----:B---3--:R-:W-:-:S03]  /*74230*/  IADD3.X R179, R179, UR7, RZ, P2, !PT ;  /* 0x00000007b3b37c10 */ /* 0x008fc600097fe4ff */
        /* <DEDUP_REMOVED lines=13> */
[----:B------:R1:W-:Y:S04]  /*74310*/  LDGSTS.E [R2+0x1700], desc[UR8][R8.64], P0 ;  /* 0x0170000008027fae */ /* 0x0003e80008121848 */
[----:B------:R1:W-:Y:S01]  /*74320*/  STL [R1+0xec0], R0 ;  /* 0x000ec00001007387 */ /* 0x0003e20000100800 */
[----:B------:R-:W-:Y:S01]  /*74330*/  IADD3.X R4, R4, UR7, RZ, P1, !PT ;  /* 0x0000000704047c10 */ /* 0x000fe20008ffe4ff */
[----:B-1----:R-:W-:Y:S01]  /*74340*/  IMAD.MOV.U32 R8, RZ, RZ, R0 ;  /* 0x000000ffff087224 */ /* 0x002fe200078e0000 */
        /* <DEDUP_REMOVED lines=8> */
[----:B------:R-:W-:Y:S01]  /*743d0*/  IMAD.MOV.U32 R8, RZ, RZ, R174 ;  /* 0x000000ffff087224 */ /* 0x000fe200078e00ae */
[----:B------:R-:W-:-:S02]  /*743e0*/  MOV R9, R175 ;  /* 0x000000af00097202 */ /* 0x000fc40000000f00 */
        /* <DEDUP_REMOVED lines=20> */
[----:B------:R-:W-:-:S03]  /*74530*/  IADD3 R0, P1, R0, UR5, RZ ;  /* 0x0000000500007c10 */ /* 0x000fc6000ff3e0ff */
[----:B------:R1:W-:Y:S01]  /*74540*/  LDGSTS.E [R2+0x2700], desc[UR8][R8.64], P0 ;  /* 0x0270000008027fae */ /* 0x0003e20008121848 */
[----:B------:R-:W-:-:S03]  /*74550*/  IADD3 R4, P2, R4, UR5, RZ ;  /* 0x0000000504047c10 */ /* 0x000fc6000ff5e0ff */
[----:B------:R-:W-:Y:S01]  /*74560*/  STL [R1+0xfc0], R0 ;  /* 0x000fc00001007387 */ /* 0x000fe20000100800 */
[----:B------:R-:W-:Y:S01]  /*74570*/  IADD3.X R174, R174, UR7, RZ, P1, !PT ;  /* 0x00000007aeae7c10 */ /* 0x000fe20008ffe4ff */
[----:B-1----:R-:W-:-:S03]  /*74580*/  IMAD.MOV.U32 R8, RZ, RZ, R0 ;  /* 0x000000ffff087224 */ /* 0x002fc600078e0000 */
[----:B------:R-:W-:Y:S01]  /*74590*/  MOV R9, R174 ;  /* 0x000000ae00097202 */ /* 0x000fe20000000f00 */
[----:B------:R1:W-:Y:S01]  /*745a0*/  STL [R1+0xfbc], R174 ;  /* 0x000fbcae01007387 */ /* 0x0003e20000100800 */
[----:B------:R-:W-:-:S03]  /*745b0*/  IADD3.X R175, R175, UR7, RZ, P2, !PT ;  /* 0x00000007afaf7c10 */ /* 0x000fc600097fe4ff */
[----:B------:R-:W-:Y:S04]  /*745c0*/  STL [R1+0x1000], R4 ;  /* 0x0010000401007387 */ /* 0x000fe80000100800 */
[----:B------:R1:W-:Y:S04]  /*745d0*/  LDGSTS.E [R2+0x2b00], desc[UR8][R8.64], P0 ;  /* 0x02b0000008027fae */ /* 0x0003e80008121848 */
[----:B-1----:R-:W2:Y:S04]  /*745e0*/  LDL.LU R174, [R1+0x10c0] ;  /* 0x0010c00001ae7983 */ /* 0x002ea80000300800 */
[----:B------:R1:W-:Y:S01]  /*745f0*/  STL [R1+0xffc], R175 ;  /* 0x000ffcaf01007387 */ /* 0x0003e20000100800 */
[----:B------:R-:W-:Y:S01]  /*74600*/  IMAD.MOV.U32 R8, RZ, RZ, R4 ;  /* 0x000000ffff087224 */ /* 0x000fe200078e0004 */
[----:B------:R-:W-:-:S02]  /*74610*/  MOV R9, R175 ;  /* 0x000000af00097202 */ /* 0x000fc40000000f00 */
[----:B------:R-:W2:Y:S04]  /*74620*/  LDL.LU R0, [R1+0x1100] ;  /* 0x0011000001007983 */ /* 0x000ea80000300800 */
[----:B-1----:R-:W2:Y:S04]  /*74630*/  LDL.LU R175, [R1+0x10bc] ;  /* 0x0010bc0001af7983 */ /* 0x002ea80000300800 */
[----:B------:R1:W-:Y:S04]  /*74640*/  LDGSTS.E [R2+0x2f00], desc[UR8][R8.64], P0 ;  /* 0x02f0000008027fae */ /* 0x0003e80008121848 */
[----:B------:R-:W2:Y:S01]  /*74650*/  LDL.LU R4, [R1+0x10fc] ;  /* 0x0010fc0001047983 */ /* 0x000ea20000300800 */
[----:B---3--:R-:W-:-:S05]  /*74660*/  IADD3 R178, P1, R178, UR5, RZ ;  /* 0x00000005b2b27c10 */ /* 0x008fca000ff3e0ff */
[----:B-1----:R-:W-:Y:S01]  /*74670*/  IMAD.MOV.U32 R8, RZ, RZ, R178 ;  /* 0x000000ffff087224 */ /* 0x002fe200078e00b2 */
[----:B----4-:R-:W-:Y:S02]  /*74680*/  IADD3 R3, P2, R3, UR5, RZ ;  /* 0x0000000503037c10 */ /* 0x010fe4000ff5e0ff */
[----:B--2---:R-:W-:Y:S01]  /*74690*/  IADD3.X R179, R179, UR7, RZ, P1, !PT ;  /* 0x00000007b3b37c10 */ /* 0x004fe20008ffe4ff */
[----:B------:R-:W-:Y:S03]  /*746a0*/  STL [R1+0x1040], R178 ;  /* 0x001040b201007387 */ /* 0x000fe60000100800 */
[----:B------:R-:W-:Y:S02]  /*746b0*/  MOV R9, R179 ;  /* 0x000000b300097202 */ /* 0x000fe40000000f00 */
[----:B------:R-:W-:Y:S01]  /*746c0*/  IADD3.X R7, R7, UR7, RZ, P2, !PT ;  /* 0x0000000707077c10 */ /* 0x000fe200097fe4ff */
        /* <DEDUP_REMOVED lines=11> */
[----:B------:R1:W-:Y:S01]  /*74780*/  LDGSTS.E [R2+0x3700], desc[UR8][R8.64], P0 ;  /* 0x0370000008027fae */ /* 0x0003e20008121848 */
[----:B------:R-:W-:Y:S02]  /*74790*/  IADD3 R0, P2, R0, UR5, RZ ;  /* 0x0000000500007c10 */ /* 0x000fe4000ff5e0ff */
[----:B------:R-:W-:Y:S01]  /*747a0*/  IADD3.X R175, R175, UR7, RZ, P1, !PT ;  /* 0x00000007afaf7c10 */ /* 0x000fe20008ffe4ff */
[----:B------:R1:W-:Y:S04]  /*747b0*/  STL [R1+0x10c0], R174 ;  /* 0x0010c0ae01007387 */ /* 0x0003e80000100800 */
[----:B------:R1:W-:Y:S01]  /*747c0*/  STL [R1+0x10bc], R175 ;  /* 0x0010bcaf01007387 */ /* 0x0003e20000100800 */
[----:B------:R-:W-:-:S03]  /*747d0*/  IADD3.X R4, R4, UR7, RZ, P2, !PT ;  /* 0x0000000704047c10 */ /* 0x000fc600097fe4ff */
[----:B------:R-:W-:Y:S01]  /*747e0*/  STL [R1+0x1100], R0 ;  /* 0x0011000001007387 */ /* 0x000fe20000100800 */
[----:B-1----:R-:W-:-:S03]  /*747f0*/  IMAD.MOV.U32 R8, RZ, RZ, R174 ;  /* 0x000000ffff087224 */ /* 0x002fc600078e00ae */
[----:B------:R-:W4:Y:S01]  /*74800*/  LDL.LU R178, [R1+0x11c0] ;  /* 0x0011c00001b27983 */ /* 0x000f220000300800 */
[----:B------:R-:W-:-:S03]  /*74810*/  MOV R9, R175 ;  /* 0x000000af00097202 */ /* 0x000fc60000000f00 */
[----:B------:R1:W-:Y:S04]  /*74820*/  STL [R1+0x10fc], R4 ;  /* 0x0010fc0401007387 */ /* 0x0003e80000100800 */
[----:B------:R-:W4:Y:S04]  /*74830*/  LDL.LU R174, [R1+0x1200] ;  /* 0x0012000001ae7983 */ /* 0x000f280000300800 */
[----:B------:R-:W4:Y:S04]  /*74840*/  LDL.LU R179, [R1+0x11bc] ;  /* 0x0011bc0001b37983 */ /* 0x000f280000300800 */
[----:B------:R1:W-:Y:S04]  /*74850*/  LDGSTS.E [R2+0x3b00], desc[UR8][R8.64], P0 ;  /* 0x03b0000008027fae */ /* 0x0003e80008121848 */
[----:B------:R-:W4:Y:S01]  /*74860*/  LDL.LU R175, [R1+0x11fc] ;  /* 0x0011fc0001af7983 */ /* 0x000f220000300800 */
[----:B-1----:R-:W-:Y:S01]  /*74870*/  IMAD.MOV.U32 R8, RZ, RZ, R0 ;  /* 0x000000ffff087224 */ /* 0x002fe200078e0000 */
[----:B------:R-:W-:-:S02]  /*74880*/  MOV R9, R4 ;  /* 0x0000000400097202 */ /* 0x000fc40000000f00 */
[----:B------:R-:W4:Y:S04]  /*74890*/  LDL.LU R4, [R1+0x1240] ;  /* 0x0012400001047983 */ /* 0x000f280000300800 */
[----:B------:R-:W4:Y:S04]  /*748a0*/  LDL.LU R0, [R1+0x1280] ;  /* 0x0012800001007983 */ /* 0x000f280000300800 */
[----:B------:R1:W-:Y:S01]  /*748b0*/  LDGSTS.E [R2+0x3f00], desc[UR8][R8.64], P0 ;  /* 0x03f0000008027fae */ /* 0x0003e20008121848 */
[----:B---3--:R-:W-:-:S04]  /*748c0*/  IADD3 R3, P1, R3, UR5, RZ ;  /* 0x0000000503037c10 */ /* 0x008fc8000ff3e0ff */
[----:B--2---:R-:W-:Y:S02]  /*748d0*/  IADD3.X R7, R7, UR7, RZ, P1, !PT ;  /* 0x0000000707077c10 */ /* 0x004fe40008ffe4ff */
[----:B----4-:R-:W-:Y:S01]  /*748e0*/  IADD3 R190, P2, R190, UR5, RZ ;  /* 0x00000005bebe7c10 */ /* 0x010fe2000ff5e0ff */
[----:B------:R-:W-:Y:S01]  /*748f0*/  STL [R1+0x1140], R3 ;  /* 0x0011400301007387 */ /* 0x000fe20000100800 */
[----:B-1----:R-:W-:Y:S02]  /*74900*/  MOV R9, R7 ;  /* 0x0000000700097202 */ /* 0x002fe40000000f00 */
[----:B------:R-:W-:Y:S01]  /*74910*/  IADD3.X R191, R191, UR7, RZ, P2, !PT ;  /* 0x00000007bfbf7c10 */ /* 0x000fe200097fe4ff */
[----:B------:R1:W-:Y:S01]  /*74920*/  STL [R1+0x113c], R7 ;  /* 0x00113c0701007387 */ /* 0x0003e20000100800 */
[----:B------:R-:W-:-:S03]  /*74930*/  IMAD.MOV.U32 R8, RZ, RZ, R3 ;  /* 0x000000ffff087224 */ /* 0x000fc600078e0003 */
[----:B------:R-:W-:Y:S04]  /*74940*/  STL [R1+0x1180], R190 ;  /* 0x001180be01007387 */ /* 0x000fe80000100800 */
[----:B------:R2:W-:Y:S04]  /*74950*/  LDGSTS.E [R2+0x4300], desc[UR8][R8.64], P0 ;  /* 0x0430000008027fae */ /* 0x0005e80008121848 */
[----:B-1----:R-:W3:Y:S04]  /*74960*/  LDL.LU R7, [R1+0x123c] ;  /* 0x00123c0001077983 */ /* 0x002ee80000300800 */
[----:B------:R-:W-:Y:S04]  /*74970*/  STL [R1+0x117c], R191 ;  /* 0x00117cbf01007387 */ /* 0x000fe80000100800 */
[----:B------:R-:W4:Y:S01]  /*74980*/  LDL.LU R3, [R1+0x127c] ;  /* 0x00127c0001037983 */ /* 0x000f220000300800 */
[----:B------:R-:W-:Y:S01]  /*74990*/  IADD3 R178, P1, R178, UR5, RZ ;  /* 0x00000005b2b27c10 */ /* 0x000fe2000ff3e0ff */
[----:B--2---:R-:W-:Y:S01]  /*749a0*/  IMAD.MOV.U32 R8, RZ, RZ, R190 ;  /* 0x000000ffff087224 */ /* 0x004fe200078e00be */
[----:B------:R-:W-:-:S02]  /*749b0*/  MOV R9, R191 ;  /* 0x000000bf00097202 */ /* 0x000fc40000000f00 */
[----:B------:R-:W-:-:S03]  /*749c0*/  IADD3 R174, P2, R174, UR5, RZ ;  /* 0x00000005aeae7c10 */ /* 0x000fc6000ff5e0ff */
[----:B------:R1:W-:Y:S01]  /*749d0*/  LDGSTS.E [R2+0x4700], desc[UR8][R8.64], P0 ;  /* 0x0470000008027fae */ /* 0x0003e20008121848 */
[----:B------:R-:W-:-:S03]  /*749e0*/  IADD3.X R179, R179, UR7, RZ, P1, !PT ;  /* 0x00000007b3b37c10 */ /* 0x000fc60008ffe4ff */
[----:B------:R2:W-:Y:S01]  /*749f0*/  STL [R1+0x11c0], R178 ;  /* 0x0011c0b201007387 */ /* 0x0005e20000100800 */
[----:B-1----:R-:W-:Y:S01]  /*74a00*/  IMAD.MOV.U32 R8, RZ, RZ, R178 ;  /* 0x000000ffff087224 */ /* 0x002fe200078e00b2 */
[----:B------:R-:W-:Y:S02]  /*74a10*/  MOV R9, R179 ;  /* 0x000000b300097202 */ /* 0x000fe40000000f00 */
[----:B------:R-:W-:Y:S01]  /*74a20*/  IADD3.X R175, R175, UR7, RZ, P2, !PT ;  /* 0x00000007afaf7c10 */ /* 0x000fe200097fe4ff */
[----:B------:R1:W-:Y:S04]  /*74a30*/  STL [R1+0x11bc], R179 ;  /* 0x0011bcb301007387 */ /* 0x0003e80000100800 */
[----:B------:R2:W-:Y:S01]  /*74a40*/  LDGSTS.E [R2+0x4b00], desc[UR8][R8.64], P0 ;  /* 0x04b0000008027fae */ /* 0x0005e20008121848 */
[----:B------:R-:W-:-:S03]  /*74a50*/  IADD3 R4, P1, R4, UR5, RZ ;  /* 0x0000000504047c10 */ /* 0x000fc6000ff3e0ff */
[----:B------:R1:W-:Y:S01]  /*74a60*/  STL [R1+0x1200], R174 ;  /* 0x001200ae01007387 */ /* 0x0003e20000100800 */
[----:B------:R-:W-:-:S03]  /*74a70*/  IADD3 R0, P2, R0, UR5, RZ ;  /* 0x0000000500007c10 */ /* 0x000fc6000ff5e0ff */
[----:B------:R1:W-:Y:S01]  /*74a80*/  STL [R1+0x11fc], R175 ;  /* 0x0011fcaf01007387 */ /* 0x0003e20000100800 */
[----:B--2---:R-:W-:Y:S01]  /*74a90*/  IMAD.MOV.U32 R8, RZ, RZ, R174 ;  /* 0x000000ffff087224 */ /* 0x004fe200078e00ae */
[----:B------:R-:W-:Y:S02]  /*74aa0*/  MOV R9, R175 ;  /* 0x000000af00097202 */ /* 0x000fe40000000f00 */
[----:B------:R-:W2:Y:S04]  /*74ab0*/  LDL.LU R178, [R1+0x12fc] ;  /* 0x0012fc0001b27983 */ /* 0x000ea80000300800 */
[----:B------:R-:W2:Y:S04]  /*74ac0*/  LDL.LU R191, [R1+0x1300] ;  /* 0x0013000001bf7983 */ /* 0x000ea80000300800 */
[----:B------:R1:W-:Y:S04]  /*74ad0*/  LDGSTS.E [R2+0x4f00], desc[UR8][R8.64], P0 ;  /* 0x04f0000008027fae */ /* 0x0003e80008121848 */
[----:B------:R-:W-:Y:S01]  /*74ae0*/  STL [R1+0x1240], R4 ;  /* 0x0012400401007387 */ /* 0x000fe20000100800 */
[----:B-1----:R-:W-:Y:S01]  /*74af0*/  IMAD.MOV.U32 R8, RZ, RZ, R4 ;  /* 0x000000ffff087224 */ /* 0x002fe200078e0004 */
[----:B---3--:R-:W-:-:S04]  /*74b00*/  IADD3.X R7, R7, UR7, RZ, P1, !PT ;  /* 0x0000000707077c10 */ /* 0x008fc80008ffe4ff */
[----:B------:R-:W-:Y:S01]  /*74b10*/  MOV R9, R7 ;  /* 0x0000000700097202 */ /* 0x000fe20000000f00 */
[----:B------:R1:W-:Y:S01]  /*74b20*/  STL [R1+0x123c], R7 ;  /* 0x00123c0701007387 */ /* 0x0003e20000100800 */
[----:B----4-:R-:W-:-:S03]  /*74b30*/  IADD3.X R3, R3, UR7, RZ, P2, !PT ;  /* 0x0000000703037c10 */ /* 0x010fc600097fe4ff */
[----:B------:R-:W-:Y:S04]  /*74b40*/  STL [R1+0x1280], R0 ;  /* 0x0012800001007387 */ /* 0x000fe80000100800 */
[----:B------:R-:W3:Y:S04]  /*74b50*/  LDL.LU R179, [R1+0x1340] ;  /* 0x0013400001b37983 */ /* 0x000ee80000300800 */
[----:B------:R4:W-:Y:S04]  /*74b60*/  STL [R1+0x127c], R3 ;  /* 0x00127c0301007387 */ /* 0x0009e80000100800 */
[----:B------:R-:W3:Y:S04]  /*74b70*/  LDL.LU R174, [R1+0x1380] ;  /* 0x0013800001ae7983 */ /* 0x000ee80000300800 */
[----:B------:R1:W-:Y:S04]  /*74b80*/  LDGSTS.E [R2+0x5300], desc[UR8][R8.64], P0 ;  /* 0x0530000008027fae */ /* 0x0003e80008121848 */
[----:B------:R-:W3:Y:S04]  /*74b90*/  LDL.LU R190, [R1+0x133c] ;  /* 0x00133c0001be7983 */ /* 0x000ee80000300800 */
[----:B------:R-:W3:Y:S01]  /*74ba0*/  LDL.LU R175, [R1+0x137c] ;  /* 0x00137c0001af7983 */ /* 0x000ee20000300800 */
[----:B-1----:R-:W-:Y:S01]  /*74bb0*/  IMAD.MOV.U32 R8, RZ, RZ, R0 ;  /* 0x000000ffff087224 */ /* 0x002fe200078e0000 */
[----:B------:R-:W-:-:S02]  /*74bc0*/  MOV R9, R3 ;  /* 0x0000000300097202 */ /* 0x000fc40000000f00 */
[----:B------:R-:W3:Y:S04]  /*74bd0*/  LDL.LU R7, [R1+0x13bc] ;  /* 0x0013bc0001077983 */ /* 0x000ee80000300800 */
[----:B------:R-:W3:Y:S04]  /*74be0*/  LDL.LU R4, [R1+0x13c0] ;  /* 0x0013c00001047983 */ /* 0x000ee80000300800 */
[----:B----4-:R-:W4:Y:S04]  /*74bf0*/  LDL.LU R3, [R1+0x13fc] ;  /* 0x0013fc0001037983 */ /* 0x010f280000300800 */
[----:B------:R-:W4:Y:S04]  /*74c00*/  LDL.LU R0, [R1+0x1400] ;  /* 0x0014000001007983 */ /* 0x000f280000300800 */
[----:B------:R1:W-:Y:S04]  /*74c10*/  LDGSTS.E [R2+0x5700], desc[UR8][R8.64], P0 ;  /* 0x0570000008027fae */ /* 0x0003e80008121848 */
[----:B------:R-:W4:Y:S04]  /*74c20*/  LDL.LU R8, [R1+0x12bc] ;  /* 0x0012bc0001087983 */ /* 0x000f280000300800 */
[----:B------:R-:W1:Y:S01]  /*74c30*/  LDL.LU R9, [R1+0x12c0] ;  /* 0x0012c00001097983 */ /* 0x000e620000300800 */
[----:B--2---:R-:W-:-:S04]  /*74c40*/  IADD3 R191, P2, R191, UR5, RZ ;  /* 0x00000005bfbf7c10 */ /* 0x004fc8000ff5e0ff */
[----:B------:R-:W-:Y:S02]  /*74c50*/  IADD3.X R178, R178, UR7, RZ, P2, !PT ;  /* 0x00000007b2b27c10 */ /* 0x000fe400097fe4ff */
[----:B---3--:R-:W-:-:S04]  /*74c60*/  IADD3 R174, P2, R174, UR5, RZ ;  /* 0x00000005aeae7c10 */ /* 0x008fc8000ff5e0ff */
[----:B------:R-:W-:Y:S02]  /*74c70*/  IADD3.X R175, R175, UR7, RZ, P2, !PT ;  /* 0x00000007afaf7c10 */ /* 0x000fe400097fe4ff */
[----:B-1----:R-:W-:-:S04]  /*74c80*/  IADD3 R9, P1, R9, UR5, RZ ;  /* 0x0000000509097c10 */ /* 0x002fc8000ff3e0ff */
[----:B----4-:R-:W-:Y:S01]  /*74c90*/  IADD3.X R8, R8, UR7, RZ, P1, !PT ;  /* 0x0000000708087c10 */ /* 0x010fe20008ffe4ff */
[----:B------:R1:W-:Y:S04]  /*74ca0*/  STL [R1+0x12c0], R9 ;  /* 0x0012c00901007387 */ /* 0x0003e80000100800 */
[----:B------:R2:W-:Y:S01]  /*74cb0*/  STL [R1+0x12bc], R8 ;  /* 0x0012bc0801007387 */ /* 0x0005e20000100800 */
[----:B-1----:R-:W-:-:S04]  /*74cc0*/  LOP3.LUT R9, R9, R8, RZ, 0x3c, !PT ;  /* 0x0000000809097212 */ /* 0x002fc800078e3cff */
[----:B--2---:R-:W-:-:S04]  /*74cd0*/  LOP3.LUT R8, R9, R8, RZ, 0x3c, !PT ;  /* 0x0000000809087212 */ /* 0x004fc800078e3cff */
[----:B------:R-:W-:Y:S02]  /*74ce0*/  LOP3.LUT R9, R9, R8, RZ, 0x3c, !PT ;  /* 0x0000000809097212 */ /* 0x000fe400078e3cff */
[----:B------:R-:W-:-:S03]  /*74cf0*/  IADD3 R179, P1, R179, UR5, RZ ;  /* 0x00000005b3b37c10 */ /* 0x000fc6000ff3e0ff */
[----:B------:R1:W-:Y:S01]  /*74d00*/  LDGSTS.E [R2+0x5b00], desc[UR8][R8.64], P0 ;  /* 0x05b0000008027fae */ /* 0x0003e20008121848 */
[----:B------:R-:W-:Y:S01]  /*74d10*/  IADD3.X R190, R190, UR7, RZ, P1, !PT ;  /* 0x00000007bebe7c10 */ /* 0x000fe20008ffe4ff */
[----:B-1----:R-:W-:Y:S01]  /*74d20*/  IMAD.MOV.U32 R8, RZ, RZ, R191 ;  /* 0x000000ffff087224 */ /* 0x002fe200078e00bf */
[----:B------:R-:W-:-:S05]  /*74d30*/  MOV R9, R178 ;  /* 0x000000b200097202 */ /* 0x000fca0000000f00 */
[----:B------:R1:W-:Y:S01]  /*74d40*/  LDGSTS.E [R2+0x5f00], desc[UR8][R8.64], P0 ;  /* 0x05f0000008027fae */ /* 0x0003e20008121848 */
[----:B------:R-:W-:Y:S01]  /*74d50*/  IADD3 R4, P1, R4, UR5, RZ ;  /* 0x0000000504047c10 */ /* 0x000fe2000ff3e0ff */
[----:B-1----:R-:W-:Y:S01]  /*74d60*/  IMAD.MOV.U32 R8, RZ, RZ, R179 ;  /* 0x000000ffff087224 */ /* 0x002fe200078e00b3 */
[----:B------:R-:W-:Y:S02]  /*74d70*/  MOV R9, R190 ;  /* 0x000000be00097202 */ /* 0x000fe40000000f00 */
[----:B------:R-:W-:-:S03]  /*74d80*/  IADD3.X R7, R7, UR7, RZ, P1, !PT ;  /* 0x0000000707077c10 */ /* 0x000fc60008ffe4ff */
[----:B------:R1:W-:Y:S01]  /*74d90*/  LDGSTS.E [R2+0x6300], desc[UR8][R8.64], P0 ;  /* 0x0630000008027fae */ /* 0x0003e20008121848 */
[----:B------:R-:W-:-:S03]  /*74da0*/  IADD3 R0, P2, R0, UR5, RZ ;  /* 0x0000000500007c10 */ /* 0x000fc6000ff5e0ff */
[----:B------:R-:W-:Y:S01]  /*74db0*/  STL [R1+0x1300], R191 ;  /* 0x001300bf01007387 */ /* 0x000fe20000100800 */
[----:B-1----:R-:W-:Y:S01]  /*74dc0*/  IMAD.MOV.U32 R8, RZ, RZ, R174 ;  /* 0x000000ffff087224 */ /* 0x002fe200078e00ae */
[----:B------:R-:W-:Y:S02]  /*74dd0*/  MOV R9, R175 ;  /* 0x000000af00097202 */ /* 0x000fe40000000f00 */
[----:B------:R1:W-:Y:S01]  /*74de0*/  STL [R1+0x12fc], R178 ;  /* 0x0012fcb201007387 */ /* 0x0003e20000100800 */
[----:B------:R-:W-:-:S03]  /*74df0*/  IADD3.X R3, R3, UR7, RZ, P2, !PT ;  /* 0x0000000703037c10 */ /* 0x000fc600097fe4ff */
[----:B------:R2:W-:Y:S04]  /*74e00*/  LDGSTS.E [R2+0x6700], desc[UR8][R8.64], P0 ;  /* 0x0670000008027fae */ /* 0x0005e80008121848 */
[----:B-1----:R-:W3:Y:S04]  /*74e10*/  LDL.LU R178, [R1+0x1698] ;  /* 0x0016980001b27983 */ /* 0x002ee80000300800 */
[----:B------:R-:W-:Y:S01]  /*74e20*/  STL [R1+0x1340], R179 ;  /* 0x001340b301007387 */ /* 0x000fe20000100800 */
[----:B--2---:R-:W-:Y:S01]  /*74e30*/  IMAD.MOV.U32 R8, RZ, RZ, R4 ;  /* 0x000000ffff087224 */ /* 0x004fe200078e0004 */
[----:B------:R-:W-:-:S02]  /*74e40*/  MOV R9, R7 ;  /* 0x0000000700097202 */ /* 0x000fc40000000f00 */
[----:B------:R-:W-:Y:S04]  /*74e50*/  STL [R1+0x133c], R190 ;  /* 0x00133cbe01007387 */ /* 0x000fe80000100800 */
[----:B------:R-:W-:Y:S04]  /*74e60*/  STL [R1+0x1380], R174 ;  /* 0x001380ae01007387 */ /* 0x000fe80000100800 */
[----:B------:R-:W-:Y:S04]  /*74e70*/  STL [R1+0x137c], R175 ;  /* 0x00137caf01007387 */ /* 0x000fe80000100800 */
[----:B------:R-:W-:Y:S04]  /*74e80*/  STL [R1+0x13c0], R4 ;  /* 0x0013c00401007387 */ /* 0x000fe80000100800 */
[----:B------:R1:W-:Y:S04]  /*74e90*/  LDGSTS.E [R2+0x6b00], desc[UR8][R8.64], P0 ;  /* 0x06b0000008027fae */ /* 0x0003e80008121848 */
[----:B------:R2:W-:Y:S01]  /*74ea0*/  STL [R1+0x13bc], R7 ;  /* 0x0013bc0701007387 */ /* 0x0005e20000100800 */
[----:B-1----:R-:W-:Y:S01]  /*74eb0*/  IMAD.MOV.U32 R8, RZ, RZ, R0 ;  /* 0x000000ffff087224 */ /* 0x002fe200078e0000 */
[----:B------:R-:W-:-:S02]  /*74ec0*/  MOV R9, R3 ;  /* 0x0000000300097202 */ /* 0x000fc40000000f00 */
[----:B--2---:R-:W-:-:S03]  /*74ed0*/  IADD3 R7, P1, R188, UR5, RZ ;  /* 0x00000005bc077c10 */ /* 0x004fc6000ff3e0ff */
[----:B------:R1:W-:Y:S01]  /*74ee0*/  LDGSTS.E [R2+0x6f00], desc[UR8][R8.64], P0 ;  /* 0x06f0000008027fae */ /* 0x0003e20008121848 */
[----:B------:R-:W-:-:S03]  /*74ef0*/  IADD3.X R188, R189, UR7, RZ, P1, !PT ;  /* 0x00000007bdbc7c10 */ /* 0x000fc60008ffe4ff */
[----:B------:R2:W-:Y:S04]  /*74f00*/  STL [R1+0x1400], R0 ;  /* 0x0014000001007387 */ /* 0x0005e80000100800 */
[----:B------:R4:W-:Y:S01]  /*74f10*/  STL [R1+0x13fc], R3 ;  /* 0x0013fc0301007387 */ /* 0x0009e20000100800 */
[----:B-1----:R-:W-:-:S03]  /*74f20*/  IADD3 R8, P1, R184, UR5, RZ ;  /* 0x00000005b8087c10 */ /* 0x002fc6000ff3e0ff */
[----:B------:R-:W3:Y:S01]  /*74f30*/  LDL.LU R179, [R1+0xd48] ;  /* 0x000d480001b37983 */ /* 0x000ee20000300800 */
[----:B------:R-:W-:-:S03]  /*74f40*/  IADD3.X R184, R185, UR7, RZ, P1, !PT ;  /* 0x00000007b9b87c10 */ /* 0x000fc60008ffe4ff */
[----:B------:R-:W3:Y:S04]  /*74f50*/  LDL.LU R191, [R1+0xd84] ;  /* 0x000d840001bf7983 */ /* 0x000ee80000300800 */
[----:B------:R-:W3:Y:S01]  /*74f60*/  LDL.LU R174, [R1+0xd88] ;  /* 0x000d880001ae7983 */ /* 0x000ee20000300800 */
[----:B------:R-:W-:-:S03]  /*74f70*/  IMAD.MOV.U32 R185, RZ, RZ, R184 ;  /* 0x000000ffffb97224 */ /* 0x000fc600078e00b8 */
[----:B------:R-:W3:Y:S01]  /*74f80*/  LDL.LU R4, [R1+0xdc4] ;  /* 0x000dc40001047983 */ /* 0x000ee20000300800 */
[----:B------:R-:W-:-:S03]  /*74f90*/  MOV R184, R8 ;  /* 0x0000000800b87202 */ /* 0x000fc60000000f00 */
[----:B--2---:R-:W2:Y:S04]  /*74fa0*/  LDL.LU R0, [R1+0xdc8] ;  /* 0x000dc80001007983 */ /* 0x004ea80000300800 */
[----:B------:R-:W2:Y:S04]  /*74fb0*/  LDL.LU R175, [R1+0xe04] ;  /* 0x000e040001af7983 */ /* 0x000ea80000300800 */
[----:B----4-:R-:W4:Y:S04]  /*74fc0*/  LDL.LU R3, [R1+0xe08] ;  /* 0x000e080001037983 */ /* 0x010f280000300800 */
[----:B------:R-:W2:Y:S01]  /*74fd0*/  LDL.LU R8, [R1+0xd44] ;  /* 0x000d440001087983 */ /* 0x000ea20000300800 */
[----:B------:R-:W-:-:S04]  /*74fe0*/  IADD3 R9, P1, R180, UR5, RZ ;  /* 0x00000005b4097c10 */ /* 0x000fc8000ff3e0ff */
[----:B------:R-:W-:Y:S02]  /*74ff0*/  IADD3.X R180, R181, UR7, RZ, P1, !PT ;  /* 0x00000007b5b47c10 */ /* 0x000fe40008ffe4ff */
[----:B------:R-:W-:Y:S01]  /*75000*/  IADD3 R190, P1, R176, UR5, RZ ;  /* 0x00000005b0be7c10 */ /* 0x000fe2000ff3e0ff */
[----:B------:R-:W-:-:S03]  /*75010*/  IMAD.MOV.U32 R189, RZ, RZ, R188 ;  /* 0x000000ffffbd7224 */ /* 0x000fc600078e00bc */
[----:B------:R-:W-:Y:S01]  /*75020*/  IADD3.X R176, R177, UR7, RZ, P1, !PT ;  /* 0x00000007b1b07c10 */ /* 0x000fe20008ffe4ff */
[----:B------:R-:W-:Y:S01]  /*75030*/  IMAD.MOV.U32 R181, RZ, RZ, R180 ;  /* 0x000000ffffb57224 */ /* 0x000fe200078e00b4 */
[----:B------:R-:W-:Y:S02]  /*75040*/  MOV R188, R7 ;  /* 0x0000000700bc7202 */ /* 0x000fe40000000f00 */
[----:B------:R-:W-:Y:S01]  /*75050*/  MOV R180, R9 ;  /* 0x0000000900b47202 */ /* 0x000fe20000000f00 */
[----:B------:R-:W-:Y:S01]  /*75060*/  IMAD.MOV.U32 R177, RZ, RZ, R176 ;  /* 0x000000ffffb17224 */ /* 0x000fe200078e00b0 */
[----:B------:R-:W-:Y:S01]  /*75070*/  MOV R176, R190 ;  /* 0x000000be00b07202 */ /* 0x000fe20000000f00 */
[----:B------:R-:W-:Y:S04]  /*75080*/  LDGSTS.E [R2+0x7300], desc[UR8][R188.64], P0 ;  /* 0x07300000bc027fae */ /* 0x000fe80008121848 */
[----:B------:R-:W-:Y:S01]  /*75090*/  LDGSTS.E [R2+0x7700], desc[UR8][R184.64], P0 ;  /* 0x07700000b8027fae */ /* 0x000fe20008121848 */
[----:B------:R-:W-:-:S03]  /*750a0*/  LOP3.LUT R7, R5, 0x70, RZ, 0x3c, !PT ;  /* 0x0000007005077812 */ /* 0x000fc600078e3cff */
[----:B------:R-:W-:Y:S04]  /*750b0*/  LDGSTS.E [R2+0x7b00], desc[UR8][R180.64], P0 ;  /* 0x07b00000b4027fae */ /* 0x000fe80008121848 */
[----:B------:R1:W-:Y:S02]  /*750c0*/  LDGSTS.E [R2+0x7f00], desc[UR8][R176.64], P0 ;  /* 0x07f00000b0027fae */ /* 0x0003e40008121848 */
[----:B-1----:R-:W-:-:S05]  /*750d0*/  IMAD.U32 R2, RZ, RZ, UR17 ;  /* 0x00000011ff027e24 */ /* 0x002fca000f8e00ff */
[----:B------:R-:W-:Y:S02]  /*750e0*/  IADD3 R2, R7, 0x100000, R2 ;  /* 0x0010000007027810 */ /* 0x000fe40007ffe002 */
[----:B---3--:R-:W-:-:S05]  /*750f0*/  IADD3 R179, P1, R179, UR5, RZ ;  /* 0x00000005b3b37c10 */ /* 0x008fca000ff3e0ff */
[----:B------:R-:W-:Y:S01]  /*75100*/  STL [R1+0xd48], R179 ;  /* 0x000d48b301007387 */ /* 0x000fe20000100800 */
[----:B------:R-:W-:-:S04]  /*75110*/  IADD3 R174, P2, R174, UR5, RZ ;  /* 0x00000005aeae7c10 */ /* 0x000fc8000ff5e0ff */
[----:B------:R-:W-:Y:S02]  /*75120*/  IADD3.X R191, R191, UR7, RZ, P2, !PT ;  /* 0x00000007bfbf7c10 */ /* 0x000fe400097fe4ff */
[----:B--2---:R-:W-:-:S04]  /*75130*/  IADD3.X R8, R8, UR7, RZ, P1, !PT ;  /* 0x0000000708087c10 */ /* 0x004fc80008ffe4ff */
[----:B------:R-:W-:Y:S01]  /*75140*/  MOV R9, R8 ;  /* 0x0000000800097202 */ /* 0x000fe20000000f00 */
[----:B------:R1:W-:Y:S04]  /*75150*/  STL [R1+0xd44], R8 ;  /* 0x000d440801007387 */ /* 0x0003e80000100800 */
[----:B------:R2:W-:Y:S04]  /*75160*/  STL [R1+0xd88], R174 ;  /* 0x000d88ae01007387 */ /* 0x0005e80000100800 */
[----:B------:R-:W3:Y:S01]  /*75170*/  LDL.LU R7, [R1+0xe48] ;  /* 0x000e480001077983 */ /* 0x000ee20000300800 */
[----:B-1----:R-:W-:-:S03]  /*75180*/  IMAD.MOV.U32 R8, RZ, RZ, R179 ;  /* 0x000000ffff087224 */ /* 0x002fc600078e00b3 */
[----:B------:R-:W-:Y:S04]  /*75190*/  STL [R1+0xd84], R191 ;  /* 0x000d84bf01007387 */ /* 0x000fe80000100800 */
[----:B------:R1:W-:Y:S04]  /*751a0*/  LDGSTS.E [R2+0x380], desc[UR8][R8.64], P0 ;  /* 0x0038000008027fae */ /* 0x0003e80008121848 */
[----:B------:R-:W3:Y:S01]  /*751b0*/  LDL.LU R179, [R1+0xe88] ;  /* 0x000e880001b37983 */ /* 0x000ee20000300800 */
[----:B-1----:R-:W-:-:S03]  /*751c0*/  MOV R8, R174 ;  /* 0x000000ae00087202 */ /* 0x002fc60000000f00 */
[----:B--2---:R-:W2:Y:S04]  /*751d0*/  LDL.LU R174, [R1+0xe44] ;  /* 0x000e440001ae7983 */ /* 0x004ea80000300800 */
[----:B------:R-:W2:Y:S01]  /*751e0*/  LDL.LU R190, [R1+0xe84] ;  /* 0x000e840001be7983 */ /* 0x000ea20000300800 */
[----:B------:R-:W-:Y:S01]  /*751f0*/  IADD3 R0, P1, R0, UR5, RZ ;  /* 0x0000000500007c10 */ /* 0x000fe2000ff3e0ff */
[----:B------:R-:W-:Y:S01]  /*75200*/  IMAD.MOV.U32 R9, RZ, RZ, R191 ;  /* 0x000000ffff097224 */ /* 0x000fe200078e00bf */
[----:B----4-:R-:W-:Y:S02]  /*75210*/  IADD3 R3, P2, R3, UR5, RZ ;  /* 0x0000000503037c10 */ /* 0x010fe4000ff5e0ff */
[----:B------:R-:W-:Y:S01]  /*75220*/  IADD3.X R4, R4, UR7, RZ, P1, !PT ;  /* 0x0000000704047c10 */ /* 0x000fe20008ffe4ff */
[----:B------:R1:W-:Y:S01]  /*75230*/  STL [R1+0xdc8], R0 ;  /* 0x000dc80001007387 */ /* 0x0003e20000100800 */
[----:B------:R-:W-:-:S03]  /*75240*/  IADD3.X R175, R175, UR7, RZ, P2, !PT ;  /* 0x00000007afaf7c10 */ /* 0x000fc600097fe4ff */
[----:B------:R4:W-:Y:S04]  /*75250*/  LDGSTS.E [R2+0x780], desc[UR8][R8.64], P0 ;  /* 0x0078000008027fae */ /* 0x0009e80008121848 */
[----:B------:R1:W-:Y:S04]  /*75260*/  STL [R1+0xdc4], R4 ;  /* 0x000dc40401007387 */ /* 0x0003e80000100800 */
[----:B------:R1:W-:Y:S01]  /*75270*/  STL [R1+0xe08], R3 ;  /* 0x000e080301007387 */ /* 0x0003e20000100800 */
[----:B----4-:R-:W-:Y:S01]  /*75280*/  MOV R8, R0 ;  /* 0x0000000000087202 */ /* 0x010fe20000000f00 */
[----:B------:R-:W-:-:S02]  /*75290*/  IMAD.MOV.U32 R9, RZ, RZ, R4 ;  /* 0x000000ffff097224 */ /* 0x000fc400078e0004 */
[----:B-1----:R-:W4:Y:S04]  /*752a0*/  LDL.LU R0, [R1+0xec8] ;  /* 0x000ec80001007983 */ /* 0x002f280000300800 */
[----:B------:R1:W-:Y:S04]  /*752b0*/  STL [R1+0xe04], R175 ;  /* 0x000e04af01007387 */ /* 0x0003e80000100800 */
[----:B------:R1:W-:Y:S04]  /*752c0*/  LDGSTS.E [R2+0xb80], desc[UR8][R8.64], P0 ;  /* 0x00b8000008027fae */ /* 0x0003e80008121848 */
[----:B------:R-:W4:Y:S01]  /*752d0*/  LDL.LU R4, [R1+0xf08] ;  /* 0x000f080001047983 */ /* 0x000f220000300800 */
[----:B-1----:R-:W-:Y:S01]  /*752e0*/  MOV R8, R3 ;  /* 0x0000000300087202 */ /* 0x002fe20000000f00 */
[----:B------:R-:W-:-:S02]  /*752f0*/  IMAD.MOV.U32 R9, RZ, RZ, R175 ;  /* 0x000000ffff097224 */ /* 0x000fc400078e00af */
[----:B------:R-:W4:Y:S04]  /*75300*/  LDL.LU R3, [R1+0xec4] ;  /* 0x000ec40001037983 */ /* 0x000f280000300800 */
[----:B------:R-:W4:Y:S04]  /*75310*/  LDL.LU R175, [R1+0xf04] ;  /* 0x000f040001af7983 */ /* 0x000f280000300800 */
[----:B------:R1:W-:Y:S01]  /*75320*/  LDGSTS.E [R2+0xf80], desc[UR8][R8.64], P0 ;  /* 0x00f8000008027fae */ /* 0x0003e20008121848 */
[----:B---3--:R-:W-:-:S04]  /*75330*/  IADD3 R7, P1, R7, UR5, RZ ;  /* 0x0000000507077c10 */ /* 0x008fc8000ff3e0ff */
[----:B-1----:R-:W-:Y:S01]  /*75340*/  MOV R8, R7 ;  /* 0x0000000700087202 */ /* 0x002fe20000000f00 */
[----:B------:R1:W-:Y:S01]  /*75350*/  STL [R1+0xe48], R7 ;  /* 0x000e480701007387 */ /* 0x0003e20000100800 */
[----:B------:R-:W-:Y:S02]  /*75360*/  IADD3 R179, P2, R179, UR5, RZ ;  /* 0x00000005b3b37c10 */ /* 0x000fe4000ff5e0ff */
[----:B--2---:R-:W-:Y:S02]  /*75370*/  IADD3.X R174, R174, UR7, RZ, P1, !PT ;  /* 0x00000007aeae7c10 */ /* 0x004fe40008ffe4ff */
        /* <DEDUP_REMOVED lines=12> */
[----:B----4-:R-:W-:Y:S02]  /*75440*/  IADD3 R0, P1, R0, UR5, RZ ;  /* 0x0000000500007c10 */ /* 0x010fe4000ff3e0ff */
[----:B------:R-:W-:Y:S01]  /*75450*/  IADD3 R4, P2, R4, UR5, RZ ;  /* 0x0000000504047c10 */ /* 0x000fe2000ff5e0ff */
[----:B------:R1:W-:Y:S01]  /*75460*/  LDGSTS.E [R2+0x1780], desc[UR8][R8.64], P0 ;  /* 0x0178000008027fae */ /* 0x0003e20008121848 */
[----:B------:R-:W-:-:S03]  /*75470*/  IADD3.X R3, R3, UR7, RZ, P1, !PT ;  /* 0x0000000703037c10 */ /* 0x000fc60008ffe4ff */
[----:B------:R4:W-:Y:S01]  /*75480*/  STL [R1+0xec8], R0 ;  /* 0x000ec80001007387 */ /* 0x0009e20000100800 */
[----:B------:R-:W-:-:S03]  /*75490*/  IADD3.X R175, R175, UR7, RZ, P2, !PT ;  /* 0x00000007afaf7c10 */ /* 0x000fc600097fe4ff */
[----:B------:R4:W-:Y:S01]  /*754a0*/  STL [R1+0xec4], R3 ;  /* 0x000ec40301007387 */ /* 0x0009e20000100800 */
[----:B-1----:R-:W-:Y:S01]  /*754b0*/  MOV R8, R0 ;  /* 0x0000000000087202 */ /* 0x002fe20000000f00 */
[----:B------:R-:W-:Y:S02]  /*754c0*/  IMAD.MOV.U32 R9, RZ, RZ, R3 ;  /* 0x000000ffff097224 */ /* 0x000fe400078e0003 */
[----:B------:R1:W-:Y:S04]  /*754d0*/  STL [R1+0xf08], R4 ;  /* 0x000f080401007387 */ /* 0x0003e80000100800 */
[----:B----4-:R-:W4:Y:S04]  /*754e0*/  LDL.LU R0, [R1+0xfc8] ;  /* 0x000fc80001007983 */ /* 0x010f280000300800 */
        /* <DEDUP_REMOVED lines=8> */
[----:B------:R-:W-:-:S04]  /*75570*/  IADD3 R7, P1, R7, UR5, RZ ;  /* 0x0000000507077c10 */ /* 0x000fc8000ff3e0ff */
        /* <DEDUP_REMOVED lines=11> */
[----:B------:R-:W3:Y:S01]  /*75630*/  LDL.LU R7, [R1+0x1088] ;  /* 0x0010880001077983 */ /* 0x000ee20000300800 */
[----:B--2---:R-:W-:Y:S01]  /*75640*/  IMAD.MOV.U32 R9, RZ, RZ, R190 ;  /* 0x000000ffff097224 */ /* 0x004fe200078e00be */
[----:B------:R-:W-:-:S02]  /*75650*/  MOV R8, R174 ;  /* 0x000000ae00087202 */ /* 0x000fc40000000f00 */
[----:B-1----:R-:W2:Y:S04]  /*75660*/  LDL.LU R190, [R1+0x1044] ;  /* 0x0010440001be7983 */ /* 0x002ea80000300800 */
[----:B------:R-:W2:Y:S01]  /*75670*/  LDL.LU R174, [R1+0x1084] ;  /* 0x0010840001ae7983 */ /* 0x000ea20000300800 */
[----:B----4-:R-:W-:Y:S02]  /*75680*/  IADD3 R0, P1, R0, UR5, RZ ;  /* 0x0000000500007c10 */ /* 0x010fe4000ff3e0ff */
[----:B------:R-:W-:Y:S01]  /*75690*/  IADD3 R3, P2, R3, UR5, RZ ;  /* 0x0000000503037c10 */ /* 0x000fe2000ff5e0ff */
[----:B------:R1:W-:Y:S01]  /*756a0*/  LDGSTS.E [R2+0x2780], desc[UR8][R8.64], P0 ;  /* 0x0278000008027fae */ /* 0x0003e20008121848 */
[----:B------:R-:W-:Y:S02]  /*756b0*/  IADD3.X R4, R4, UR7, RZ, P1, !PT ;  /* 0x0000000704047c10 */ /* 0x000fe40008ffe4ff */
[----:B-1----:R-:W-:-:S03]  /*756c0*/  MOV R8, R0 ;  /* 0x0000000000087202 */ /* 0x002fc60000000f00 */
[----:B------:R-:W-:Y:S01]  /*756d0*/  IMAD.MOV.U32 R9, RZ, RZ, R4 ;  /* 0x000000ffff097224 */ /* 0x000fe200078e0004 */
[----:B------:R-:W-:Y:S01]  /*756e0*/  IADD3.X R175, R175, UR7, RZ, P2, !PT ;  /* 0x00000007afaf7c10 */ /* 0x000fe200097fe4ff */
[----:B------:R-:W-:Y:S04]  /*756f0*/  STL [R1+0xfc8], R0 ;  /* 0x000fc80001007387 */ /* 0x000fe80000100800 */
[----:B------:R1:W-:Y:S04]  /*75700*/  STL [R1+0xfc4], R4 ;  /* 0x000fc40401007387 */ /* 0x0003e80000100800 */
[----:B------:R4:W-:Y:S04]  /*75710*/  LDGSTS.E [R2+0x2b80], desc[UR8][R8.64], P0 ;  /* 0x02b8000008027fae */ /* 0x0009e80008121848 */
[----:B------:R-:W-:Y:S04]  /*75720*/  STL [R1+0x1008], R3 ;  /* 0x0010080301007387 */ /* 0x000fe80000100800 */
[----:B-1----:R-:W2:Y:S01]  /*75730*/  LDL.LU R4, [R1+0x10c8] ;  /* 0x0010c80001047983 */ /* 0x002ea20000300800 */
[----:B----4-:R-:W-:Y:S01]  /*75740*/  MOV R8, R3 ;  /* 0x0000000300087202 */ /* 0x010fe20000000f00 */
[----:B------:R-:W-:-:S02]  /*75750*/  IMAD.MOV.U32 R9, RZ, RZ, R175 ;  /* 0x000000ffff097224 */ /* 0x000fc400078e00af */
[----:B------:R1:W-:Y:S04]  /*75760*/  STL [R1+0x1004], R175 ;  /* 0x001004af01007387 */ /* 0x0003e80000100800 */
[----:B------:R-:W4:Y:S04]  /*75770*/  LDL.LU R0, [R1+0x1108] ;  /* 0x0011080001007983 */ /* 0x000f280000300800 */
[----:B------:R3:W-:Y:S04]  /*75780*/  LDGSTS.E [R2+0x2f80], desc[UR8][R8.64], P0 ;  /* 0x02f8000008027fae */ /* 0x0007e80008121848 */
[----:B-1----:R-:W4:Y:S04]  /*75790*/  LDL.LU R175, [R1+0x10c4] ;  /* 0x0010c40001af7983 */ /* 0x002f280000300800 */
[----:B------:R-:W4:Y:S01]  /*757a0*/  LDL.LU R3, [R1+0x1104] ;  /* 0x0011040001037983 */ /* 0x000f220000300800 */
[----:B---3--:R-:W-:-:S04]  /*757b0*/  IADD3 R179, P1, R179, UR5, RZ ;  /* 0x00000005b3b37c10 */ /* 0x008fc8000ff3e0ff */
[----:B------:R-:W-:Y:S02]  /*757c0*/  MOV R8, R179 ;  /* 0x000000b300087202 */ /* 0x000fe40000000f00 */
[----:B------:R-:W-:Y:S02]  /*757d0*/  IADD3 R7, P2, R7, UR5, RZ ;  /* 0x0000000507077c10 */ /* 0x000fe4000ff5e0ff */
[----:B--2---:R-:W-:Y:S01]  /*757e0*/  IADD3.X R190, R190, UR7, RZ, P1, !PT ;  /* 0x00000007bebe7c10 */ /* 0x004fe20008ffe4ff */
[----:B------:R-:W-:Y:S01]  /*757f0*/  STL [R1+0x1048], R179 ;  /* 0x001048b301007387 */ /* 0x000fe20000100800 */
[----:B------:R-:W-:-:S03]  /*75800*/  IADD3.X R174, R174, UR7, RZ, P2, !PT ;  /* 0x00000007aeae7c10 */ /* 0x000fc600097fe4ff */
[----:B------:R-:W-:Y:S01]  /*75810*/  IMAD.MOV.U32 R9, RZ, RZ, R190 ;  /* 0x000000ffff097224 */ /* 0x000fe200078e00be */
[----:B------:R1:W-:Y:S04]  /*75820*/  STL [R1+0x1044], R190 ;  /* 0x001044be01007387 */ /* 0x0003e80000100800 */
[----:B------:R2:W-:Y:S04]  /*75830*/  STL [R1+0x1088], R7 ;  /* 0x0010880701007387 */ /* 0x0005e80000100800 */
[----:B------:R3:W-:Y:S04]  /*75840*/  LDGSTS.E [R2+0x3380], desc[UR8][R8.64], P0 ;  /* 0x0338000008027fae */ /* 0x0007e80008121848 */
[----:B------:R2:W-:Y:S04]  /*75850*/  STL [R1+0x1084], R174 ;  /* 0x001084ae01007387 */ /* 0x0005e80000100800 */
[----:B-1----:R-:W4:Y:S01]  /*75860*/  LDL.LU R190, [R1+0x1144] ;  /* 0x0011440001be7983 */ /* 0x002f220000300800 */
[----:B---3--:R-:W-:-:S03]  /*75870*/  MOV R8, R7 ;  /* 0x0000000700087202 */ /* 0x008fc60000000f00 */
[----:B--2---:R-:W2:Y:S01]  /*75880*/  LDL.LU R7, [R1+0x1148] ;  /* 0x0011480001077983 */ /* 0x004ea20000300800 */
[----:B------:R-:W-:-:S03]  /*75890*/  IMAD.MOV.U32 R9, RZ, RZ, R174 ;  /* 0x000000ffff097224 */ /* 0x000fc600078e00ae */
[----:B------:R-:W3:Y:S04]  /*758a0*/  LDL.LU R179, [R1+0x1184] ;  /* 0x0011840001b37983 */ /* 0x000ee80000300800 */
[----:B------:R-:W3:Y:S01]  /*758b0*/  LDL.LU R174, [R1+0x1188] ;  /* 0x0011880001ae7983 */ /* 0x000ee20000300800 */
[----:B------:R-:W-:-:S03]  /*758c0*/  IADD3 R4, P1, R4, UR5, RZ ;  /* 0x0000000504047c10 */ /* 0x000fc6000ff3e0ff */
[----:B------:R1:W-:Y:S01]  /*758d0*/  LDGSTS.E [R2+0x3780], desc[UR8][R8.64], P0 ;  /* 0x0378000008027fae */ /* 0x0003e20008121848 */
[----:B----4-:R-:W-:Y:S02]  /*758e0*/  IADD3 R0, P2, R0, UR5, RZ ;  /* 0x0000000500007c10 */ /* 0x010fe4000ff5e0ff */
[----:B-1----:R-:W-:Y:S02]  /*758f0*/  MOV R8, R4 ;  /* 0x0000000400087202 */ /* 0x002fe40000000f00 */
[----:B------:R-:W-:Y:S02]  /*75900*/  IADD3.X R175, R175, UR7, RZ, P1, !PT ;  /* 0x00000007afaf7c10 */ /* 0x000fe40008ffe4ff */
[----:B------:R-:W-:-:S03]  /*75910*/  IADD3.X R3, R3, UR7, RZ, P2, !PT ;  /* 0x0000000703037c10 */ /* 0x000fc600097fe4ff */
[----:B------:R-:W-:Y:S01]  /*75920*/  IMAD.MOV.U32 R9, RZ, RZ, R175 ;  /* 0x000000ffff097224 */ /* 0x000fe200078e00af */
[----:B------:R1:W-:Y:S04]  /*75930*/  STL [R1+0x10c8], R4 ;  /* 0x0010c80401007387 */ /* 0x0003e80000100800 */
[----:B------:R4:W-:Y:S04]  /*75940*/  LDGSTS.E [R2+0x3b80], desc[UR8][R8.64], P0 ;  /* 0x03b8000008027fae */ /* 0x0009e80008121848 */
[----:B------:R1:W-:Y:S04]  /*75950*/  STL [R1+0x10c4], R175 ;  /* 0x0010c4af01007387 */ /* 0x0003e80000100800 */
[----:B------:R1:W-:Y:S01]  /*75960*/  STL [R1+0x1108], R0 ;  /* 0x0011080001007387 */ /* 0x0003e20000100800 */
[----:B----4-:R-:W-:Y:S01]  /*75970*/  MOV R8, R0 ;  /* 0x0000000000087202 */ /* 0x010fe20000000f00 */
[----:B------:R-:W-:-:S02]  /*75980*/  IMAD.MOV.U32 R9, RZ, RZ, R3 ;  /* 0x000000ffff097224 */ /* 0x000fc400078e0003 */
[----:B------:R-:W4:Y:S04]  /*75990*/  LDL.LU R191, [R1+0x11c8] ;  /* 0x0011c80001bf7983 */ /* 0x000f280000300800 */
[----:B------:R1:W-:Y:S04]  /*759a0*/  STL [R1+0x1104], R3 ;  /* 0x0011040301007387 */ /* 0x0003e80000100800 */
[----:B------:R3:W-:Y:S04]  /*759b0*/  LDGSTS.E [R2+0x3f80], desc[UR8][R8.64], P0 ;  /* 0x03f8000008027fae */ /* 0x0007e80008121848 */
[----:B-1----:R-:W4:Y:S04]  /*759c0*/  LDL.LU R4, [R1+0x1208] ;  /* 0x0012080001047983 */ /* 0x002f280000300800 */
[----:B------:R-:W4:Y:S04]  /*759d0*/  LDL.LU R175, [R1+0x1204] ;  /* 0x0012040001af7983 */ /* 0x000f280000300800 */
[----:B------:R-:W4:Y:S04]  /*759e0*/  LDL.LU R0, [R1+0x1248] ;  /* 0x0012480001007983 */ /* 0x000f280000300800 */
[----:B------:R-:W4:Y:S01]  /*759f0*/  LDL.LU R3, [R1+0x1288] ;  /* 0x0012880001037983 */ /* 0x000f220000300800 */
[----:B--2---:R-:W-:-:S04]  /*75a00*/  IADD3 R7, P1, R7, UR5, RZ ;  /* 0x0000000507077c10 */ /* 0x004fc8000ff3e0ff */
[----:B------:R-:W-:Y:S02]  /*75a10*/  IADD3.X R190, R190, UR7, RZ, P1, !PT ;  /* 0x00000007bebe7c10 */ /* 0x000fe40008ffe4ff */
[----:B---3--:R-:W-:-:S03]  /*75a20*/  IADD3 R174, P2, R174, UR5, RZ ;  /* 0x00000005aeae7c10 */ /* 0x008fc6000ff5e0ff */
[----:B------:R-:W-:Y:S01]  /*75a30*/  IMAD.MOV.U32 R9, RZ, RZ, R190 ;  /* 0x000000ffff097224 */ /* 0x000fe200078e00be */
[----:B------:R-:W-:Y:S02]  /*75a40*/  MOV R8, R7 ;  /* 0x0000000700087202 */ /* 0x000fe40000000f00 */
[----:B------:R-:W-:Y:S01]  /*75a50*/  IADD3.X R179, R179, UR7, RZ, P2, !PT ;  /* 0x00000007b3b37c10 */ /* 0x000fe200097fe4ff */
[----:B------:R-:W-:Y:S04]  /*75a60*/  STL [R1+0x1148], R7 ;  /* 0x0011480701007387 */ /* 0x000fe80000100800 */
[----:B------:R1:W-:Y:S04]  /*75a70*/  STL [R1+0x1144], R190 ;  /* 0x001144be01007387 */ /* 0x0003e80000100800 */
[----:B------:R2:W-:Y:S04]  /*75a80*/  LDGSTS.E [R2+0x4380], desc[UR8][R8.64], P0 ;  /* 0x0438000008027fae */ /* 0x0005e80008121848 */
[----:B------:R-:W-:Y:S04]  /*75a90*/  STL [R1+0x1188], R174 ;  /* 0x001188ae01007387 */ /* 0x000fe80000100800 */
[----:B-1----:R-:W3:Y:S01]  /*75aa0*/  LDL.LU R190, [R1+0x1244] ;  /* 0x0012440001be7983 */ /* 0x002ee20000300800 */
[----:B--2---:R-:W-:Y:S01]  /*75ab0*/  MOV R8, R174 ;  /* 0x000000ae00087202 */ /* 0x004fe20000000f00 */
[----:B------:R-:W-:-:S02]  /*75ac0*/  IMAD.MOV.U32 R9, RZ, RZ, R179 ;  /* 0x000000ffff097224 */ /* 0x000fc400078e00b3 */
[----:B------:R1:W-:Y:S04]  /*75ad0*/  STL [R1+0x1184], R179 ;  /* 0x001184b301007387 */ /* 0x0003e80000100800 */
[----:B------:R-:W2:Y:S04]  /*75ae0*/  LDL.LU R7, [R1+0x1284] ;  /* 0x0012840001077983 */ /* 0x000ea80000300800 */
[----:B------:R4:W-:Y:S04]  /*75af0*/  LDGSTS.E [R2+0x4780], desc[UR8][R8.64], P0 ;  /* 0x0478000008027fae */ /* 0x0009e80008121848 */
[----:B-1----:R-:W3:Y:S04]  /*75b00*/  LDL.LU R179, [R1+0x1694] ;  /* 0x0016940001b37983 */ /* 0x002ee80000300800 */
[----:B------:R-:W3:Y:S04]  /*75b10*/  LDL.LU R174, [R1+0x1690] ;  /* 0x0016900001ae7983 */ /* 0x000ee80000300800 */
[----:B------:R-:W3:Y:S01]  /*75b20*/  LDL.LU R9, [R1+0x11c4] ;  /* 0x0011c40001097983 */ /* 0x000ee20000300800 */
[----:B----4-:R-:W-:-:S04]  /*75b30*/  IADD3 R191, P1, R191, UR5, RZ ;  /* 0x00000005bfbf7c10 */ /* 0x010fc8000ff3e0ff */
[----:B------:R-:W-:Y:S02]  /*75b40*/  MOV R8, R191 ;  /* 0x000000bf00087202 */ /* 0x000fe40000000f00 */
[----:B------:R-:W-:Y:S01]  /*75b50*/  IADD3 R4, P2, R4, UR5, RZ ;  /* 0x0000000504047c10 */ /* 0x000fe2000ff5e0ff */
[----:B------:R-:W-:Y:S03]  /*75b60*/  STL [R1+0x11c8], R191 ;  /* 0x0011c8bf01007387 */ /* 0x000fe60000100800 */
[----:B------:R-:W-:Y:S02]  /*75b70*/  IADD3.X R175, R175, UR7, RZ, P2, !PT ;  /* 0x00000007afaf7c10 */ /* 0x000fe400097fe4ff */
[----:B------:R-:W-:-:S04]  /*75b80*/  IADD3 R3, P2, R3, UR5, RZ ;  /* 0x0000000503037c10 */ /* 0x000fc8000ff5e0ff */
[----:B--2---:R-:W-:Y:S02]  /*75b90*/  IADD3.X R7, R7, UR7, RZ, P2, !PT ;  /* 0x0000000707077c10 */ /* 0x004fe400097fe4ff */
[----:B---3--:R-:W-:Y:S02]  /*75ba0*/  IADD3.X R9, R9, UR7, RZ, P1, !PT ;  /* 0x0000000709097c10 */ /* 0x008fe40008ffe4ff */
[----:B------:R-:W-:-:S03]  /*75bb0*/  IADD3 R0, P1, R0, UR5, RZ ;  /* 0x0000000500007c10 */ /* 0x000fc6000ff3e0ff */
[----:B------:R1:W-:Y:S01]  /*75bc0*/  STL [R1+0x11c4], R9 ;  /* 0x0011c40901007387 */ /* 0x0003e20000100800 */
[----:B------:R-:W-:-:S03]  /*75bd0*/  IADD3.X R190, R190, UR7, RZ, P1, !PT ;  /* 0x00000007bebe7c10 */ /* 0x000fc60008ffe4ff */
[----:B------:R2:W-:Y:S04]  /*75be0*/  LDGSTS.E [R2+0x4b80], desc[UR8][R8.64], P0 ;  /* 0x04b8000008027fae */ /* 0x0005e80008121848 */
[----:B------:R-:W-:Y:S01]  /*75bf0*/  STL [R1+0x1208], R4 ;  /* 0x0012080401007387 */ /* 0x000fe20000100800 */
[----:B--2---:R-:W-:Y:S01]  /*75c00*/  IMAD.MOV.U32 R8, RZ, RZ, R4 ;  /* 0x000000ffff087224 */ /* 0x004fe200078e0004 */
[----:B-1----:R-:W-:Y:S02]  /*75c10*/  MOV R9, R175 ;  /* 0x000000af00097202 */ /* 0x002fe40000000f00 */
[----:B------:R1:W-:Y:S04]  /*75c20*/  STL [R1+0x1204], R175 ;  /* 0x001204af01007387 */ /* 0x0003e80000100800 */
[----:B------:R2:W-:Y:S04]  /*75c30*/  LDGSTS.E [R2+0x4f80], desc[UR8][R8.64], P0 ;  /* 0x04f8000008027fae */ /* 0x0005e80008121848 */
[----:B-1----:R-:W3:Y:S04]  /*75c40*/  LDL.LU R175, [R1+0x1304] ;  /* 0x0013040001af7983 */ /* 0x002ee80000300800 */
[----:B------:R-:W4:Y:S01]  /*75c50*/  LDL.LU R4, [R1+0x1308] ;  /* 0x0013080001047983 */ /* 0x000f220000300800 */
[----:B--2---:R-:W-:Y:S01]  /*75c60*/  IMAD.MOV.U32 R8, RZ, RZ, R0 ;  /* 0x000000ffff087224 */ /* 0x004fe200078e0000 */
[----:B------:R-:W-:-:S02]  /*75c70*/  MOV R9, R190 ;  /* 0x000000be00097202 */ /* 0x000fc40000000f00 */
[----:B------:R1:W-:Y:S04]  /*75c80*/  STL [R1+0x1248], R0 ;  /* 0x0012480001007387 */ /* 0x0003e80000100800 */
[----:B------:R-:W-:Y:S04]  /*75c90*/  STL [R1+0x1244], R190 ;  /* 0x001244be01007387 */ /* 0x000fe80000100800 */
[----:B------:R2:W-:Y:S04]  /*75ca0*/  STL [R1+0x1288], R3 ;  /* 0x0012880301007387 */ /* 0x0005e80000100800 */
[----:B------:R2:W-:Y:S04]  /*75cb0*/  LDGSTS.E [R2+0x5380], desc[UR8][R8.64], P0 ;  /* 0x0538000008027fae */ /* 0x0005e80008121848 */
[----:B-1----:R-:W3:Y:S04]  /*75cc0*/  LDL.LU R0, [R1+0x1388] ;  /* 0x0013880001007983 */ /* 0x002ee80000300800 */
[----:B------:R1:W-:Y:S01]  /*75cd0*/  STL [R1+0x1284], R7 ;  /* 0x0012840701007387 */ /* 0x0003e20000100800 */
[----:B--2---:R-:W-:Y:S01]  /*75ce0*/  IMAD.MOV.U32 R8, RZ, RZ, R3 ;  /* 0x000000ffff087224 */ /* 0x004fe200078e0003 */
[----:B------:R-:W-:-:S02]  /*75cf0*/  MOV R9, R7 ;  /* 0x0000000700097202 */ /* 0x000fc40000000f00 */
[----:B------:R-:W2:Y:S04]  /*75d00*/  LDL.LU R3, [R1+0x1384] ;  /* 0x0013840001037983 */ /* 0x000ea80000300800 */
[----:B------:R-:W2:Y:S04]  /*75d10*/  LDL.LU R191, [R1+0x13c8] ;  /* 0x0013c80001bf7983 */ /* 0x000ea80000300800 */
[----:B------:R-:W2:Y:S04]  /*75d20*/  LDL.LU R190, [R1+0x1404] ;  /* 0x0014040001be7983 */ /* 0x000ea80000300800 */
[----:B-1----:R-:W2:Y:S04]  /*75d30*/  LDL.LU R7, [R1+0x1408] ;  /* 0x0014080001077983 */ /* 0x002ea80000300800 */
[----:B------:R1:W-:Y:S04]  /*75d40*/  LDGSTS.E [R2+0x5780], desc[UR8][R8.64], P0 ;  /* 0x0578000008027fae */ /* 0x0003e80008121848 */
[----:B------:R-:W2:Y:S04]  /*75d50*/  LDL.LU R8, [R1+0x12c4] ;  /* 0x0012c40001087983 */ /* 0x000ea80000300800 */
[----:B------:R-:W1:Y:S01]  /*75d60*/  LDL.LU R9, [R1+0x12c8] ;  /* 0x0012c80001097983 */ /* 0x000e620000300800 */
[----:B----4-:R-:W-:-:S04]  /*75d70*/  IADD3 R4, P2, R4, UR5, RZ ;  /* 0x0000000504047c10 */ /* 0x010fc8000ff5e0ff */
[----:B---3--:R-:W-:Y:S02]  /*75d80*/  IADD3.X R175, R175, UR7, RZ, P2, !PT ;  /* 0x00000007afaf7c10 */ /* 0x008fe400097fe4ff */
[----:B-1----:R-:W-:-:S04]  /*75d90*/  IADD3 R9, P1, R9, UR5, RZ ;  /* 0x0000000509097c10 */ /* 0x002fc8000ff3e0ff */
[----:B--2---:R-:W-:Y:S01]  /*75da0*/  IADD3.X R8, R8, UR7, RZ, P1, !PT ;  /* 0x0000000708087c10 */ /* 0x004fe20008ffe4ff */
[----:B------:R1:W-:Y:S04]  /*75db0*/  STL [R1+0x12c8], R9 ;  /* 0x0012c80901007387 */ /* 0x0003e80000100800 */
[----:B------:R2:W-:Y:S01]  /*75dc0*/  STL [R1+0x12c4], R8 ;  /* 0x0012c40801007387 */ /* 0x0005e20000100800 */
[----:B-1----:R-:W-:-:S04]  /*75dd0*/  LOP3.LUT R9, R9, R8, RZ, 0x3c, !PT ;  /* 0x0000000809097212 */ /* 0x002fc800078e3cff */
[----:B--2---:R-:W-:-:S04]  /*75de0*/  LOP3.LUT R8, R9, R8, RZ, 0x3c, !PT ;  /* 0x0000000809087212 */ /* 0x004fc800078e3cff */
[----:B------:R-:W-:Y:S01]  /*75df0*/  LOP3.LUT R9, R9, R8, RZ, 0x3c, !PT ;  /* 0x0000000809097212 */ /* 0x000fe200078e3cff */
[----:B------:R-:W-:Y:S04]  /*75e00*/  STL [R1+0x1308], R4 ;  /* 0x0013080401007387 */ /* 0x000fe80000100800 */
[----:B------:R1:W-:Y:S04]  /*75e10*/  LDGSTS.E [R2+0x5b80], desc[UR8][R8.64], P0 ;  /* 0x05b8000008027fae */ /* 0x0003e80008121848 */
[----:B------:R2:W-:Y:S01]  /*75e20*/  STL [R1+0x1304], R175 ;  /* 0x001304af01007387 */ /* 0x0005e20000100800 */
[----:B-1----:R-:W-:Y:S01]  /*75e30*/  IMAD.MOV.U32 R8, RZ, RZ, R4 ;  /* 0x000000ffff087224 */ /* 0x002fe200078e0004 */
[----:B------:R-:W-:-:S02]  /*75e40*/  MOV R9, R175 ;  /* 0x000000af00097202 */ /* 0x000fc40000000f00 */
[----:B--2---:R-:W2:Y:S04]  /*75e50*/  LDL.LU R175, [R1+0x168c] ;  /* 0x00168c0001af7983 */ /* 0x004ea80000300800 */
[----:B------:R-:W5:Y:S04]  /*75e60*/  LDL.LU R4, [R1+0x1688] ;  /* 0x0016880001047983 */ /* 0x000f680000300800 */
[----:B------:R1:W-:Y:S04]  /*75e70*/  LDGSTS.E [R2+0x5f80], desc[UR8][R8.64], P0 ;  /* 0x05f8000008027fae */ /* 0x0003e80008121848 */
[----:B------:R-:W3:Y:S04]  /*75e80*/  LDL.LU R8, [R1+0x1344] ;  /* 0x0013440001087983 */ /* 0x000ee80000300800 */
[----:B------:R-:W1:Y:S01]  /*75e90*/  LDL.LU R9, [R1+0x1348] ;  /* 0x0013480001097983 */ /* 0x000e620000300800 */
[----:B------:R-:W-:-:S04]  /*75ea0*/  IADD3 R0, P2, R0, UR5, RZ ;  /* 0x0000000500007c10 */ /* 0x000fc8000ff5e0ff */
[----:B------:R-:W-:Y:S02]  /*75eb0*/  IADD3.X R3, R3, UR7, RZ, P2, !PT ;  /* 0x0000000703037c10 */ /* 0x000fe400097fe4ff */
[----:B-1----:R-:W-:-:S04]  /*75ec0*/  IADD3 R9, P1, R9, UR5, RZ ;  /* 0x0000000509097c10 */ /* 0x002fc8000ff3e0ff */
[----:B---3--:R-:W-:Y:S01]  /*75ed0*/  IADD3.X R8, R8, UR7, RZ, P1, !PT ;  /* 0x0000000708087c10 */ /* 0x008fe20008ffe4ff */
[----:B------:R1:W-:Y:S04]  /*75ee0*/  STL [R1+0x1348], R9 ;  /* 0x0013480901007387 */ /* 0x0003e80000100800 */
[----:B------:R3:W-:Y:S01]  /*75ef0*/  STL [R1+0x1344], R8 ;  /* 0x0013440801007387 */ /* 0x0007e20000100800 */
[----:B-1----:R-:W-:-:S04]  /*75f00*/  LOP3.LUT R9, R9, R8, RZ, 0x3c, !PT ;  /* 0x0000000809097212 */ /* 0x002fc800078e3cff */
[----:B---3--:R-:W-:-:S04]  /*75f10*/  LOP3.LUT R8, R9, R8, RZ, 0x3c, !PT ;  /* 0x0000000809087212 */ /* 0x008fc800078e3cff */
[----:B------:R-:W-:Y:S01]  /*75f20*/  LOP3.LUT R9, R9, R8, RZ, 0x3c, !PT ;  /* 0x0000000809097212 */ /* 0x000fe200078e3cff */
[----:B------:R-:W-:Y:S04]  /*75f30*/  STL [R1+0x1388], R0 ;  /* 0x0013880001007387 */ /* 0x000fe80000100800 */
[----:B------:R1:W-:Y:S04]  /*75f40*/  LDGSTS.E [R2+0x6380], desc[UR8][R8.64], P0 ;  /* 0x0638000008027fae */ /* 0x0003e80008121848 */
[----:B------:R3:W-:Y:S01]  /*75f50*/  STL [R1+0x1384], R3 ;  /* 0x0013840301007387 */ /* 0x0007e20000100800 */
[----:B-1----:R-:W-:Y:S01]  /*75f60*/  IMAD.MOV.U32 R8, RZ, RZ, R0 ;  /* 0x000000ffff087224 */ /* 0x002fe200078e0000 */
[----:B------:R-:W-:-:S02]  /*75f70*/  MOV R9, R3 ;  /* 0x0000000300097202 */ /* 0x000fc40000000f00 */
[----:B---3--:R-:W5:Y:S04]  /*75f80*/  LDL.LU R3, [R1+0x1684] ;  /* 0x0016840001037983 */ /* 0x008f680000300800 */
[----:B------:R-:W5:Y:S04]  /*75f90*/  LDL.LU R0, [R1+0x1680] ;  /* 0x0016800001007983 */ /* 0x000f680000300800 */
[----:B------:R1:W-:Y:S04]  /*75fa0*/  LDGSTS.E [R2+0x6780], desc[UR8][R8.64], P0 ;  /* 0x0678000008027fae */ /* 0x0003e80008121848 */
[----:B------:R-:W3:Y:S01]  /*75fb0*/  LDL.LU R9, [R1+0x13c4] ;  /* 0x0013c40001097983 */ /* 0x000ee20000300800 */
[----:B------:R-:W-:-:S02]  /*75fc0*/  IADD3 R191, P1, R191, UR5, RZ ;  /* 0x00000005bfbf7c10 */ /* 0x000fc4000ff3e0ff */
[----:B------:R-:W-:-:S03]  /*75fd0*/  IADD3 R7, P2, R7, UR5, RZ ;  /* 0x0000000507077c10 */ /* 0x000fc6000ff5e0ff */
[----:B-1----:R-:W-:Y:S01]  /*75fe0*/  IMAD.MOV.U32 R8, RZ, RZ, R191 ;  /* 0x000000ffff087224 */ /* 0x002fe200078e00bf */
[----:B------:R-:W-:Y:S01]  /*75ff0*/  IADD3.X R190, R190, UR7, RZ, P2, !PT ;  /* 0x00000007bebe7c10 */ /* 0x000fe200097fe4ff */
[----:B------:R-:W-:Y:S01]  /*76000*/  STL [R1+0x13c8], R191 ;  /* 0x0013c8bf01007387 */ /* 0x000fe20000100800 */
[----:B------:R-:W-:-:S04]  /*76010*/  UIADD3 UR11, UR11, 0x1, URZ ;  /* 0x000000010b0b7890 */ /* 0x000fc8000fffe03f */
[----:B------:R-:W-:Y:S01]  /*76020*/  UISETP.NE.U32.AND UP0, UPT, UR11, UR42, UPT ;  /* 0x0000002a0b00728c */ /* 0x000fe2000bf05070 */
[----:B---3--:R-:W-:-:S05]  /*76030*/  IADD3.X R9, R9, UR7, RZ, P1, !PT ;  /* 0x0000000709097c10 */ /* 0x008fca0008ffe4ff */
[----:B------:R1:W-:Y:S04]  /*76040*/  STL [R1+0x13c4], R9 ;  /* 0x0013c40901007387 */ /* 0x0003e80000100800 */
[----:B------:R3:W-:Y:S04]  /*76050*/  LDGSTS.E [R2+0x6b80], desc[UR8][R8.64], P0 ;  /* 0x06b8000008027fae */ /* 0x0007e80008121848 */
[----:B------:R4:W-:Y:S01]  /*76060*/  STL [R1+0x1408], R7 ;  /* 0x0014080701007387 */ /* 0x0009e20000100800 */
[----:B---3--:R-:W-:Y:S01]  /*76070*/  MOV R8, R7 ;  /* 0x0000000700087202 */ /* 0x008fe20000000f00 */
[----:B-1----:R-:W-:Y:S01]  /*76080*/  IMAD.MOV.U32 R9, RZ, RZ, R190 ;  /* 0x000000ffff097224 */ /* 0x002fe200078e00be */
[----:B----4-:R-:W-:-:S04]  /*76090*/  IADD3 R7, P1, R186, UR5, RZ ;  /* 0x00000005ba077c10 */ /* 0x010fc8000ff3e0ff */
[----:B------:R1:W-:Y:S01]  /*760a0*/  LDGSTS.E [R2+0x6f80], desc[UR8][R8.64], P0 ;  /* 0x06f8000008027fae */ /* 0x0003e20008121848 */
[----:B------:R-:W-:Y:S02]  /*760b0*/  IADD3.X R186, R187, UR7, RZ, P1, !PT ;  /* 0x00000007bbba7c10 */ /* 0x000fe40008ffe4ff */
[----:B-1----:R-:W-:-:S04]  /*760c0*/  IADD3 R8, P1, R182, UR5, RZ ;  /* 0x00000005b6087c10 */ /* 0x002fc8000ff3e0ff */
[----:B------:R-:W-:Y:S02]  /*760d0*/  IADD3.X R182, R183, UR7, RZ, P1, !PT ;  /* 0x00000007b7b67c10 */ /* 0x000fe40008ffe4ff */
[----:B------:R-:W-:Y:S01]  /*760e0*/  IADD3 R9, P1, R178, UR5, RZ ;  /* 0x00000005b2097c10 */ /* 0x000fe2000ff3e0ff */
[----:B------:R1:W-:Y:S03]  /*760f0*/  STL [R1+0x1404], R190 ;  /* 0x001404be01007387 */ /* 0x0003e60000100800 */
[----:B------:R-:W-:Y:S02]  /*76100*/  IADD3.X R178, R179, UR7, RZ, P1, !PT ;  /* 0x00000007b3b27c10 */ /* 0x000fe40008ffe4ff */
[----:B------:R-:W-:Y:S02]  /*76110*/  MOV R187, R186 ;  /* 0x000000ba00bb7202 */ /* 0x000fe40000000f00 */
[----:B-1----:R-:W-:Y:S01]  /*76120*/  IADD3 R190, P1, R174, UR5, RZ ;  /* 0x00000005aebe7c10 */ /* 0x002fe2000ff3e0ff */
[----:B------:R-:W-:Y:S01]  /*76130*/  IMAD.MOV.U32 R186, RZ, RZ, R7 ;  /* 0x000000ffffba7224 */ /* 0x000fe200078e0007 */
[----:B------:R-:W-:-:S02]  /*76140*/  MOV R183, R182 ;  /* 0x000000b600b77202 */ /* 0x000fc40000000f00 */
[----:B--2---:R-:W-:Y:S01]  /*76150*/  IADD3.X R174, R175, UR7, RZ, P1, !PT ;  /* 0x00000007afae7c10 */ /* 0x004fe20008ffe4ff */
[----:B------:R-:W-:Y:S01]  /*76160*/  IMAD.MOV.U32 R182, RZ, RZ, R8 ;  /* 0x000000ffffb67224 */ /* 0x000fe200078e0008 */
[----:B------:R-:W-:Y:S01]  /*76170*/  MOV R179, R178 ;  /* 0x000000b200b37202 */ /* 0x000fe20000000f00 */
[----:B------:R-:W-:Y:S01]  /*76180*/  IMAD.MOV.U32 R178, RZ, RZ, R9 ;  /* 0x000000ffffb27224 */ /* 0x000fe200078e0009 */
[----:B------:R-:W-:Y:S01]  /*76190*/  MOV R175, R174 ;  /* 0x000000ae00af7202 */ /* 0x000fe20000000f00 */
[----:B------:R-:W-:Y:S01]  /*761a0*/  IMAD.MOV.U32 R174, RZ, RZ, R190 ;  /* 0x000000ffffae7224 */ /* 0x000fe200078e00be */
[----:B------:R1:W-:Y:S04]  /*761b0*/  LDGSTS.E [R2+0x7380], desc[UR8][R186.64], P0 ;  /* 0x07380000ba027fae */ /* 0x0003e80008121848 */
[----:B------:R1:W-:Y:S04]  /*761c0*/  LDGSTS.E [R2+0x7780], desc[UR8][R182.64], P0 ;  /* 0x07780000b6027fae */ /* 0x0003e80008121848 */
[----:B------:R1:W-:Y:S04]  /*761d0*/  LDGSTS.E [R2+0x7b80], desc[UR8][R178.64], P0 ;  /* 0x07b80000b2027fae */ /* 0x0003e80008121848 */
[----:B------:R1:W-:Y:S01]  /*761e0*/  LDGSTS.E [R2+0x7f80], desc[UR8][R174.64], P0 ;  /* 0x07f80000ae027fae */ /* 0x0003e20008121848 */
[----:B------:R-:W-:-:S03]  /*761f0*/  PLOP3.LUT P0, PT, PT, PT, UP0, 0x80, 0x0 ;  /* 0x000000000000781c */ /* 0x000fc60003f0f008 */
[----:B------:R-:W0:Y:S10]  /*76200*/  LDGDEPBAR ;  /* 0x00000000000079af */ /* 0x000e340000000000 */
[----:B-1----:R-:W-:Y:S05]  /*76210*/  @P0 BRA `(.L_x_1) ;  /* 0xfffffe8400e00947 */ /* 0x002fea000383ffff */
.L_x_0:
[----:B------:R-:W2:Y:S01]  /*76220*/  LDL.LU R178, [R1+0x410] ;  /* 0x0004100001b27983 */ /* 0x000ea20000300800 */
[----:B------:R-:W-:-:S04]  /*76230*/  DEPBAR.LE SB0, 0x0 ;  /* 0x000080000000791a */ /* 0x000fc80000000000 */
[----:B------:R-:W3:Y:S01]  /*76240*/  LDL.LU R179, [R1+0x418] ;  /* 0x0004180001b37983 */ /* 0x000ee20000300800 */
[----:B------:R-:W-:Y:S01]  /*76250*/  IMAD.MOV.U32 R158, RZ, RZ, R121 ;  /* 0x000000ffff9e7224 */ /* 0x000fe200078e0079 */
[----:B------:R-:W-:Y:S01]  /*76260*/  MOV R159, R123 ;  /* 0x0000007b009f7202 */ /* 0x000fe20000000f00 */
[----:B------:R-:W-:Y:S01]  /*76270*/  IMAD.MOV.U32 R154, RZ, RZ, R124 ;  /* 0x000000ffff9a7224 */ /* 0x000fe200078e007c */
[----:B------:R-:W4:Y:S01]  /*76280*/  LDL.LU R20, [R1+0x210] ;  /* 0x0002100001147983 */ /* 0x000f220000300800 */
[----:B------:R-:W-:Y:S01]  /*76290*/  MOV R155, R126 ;  /* 0x0000007e009b7202 */ /* 0x000fe20000000f00 */
[----:B------:R-:W-:Y:S01]  /*762a0*/  IMAD.MOV.U32 R166, RZ, RZ, R125 ;  /* 0x000000ffffa67224 */ /* 0x000fe200078e007d */
[----:B------:R-:W-:Y:S01]  /*762b0*/  MOV R167, R127 ;  /* 0x0000007f00a77202 */ /* 0x000fe20000000f00 */
[----:B------:R-:W4:Y:S01]  /*762c0*/  LDL.LU R21, [R1+0x218] ;  /* 0x0002180001157983 */ /* 0x000f220000300800 */
[----:B------:R-:W-:Y:S01]  /*762d0*/  IMAD.MOV.U32 R202, RZ, RZ, R137 ;  /* 0x000000ffffca7224 */ /* 0x000fe200078e0089 */
[----:B------:R-:W-:Y:S01]  /*762e0*/  MOV R203, R139 ;  /* 0x0000008b00cb7202 */ /* 0x000fe20000000f00 */
[----:B------:R-:W-:Y:S01]  /*762f0*/  IMAD.MOV.U32 R214, RZ, RZ, R141 ;  /* 0x000000ffffd67224 */ /* 0x000fe200078e008d */
[----:B------:R-:W2:Y:S01]  /*76300*/  LDL.LU R18, [R1+0x10] ;  /* 0x0000100001127983 */ /* 0x000ea20000300800 */
[----:B------:R-:W-:Y:S01]  /*76310*/  MOV R215, R143 ;  /* 0x0000008f00d77202 */ /* 0x000fe20000000f00 */
[----:B------:R-:W-:Y:S01]  /*76320*/  IMAD.MOV.U32 R226, RZ, RZ, R145 ;  /* 0x000000ffffe27224 */ /* 0x000fe200078e0091 */
[----:B------:R-:W-:Y:S01]  /*76330*/  MOV R227, R147 ;  /* 0x0000009300e37202 */ /* 0x000fe20000000f00 */
[----:B------:R-:W3:Y:S01]  /*76340*/  LDL.LU R19, [R1+0x18] ;  /* 0x0000180001137983 */ /* 0x000ee20000300800 */
[----:B------:R-:W-:Y:S01]  /*76350*/  IMAD.MOV.U32 R230, RZ, RZ, R148 ;  /* 0x000000ffffe67224 */ /* 0x000fe200078e0094 */
[----:B------:R-:W-:Y:S01]  /*76360*/  MOV R231, R150 ;  /* 0x0000009600e77202 */ /* 0x000fe20000000f00 */
[----:B------:R-:W-:Y:S01]  /*76370*/  ULDC UR4, c[0x0][0x22c] ;  /* 0x00008b0000047ab9 */ /* 0x000fe20000000800 */
[----:B------:R-:W4:Y:S01]  /*76380*/  LDL.LU R16, [R1+0x414] ;  /* 0x0004140001107983 */ /* 0x000f220000300800 */
[----:B------:R-:W-:Y:S01]  /*76390*/  ULDC UR5, c[0x0][0x22c] ;  /* 0x00008b0000057ab9 */ /* 0x000fe20000000800 */
[----:B------:R-:W-:Y:S01]  /*763a0*/  ULDC.64 UR30, c[0x0][0x228] ;  /* 0x00008a00001e7ab9 */ /* 0x000fe20000000a00 */
[----:B------:R-:W-:Y:S01]  /*763b0*/  ULDC UR28, c[0x0][0x248] ;  /* 0x00009200001c7ab9 */ /* 0x000fe20000000800 */
[----:B------:R-:W4:Y:S01]  /*763c0*/  LDL.LU R17, [R1+0x41c] ;  /* 0x00041c0001117983 */ /* 0x000f220000300800 */
[----:B------:R-:W-:Y:S01]  /*763d0*/  ULDC.64 UR12, c[0x0][0x228] ;  /* 0x00008a00000c7ab9 */ /* 0x000fe20000000a00 */
[----:B------:R-:W-:Y:S01]  /*763e0*/  ULDC.64 UR10, c[0x0][0x228] ;  /* 0x00008a00000a7ab9 */ /* 0x000fe20000000a00 */
[----:B------:R-:W-:Y:S01]  /*763f0*/  ULDC.64 UR6, c[0x0][0x228] ;  /* 0x00008a0000067ab9 */ /* 0x000fe20000000a00 */
        /* <DEDUP_REMOVED lines=9> */
[----:B------:R-:W-:-:S03]  /*76490*/  ULDC.64 UR24, c[0x0][0x228] ;  /* 0x00008a0000187ab9 */ /* 0x000fc60000000a00 */
[----:B------:R-:W4:Y:S04]  /*764a0*/  LDL.LU R175, [R1+0x1c] ;  /* 0x00001c0001af7983 */ /* 0x000f280000300800 */
[----:B------:R-:W2:Y:S04]  /*764b0*/  LDL.LU R180, [R1+0x404] ;  /* 0x0004040001b47983 */ /* 0x000ea80000300800 */
[----:B------:R-:W3:Y:S04]  /*764c0*/  LDL.LU R181, [R1+0x40c] ;  /* 0x00040c0001b57983 */ /* 0x000ee80000300800 */
[----:B------:R-:W4:Y:S04]  /*764d0*/  LDL.LU R14, [R1+0x204] ;  /* 0x00020400010e7983 */ /* 0x000f280000300800 */
        /* <DEDUP_REMOVED lines=9> */
[----:B------:R-:W4:Y:S04]  /*76570*/  LDL.LU R7, [R1] ;  /* 0x0000000001077983 */ /* 0x000f280000300800 */
[----:B------:R-:W4:Y:S04]  /*76580*/  LDL.LU R2, [R1+0x8] ;  /* 0x0000080001027983 */ /* 0x000f280000300800 */
[----:B------:R-:W4:Y:S01]  /*76590*/  LDL.LU R153, [R1+0x167c] ;  /* 0x00167c0001997983 */ /* 0x000f220000300800 */
[----:B------:R-:W-:Y:S01]  /*765a0*/  BAR.SYNC.DEFER_BLOCKING 0x0 ;  /* 0x0000000000007b1d */ /* 0x000fe20000010000 */
[----:B--2---:R-:W-:Y:S01]  /*765b0*/  MOV R22, R180 ;  /* 0x000000b400167202 */ /* 0x004fe20000000f00 */
[----:B---3--:R-:W-:-:S03]  /*765c0*/  IMAD.MOV.U32 R23, RZ, RZ, R181 ;  /* 0x000000ffff177224 */ /* 0x008fc600078e00b5 */
[----:B------:R-:W-:Y:S02]  /*765d0*/  MOV R152, R22 ;  /* 0x0000001600987202 */ /* 0x000fe40000000f00 */
[----:B----4-:R-:W-:Y:S01]  /*765e0*/  MOV R180, R14 ;  /* 0x0000000e00b47202 */ /* 0x010fe20000000f00 */
[----:B------:R-:W-:-:S03]  /*765f0*/  IMAD.MOV.U32 R181, RZ, RZ, R15 ;  /* 0x000000ffffb57224 */ /* 0x000fc600078e000f */
[----:B------:R-:W-:Y:S02]  /*76600*/  MOV R22, R180 ;  /* 0x000000b400167202 */ /* 0x000fe40000000f00 */
[----:B------:R-:W-:Y:S01]  /*76610*/  MOV R14, R12 ;  /* 0x0000000c000e7202 */ /* 0x000fe20000000f00 */
[----:B------:R-:W-:-:S03]  /*76620*/  IMAD.MOV.U32 R15, RZ, RZ, R13 ;  /* 0x000000ffff0f7224 */ /* 0x000fc600078e000d */
[----:B------:R-:W-:Y:S02]  /*76630*/  MOV R180, R14 ;  /* 0x0000000e00b47202 */ /* 0x000fe40000000f00 */
[----:B------:R-:W-:Y:S01]  /*76640*/  MOV R12, R10 ;  /* 0x0000000a000c7202 */ /* 0x000fe20000000f00 */
[----:B------:R-:W-:Y:S01]  /*76650*/  IMAD.MOV.U32 R13, RZ, RZ, R11 ;  /* 0x000000ffff0d7224 */ /* 0x000fe200078e000b */
[----:B------:R-:W-:Y:S01]  /*76660*/  MOV R10, R9 ;  /* 0x00000009000a7202 */ /* 0x000fe20000000f00 */
[----:B------:R-:W-:-:S03]  /*76670*/  IMAD.MOV.U32 R11, RZ, RZ, R8 ;  /* 0x000000ffff0b7224 */ /* 0x000fc600078e0008 */
[----:B------:R-:W-:Y:S02]  /*76680*/  MOV R14, R10 ;  /* 0x0000000a000e7202 */ /* 0x000fe40000000f00 */
[----:B------:R-:W-:Y:S02]  /*76690*/  MOV R10, R24 ;  /* 0x00000018000a7202 */ /* 0x000fe40000000f00 */
[----:B------:R-:W-:Y:S01]  /*766a0*/  MOV R8, R7 ;  /* 0x0000000700087202 */ /* 0x000fe20000000f00 */
[----:B------:R-:W-:Y:S02]  /*766b0*/  IMAD.MOV.U32 R9, RZ, RZ, R2 ;  /* 0x000000ffff097224 */ /* 0x000fe400078e0002 */
[----:B------:R-:W1:Y:S01]  /*766c0*/  S2R R2, SR_TID.X ;  /* 0x0000000000027919 */ /* 0x000e620000002100 */
[----:B-----5:R-:W-:Y:S02]  /*766d0*/  ISETP.GE.AND P5, PT, R0, R153, PT ;  /* 0x000000990000720c */ /* 0x020fe40003fa6270 */
[----:B------:R-:W2:Y:S01]  /*766e0*/  S2R R153, SR_TID.X ;  /* 0x0000000000997919 */ /* 0x000ea20000002100 */
[C---:B-1----:R-:W-:Y:S01]  /*766f0*/  IMAD.SHL.U32 R5, R2.reuse, 0x40, RZ ;  /* 0x0000004002057824 */ /* 0x042fe200078e00ff */
[----:B------:R-:W-:-:S02]  /*76700*/  SHF.L.U32 R6, R2, 0x4, RZ ;  /* 0x0000000402067819 */ /* 0x000fc400000006ff */
[----:B------:R-:W-:Y:S02]  /*76710*/  LOP3.LUT R7, R2, 0x60, RZ, 0xc0, !PT ;  /* 0x0000006002077812 */ /* 0x000fe400078ec0ff */
[----:B------:R-:W-:Y:S02]  /*76720*/  LOP3.LUT R6, R6, 0xf0, RZ, 0xc0, !PT ;  /* 0x000000f006067812 */ /* 0x000fe400078ec0ff */
[----:B------:R-:W-:Y:S02]  /*76730*/  LOP3.LUT R5, R5, 0x400, RZ, 0xc0, !PT ;  /* 0x0000040005057812 */ /* 0x000fe400078ec0ff */
[----:B--2---:R-:W-:Y:S02]  /*76740*/  LOP3.LUT R153, R153, 0x7f, RZ, 0xc0, !PT ;  /* 0x0000007f99997812 */ /* 0x004fe400078ec0ff */
[----:B------:R-:W-:Y:S02]  /*76750*/  IADD3 R2, R5, UR61, R6 ;  /* 0x0000003d05027c10 */ /* 0x000fe4000fffe006 */
[----:B------:R-:W-:Y:S01]  /*76760*/  LEA R220, R153, UR61, 0x4 ;  /* 0x0000003d99dc7c11 */ /* 0x000fe2000f8e20ff */
[----:B------:R-:W-:Y:S01]  /*76770*/  IMAD.MOV.U32 R153, RZ, RZ, R23 ;  /* 0x000000ffff997224 */ /* 0x000fe200078e0017 */
[C---:B------:R-:W-:Y:S01]  /*76780*/  IADD3 R5, R0.reuse, 0x1, RZ ;  /* 0x0000000100057810 */ /* 0x040fe20007ffe0ff */
[----:B------:R-:W-:Y:S01]  /*76790*/  IMAD.MOV.U32 R23, RZ, RZ, R181 ;  /* 0x000000ffff177224 */ /* 0x000fe200078e00b5 */
[----:B------:R-:W-:Y:S01]  /*767a0*/  IADD3 R6, R0, 0x2, RZ ;  /* 0x0000000200067810 */ /* 0x000fe20007ffe0ff */
[----:B------:R-:W-:Y:S01]  /*767b0*/  IMAD.MOV.U32 R181, RZ, RZ, R15 ;  /* 0x000000ffffb57224 */ /* 0x000fe200078e000f */
[----:B------:R-:W-:Y:S01]  /*767c0*/  STL [R1+0x710], R220 ;  /* 0x000710dc01007387 */ /* 0x000fe20000100800 */
[----:B------:R-:W-:Y:S01]  /*767d0*/  IMAD R2, R7, 0x8, R2 ;  /* 0x0000000807027824 */ /* 0x000fe200078e0202 */
[----:B------:R-:W-:Y:S01]  /*767e0*/  ISETP.GE.AND P6, PT, R5, UR4, PT ;  /* 0x0000000405007c0c */ /* 0x000fe2000bfc6270 */
[----:B------:R-:W-:Y:S01]  /*767f0*/  IMAD.MOV.U32 R15, RZ, RZ, R11 ;  /* 0x000000ffff0f7224 */ /* 0x000fe200078e000b */
[----:B------:R-:W-:Y:S01]  /*76800*/  ULDC UR4, c[0x0][0x22c] ;  /* 0x00008b0000047ab9 */ /* 0x000fe20000000800 */
[----:B------:R-:W-:Y:S01]  /*76810*/  IMAD.MOV.U32 R11, RZ, RZ, R26 ;  /* 0x000000ffff0b7224 */ /* 0x000fe200078e001a */
[----:B------:R-:W-:Y:S01]  /*76820*/  ISETP.GE.AND P2, PT, R6, UR4, PT ;  /* 0x0000000406007c0c */ /* 0x000fe2000bf46270 */
[----:B------:R-:W-:Y:S01]  /*76830*/  ULDC UR4, c[0x0][0x22c] ;  /* 0x00008b0000047ab9 */ /* 0x000fe20000000800 */
[----:B------:R-:W-:Y:S01]  /*76840*/  STSM.16.M88.4 [R2], R12 ;  /* 0x0000000c02007844 */ /* 0x000fe20000000200 */
[C---:B------:R-:W-:Y:S01]  /*76850*/  IADD3 R6, R0.reuse, 0x4, RZ ;  /* 0x0000000400067810 */ /* 0x040fe20007ffe0ff */
[----:B------:R-:W-:Y:S01]  /*76860*/  VIADD R5, R0, 0x3 ;  /* 0x0000000300057836 */ /* 0x000fe20000000000 */
[----:B------:R-:W-:Y:S02]  /*76870*/  BAR.SYNC.DEFER_BLOCKING 0x0 ;  /* 0x0000000000007b1d */ /* 0x000fe40000010000 */
[----:B------:R-:W-:-:S02]  /*76880*/  ISETP.GE.AND P3, PT, R6, UR4, PT ;  /* 0x0000000406007c0c */ /* 0x000fc4000bf66270 */
[----:B------:R-:W-:Y:S01]  /*76890*/  ISETP.GE.AND P1, PT, R5, UR5, PT ;  /* 0x0000000505007c0c */ /* 0x000fe2000bf26270 */
[----:B------:R-:W-:-:S03]  /*768a0*/  VIADD R5, R0, 0x5 ;  /* 0x0000000500057836 */ /* 0x000fc60000000000 */
[----:B------:R-:W1:Y:S01]  /*768b0*/  LDC R6, c[0x0][0x244] ;  /* 0x00009100ff067b82 */ /* 0x000e620000000800 */
[----:B------:R-:W-:Y:S02]  /*768c0*/  ULDC UR5, c[0x0][0x22c] ;  /* 0x00008b0000057ab9 */ /* 0x000fe40000000800 */
[----:B------:R-:W-:Y:S01]  /*768d0*/  ISETP.GE.AND P4, PT, R5, UR5, PT ;  /* 0x0000000505007c0c */ /* 0x000fe2000bf86270 */
[----:B------:R-:W-:Y:S01]  /*768e0*/  ULDC.64 UR4, c[0x0][0x220] ;  /* 0x0000880000047ab9 */ /* 0x000fe20000000a00 */
[----:B------:R-:W2:Y:S03]  /*768f0*/  LDS.128 R12, [R220] ;  /* 0x00000000dc0c7984 */ /* 0x000ea60000000c00 */
[----:B------:R-:W-:Y:S06]  /*76900*/  BAR.SYNC.DEFER_BLOCKING 0x0 ;  /* 0x0000000000007b1d */ /* 0x000fec0000010000 */
[----:B------:R3:W-:Y:S04]  /*76910*/  STSM.16.M88.4 [R2], R8 ;  /* 0x0000000802007844 */ /* 0x0007e80000000200 */
[----:B--2---:R2:W-:Y:S01]  /*76920*/  STL.64 [R1+0x600], R12 ;  /* 0x0006000c01007387 */ /* 0x0045e20000100a00 */
[----:B---3--:R-:W-:Y:S01]  /*76930*/  MOV R10, R25 ;  /* 0x00000019000a7202 */ /* 0x008fe20000000f00 */
[----:B------:R-:W-:Y:S01]  /*76940*/  IMAD.MOV.U32 R11, RZ, RZ, R27 ;  /* 0x000000ffff0b7224 */ /* 0x000fe200078e001b */
[----:B------:R-:W-:Y:S01]  /*76950*/  BAR.SYNC.DEFER_BLOCKING 0x0 ;  /* 0x0000000000007b1d */ /* 0x000fe20000010000 */
[----:B------:R-:W-:Y:S01]  /*76960*/  MOV R8, R180 ;  /* 0x000000b400087202 */ /* 0x000fe20000000f00 */
[----:B------:R-:W-:Y:S01]  /*76970*/  IMAD.MOV.U32 R9, RZ, RZ, R181 ;  /* 0x000000ffff097224 */ /* 0x000fe200078e00b5 */
[----:B--2---:R-:W-:Y:S01]  /*76980*/  MOV R12, R152 ;  /* 0x00000098000c7202 */ /* 0x004fe20000000f00 */
[----:B------:R-:W-:-:S02]  /*76990*/  IMAD.MOV.U32 R13, RZ, RZ, R153 ;  /* 0x000000ffff0d7224 */ /* 0x000fc400078e0099 */
[----:B------:R2:W-:Y:S02]  /*769a0*/  STL.64 [R1+0x608], R14 ;  /* 0x0006080e01007387 */ /* 0x0005e40000100a00 */
[----:B--2---:R-:W-:Y:S01]  /*769b0*/  MOV R14, R22 ;  /* 0x00000016000e7202 */ /* 0x004fe20000000f00 */
[----:B------:R-:W-:Y:S01]  /*769c0*/  IMAD.MOV.U32 R15, RZ, RZ, R23 ;  /* 0x000000ffff0f7224 */ /* 0x000fe200078e0017 */
[----:B------:R-:W2:Y:S01]  /*769d0*/  LDS.128 R24, [R220] ;  /* 0x00000000dc187984 */ /* 0x000ea20000000c00 */
[----:B------:R-:W-:Y:S06]  /*769e0*/  BAR.SYNC.DEFER_BLOCKING 0x0 ;  /* 0x0000000000007b1d */ /* 0x000fec0000010000 */
[----:B------:R-:W-:Y:S02]  /*769f0*/  STSM.16.M88.4 [R2], R12 ;  /* 0x0000000c02007844 */ /* 0x000fe40000000200 */
[----:B------:R-:W-:Y:S06]  /*76a00*/  BAR.SYNC.DEFER_BLOCKING 0x0 ;  /* 0x0000000000007b1d */ /* 0x000fec0000010000 */
[----:B--2---:R-:W-:Y:S04]  /*76a10*/  STL.64 [R1+0x200], R24 ;  /* 0x0002001801007387 */ /* 0x004fe80000100a00 */
[----:B------:R-:W-:Y:S04]  /*76a20*/  STL.64 [R1+0x208], R26 ;  /* 0x0002081a01007387 */ /* 0x000fe80000100a00 */
[----:B------:R-:W2:Y:S01]  /*76a30*/  LDS.128 R12, [R220] ;  /* 0x00000000dc0c7984 */ /* 0x000ea20000000c00 */
[----:B------:R-:W-:Y:S06]  /*76a40*/  BAR.SYNC.DEFER_BLOCKING 0x0 ;  /* 0x0000000000007b1d */ /* 0x000fec0000010000 */
[----:B------:R3:W-:Y:S04]  /*76a50*/  STSM.16.M88.4 [R2], R8 ;  /* 0x0000000802007844 */ /* 0x0007e80000000200 */
[----:B--2---:R2:W-:Y:S04]  /*76a60*/  STL.64 [R1], R12 ;  /* 0x0000000c01007387 */ /* 0x0045e80000100a00 */
[----:B------:R4:W-:Y:S01]  /*76a70*/  STL.64 [R1+0x8], R14 ;  /* 0x0000080e01007387 */ /* 0x0009e20000100a00 */
[----:B---3--:R-:W-:Y:S01]  /*76a80*/  MOV R8, R18 ;  /* 0x0000001200087202 */ /* 0x008fe20000000f00 */
[----:B------:R-:W-:Y:S01]  /*76a90*/  IMAD.MOV.U32 R9, RZ, RZ, R19 ;  /* 0x000000ffff097224 */ /* 0x000fe200078e0013 */
[----:B------:R-:W-:Y:S01]  /*76aa0*/  MOV R10, R28 ;  /* 0x0000001c000a7202 */ /* 0x000fe20000000f00 */
[----:B------:R-:W-:Y:S01]  /*76ab0*/  IMAD.MOV.U32 R11, RZ, RZ, R30 ;  /* 0x000000ffff0b7224 */ /* 0x000fe200078e001e */
[----:B------:R-:W-:Y:S01]  /*76ac0*/  BAR.SYNC.DEFER_BLOCKING 0x0 ;  /* 0x0000000000007b1d */ /* 0x000fe20000010000 */
[----:B--2---:R-:W-:Y:S01]  /*76ad0*/  MOV R12, R178 ;  /* 0x000000b2000c7202 */ /* 0x004fe20000000f00 */
[----:B------:R-:W-:Y:S01]  /*76ae0*/  IMAD.MOV.U32 R13, RZ, RZ, R179 ;  /* 0x000000ffff0d7224 */ /* 0x000fe200078e00b3 */
[----:B----4-:R-:W-:Y:S01]  /*76af0*/  MOV R14, R20 ;  /* 0x00000014000e7202 */ /* 0x010fe20000000f00 */
[----:B------:R-:W-:-:S02]  /*76b00*/  IMAD.MOV.U32 R15, RZ, RZ, R21 ;  /* 0x000000ffff0f7224 */ /* 0x000fc400078e0015 */
[----:B------:R-:W2:Y:S02]  /*76b10*/  LDS.128 R20, [R220] ;  /* 0x00000000dc147984 */ /* 0x000ea40000000c00 */
        /* <DEDUP_REMOVED lines=8> */
[----:B--2---:R2:W-:Y:S04]  /*76ba0*/  STL.64 [R1+0x610], R12 ;  /* 0x0006100c01007387 */ /* 0x0045e80000100a00 */
[----:B------:R4:W-:Y:S01]  /*76bb0*/  STL.64 [R1+0x618], R14 ;  /* 0x0006180e01007387 */ /* 0x0009e20000100a00 */
[----:B---3--:R-:W-:Y:S01]  /*76bc0*/  MOV R8, R174 ;  /* 0x000000ae00087202 */ /* 0x008fe20000000f00 */
[----:B------:R-:W-:Y:S01]  /*76bd0*/  IMAD.MOV.U32 R9, RZ, RZ, R175 ;  /* 0x000000ffff097224 */ /* 0x000fe200078e00af */
[----:B------:R-:W-:Y:S01]  /*76be0*/  MOV R10, R29 ;  /* 0x0000001d000a7202 */ /* 0x000fe20000000f00 */
[----:B------:R-:W-:Y:S01]  /*76bf0*/  BAR.SYNC.DEFER_BLOCKING 0x0 ;  /* 0x0000000000007b1d */ /* 0x000fe20000010000 */
[----:B------:R-:W-:Y:S01]  /*76c00*/  IMAD.MOV.U32 R11, RZ, RZ, R31 ;  /* 0x000000ffff0b7224 */ /* 0x000fe200078e001f */
[----:B--2---:R-:W-:Y:S01]  /*76c10*/  MOV R12, R16 ;  /* 0x00000010000c7202 */ /* 0x004fe20000000f00 */
[----:B------:R-:W-:Y:S01]  /*76c20*/  IMAD.MOV.U32 R13, RZ, RZ, R17 ;  /* 0x000000ffff0d7224 */ /* 0x000fe200078e0011 */
[----:B----4-:R-:W-:Y:S01]  /*76c30*/  MOV R14, R176 ;  /* 0x000000b0000e7202 */ /* 0x010fe20000000f00 */
[----:B------:R-:W-:Y:S01]  /*76c40*/  IMAD.MOV.U32 R15, RZ, RZ, R177 ;  /* 0x000000ffff0f7224 */ /* 0x000fe200078e00b1 */
[----:B------:R-:W2:Y:S02]  /*76c50*/  LDS.128 R16, [R220] ;  /* 0x00000000dc107984 */ /* 0x000ea40000000c00 */
[----:B------:R-:W-:Y:S06]  /*76c60*/  BAR.SYNC.DEFER_BLOCKING 0x0 ;  /* 0x0000000000007b1d */ /* 0x000fec0000010000 */
[----:B------:R-:W-:Y:S02]  /*76c70*/  STSM.16.M88.4 [R2], R12 ;  /* 0x0000000c02007844 */ /* 0x000fe40000000200 */
[----:B------:R-:W-:Y:S06]  /*76c80*/  BAR.SYNC.DEFER_BLOCKING 0x0 ;  /* 0x0000000000007b1d */ /* 0x000fec0000010000 */
[----:B--2---:R-:W-:Y:S01]  /*76c90*/  STL [R1+0x414], R17 ;  /* 0x0004141101007387 */ /* 0x004fe20000100800 */
[----:B------:R-:W-:-:S03]  /*76ca0*/  MOV R252, R16 ;  /* 0x0000001000fc7202 */ /* 0x000fc60000000f00 */
[----:B------:R-:W-:Y:S04]  /*76cb0*/  STL.64 [R1+0x418], R18 ;  /* 0x0004181201007387 */ /* 0x000fe80000100a00 */
[----:B------:R-:W2:Y:S01]  /*76cc0*/  LDS.128 R12, [R220] ;  /* 0x00000000dc0c7984 */ /* 0x000ea20000000c00 */
[----:B------:R-:W-:Y:S06]  /*76cd0*/  BAR.SYNC.DEFER_BLOCKING 0x0 ;  /* 0x0000000000007b1d */ /* 0x000fec0000010000 */
[----:B------:R-:W-:Y:S02]  /*76ce0*/  STSM.16.M88.4 [R2], R8 ;  /* 0x0000000802007844 */ /* 0x000fe40000000200 */
[----:B------:R-:W-:Y:S06]  /*76cf0*/  BAR.SYNC.DEFER_BLOCKING 0x0 ;  /* 0x0000000000007b1d */ /* 0x000fec0000010000 */
[----:B--2---:R2:W-:Y:S04]  /*76d00*/  STL.64 [R1+0x210], R12 ;  /* 0x0002100c01007387 */ /* 0x0045e80000100a00 */
[----:B------:R3:W-:Y:S01]  /*76d10*/  STL.64 [R1+0x218], R14 ;  /* 0x0002180e01007387 */ /* 0x0007e20000100a00 */
[----:B--2---:R-:W-:Y:S01]  /*76d20*/  IMAD.MOV.U32 R12, RZ, RZ, R191 ;  /* 0x000000ffff0c7224 */ /* 0x004fe200078e00bf */
[----:B------:R-:W-:-:S02]  /*76d30*/  MOV R13, R190 ;  /* 0x000000be000d7202 */ /* 0x000fc40000000f00 */
[----:B---3--:R-:W2:Y:S04]  /*76d40*/  LDL.LU R14, [R1+0x220] ;  /* 0x00022000010e7983 */ /* 0x008ea80000300800 */
[----:B------:R-:W2:Y:S04]  /*76d50*/  LDL.LU R15, [R1+0x228] ;  /* 0x00022800010f7983 */ /* 0x000ea80000300800 */
[----:B------:R-:W3:Y:S01]  /*76d60*/  LDS.128 R16, [R220] ;  /* 0x00000000dc107984 */ /* 0x000ee20000000c00 */
[----:B------:R-:W-:Y:S06]  /*76d70*/  BAR.SYNC.DEFER_BLOCKING 0x0 ;  /* 0x0000000000007b1d */ /* 0x000fec0000010000 */
[----:B------:R-:W4:Y:S04]  /*76d80*/  LDL.LU R8, [R1+0x20] ;  /* 0x0000200001087983 */ /* 0x000f280000300800 */
[----:B------:R-:W4:Y:S01]  /*76d90*/  LDL.LU R9, [R1+0x28] ;  /* 0x0000280001097983 */ /* 0x000f220000300800 */
[----:B------:R-:W-:Y:S01]  /*76da0*/  IMAD.MOV.U32 R10, RZ, RZ, R32 ;  /* 0x000000ffff0a7224 */ /* 0x000fe200078e0020 */
[----:B------:R-:W-:-:S02]  /*76db0*/  MOV R11, R34 ;  /* 0x00000022000b7202 */ /* 0x000fc40000000f00 */
[----:B---3--:R-:W-:Y:S04]  /*76dc0*/  STL.64 [R1+0x10], R16 ;  /* 0x0000101001007387 */ /* 0x008fe80000100a00 */
[----:B------:R-:W-:Y:S04]  /*76dd0*/  STL.64 [R1+0x18], R18 ;  /* 0x0000181201007387 */ /* 0x000fe80000100a00 */
[----:B--2---:R-:W-:Y:S01]  /*76de0*/  STSM.16.M88.4 [R2], R12 ;  /* 0x0000000c02007844 */ /* 0x004fe20000000200 */
[----:B------:R-:W-:Y:S06]  /*76df0*/  BAR.SYNC.DEFER_BLOCKING 0x0 ;  /* 0x0000000000007b1d */ /* 0x000fec0000010000 */
[----:B------:R-:W2:Y:S02]  /*76e00*/  LDS.128 R12, [R220] ;  /* 0x00000000dc0c7984 */ /* 0x000ea40000000c00 */
[----:B------:R-:W-:Y:S06]  /*76e10*/  BAR.SYNC.DEFER_BLOCKING 0x0 ;  /* 0x0000000000007b1d */ /* 0x000fec0000010000 */
[----:B----4-:R-:W-:Y:S02]  /*76e20*/  STSM.16.M88.4 [R2], R8 ;  /* 0x0000000802007844 */ /* 0x010fe40000000200 */
[----:B------:R-:W-:Y:S06]  /*76e30*/  BAR.SYNC.DEFER_BLOCKING 0x0 ;  /* 0x0000000000007b1d */ /* 0x000fec0000010000 */
[----:B--2---:R2:W-:Y:S04]  /*76e40*/  STL.64 [R1+0x620], R12 ;  /* 0x0006200c01007387 */ /* 0x0045e80000100a00 */
[----:B------:R3:W-:Y:S04]  /*76e50*/  STL.64 [R1+0x628], R14 ;  /* 0x0006280e01007387 */ /* 0x0007e80000100a00 */
[----:B--2---:R-:W2:Y:S04]  /*76e60*/  LDL.LU R12, [R1+0x424] ;  /* 0x00042400010c7983 */ /* 0x004ea80000300800 */
[----:B------:R-:W2:Y:S04]  /*76e70*/  LDL.LU R13, [R1+0x42c] ;  /* 0x00042c00010d7983 */ /* 0x000ea80000300800 */
        /* <DEDUP_REMOVED lines=594> */
[----:B----4-:R3:W-:Y:S02]  /*793a0*/  STSM.16.M88.4 [R2], R8 ;  /* 0x0000000802007844 */ /* 0x0107e40000000200 */
[----:B------:R-:W-:Y:S06]  /*793b0*/  BAR.SYNC.DEFER_BLOCKING 0x0 ;  /* 0x0000000000007b1d */ /* 0x000fec0000010000 */
[----:B--2---:R-:W-:Y:S04]  /*793c0*/  STL [R1+0x1690], R248 ;  /* 0x001690f801007387 */ /* 0x004fe80000100800 */
[----:B------:R-:W-:Y:S04]  /*793d0*/  STL [R1+0x168c], R249 ;  /* 0x00168cf901007387 */ /* 0x000fe80000100800 */
[----:B------:R-:W-:Y:S04]  /*793e0*/  STL [R1+0x1688], R250 ;  /* 0x001688fa01007387 */ /* 0x000fe80000100800 */
[----:B------:R-:W-:Y:S04]  /*793f0*/  STL [R1+0x1684], R251 ;  /* 0x001684fb01007387 */ /* 0x000fe80000100800 */
[----:B------:R-:W2:Y:S04]  /*79400*/  LDL.LU R12, [R1+0x514] ;  /* 0x00051400010c7983 */ /* 0x000ea80000300800 */
[----:B------:R-:W2:Y:S04]  /*79410*/  LDL.LU R13, [R1+0x51c] ;  /* 0x00051c00010d7983 */ /* 0x000ea80000300800 */
[----:B------:R-:W2:Y:S04]  /*79420*/  LDL.LU R14, [R1+0x314] ;  /* 0x00031400010e7983 */ /* 0x000ea80000300800 */
[----:B------:R-:W2:Y:S04]  /*79430*/  LDL.LU R15, [R1+0x31c] ;  /* 0x00031c00010f7983 */ /* 0x000ea80000300800 */
[----:B------:R-:W4:Y:S01]  /*79440*/  LDS.128 R244, [R220] ;  /* 0x00000000dcf47984 */ /* 0x000f220000000c00 */
[----:B------:R-:W-:Y:S06]  /*79450*/  BAR.SYNC.DEFER_BLOCKING 0x0 ;  /* 0x0000000000007b1d */ /* 0x000fec0000010000 */
[----:B---3--:R-:W3:Y:S04]  /*79460*/  LDL.LU R8, [R1+0x114] ;  /* 0x0001140001087983 */ /* 0x008ee80000300800 */
[----:B------:R-:W3:Y:S01]  /*79470*/  LDL.LU R9, [R1+0x11c] ;  /* 0x00011c0001097983 */ /* 0x000ee20000300800 */
[----:B------:R-:W-:Y:S01]  /*79480*/  IMAD.MOV.U32 R10, RZ, RZ, R93 ;  /* 0x000000ffff0a7224 */ /* 0x000fe200078e005d */
[----:B------:R-:W-:-:S02]  /*79490*/  MOV R11, R95 ;  /* 0x0000005f000b7202 */ /* 0x000fc40000000f00 */
[----:B----4-:R-:W-:Y:S04]  /*794a0*/  STL [R1+0x16a0], R244 ;  /* 0x0016a0f401007387 */ /* 0x010fe80000100800 */
[----:B------:R-:W-:Y:S04]  /*794b0*/  STL [R1+0x169c], R245 ;  /* 0x00169cf501007387 */ /* 0x000fe80000100800 */
[----:B------:R-:W-:Y:S04]  /*794c0*/  STL [R1+0x1698], R246 ;  /* 0x001698f601007387 */ /* 0x000fe80000100800 */
[----:B------:R-:W-:Y:S04]  /*794d0*/  STL [R1+0x1694], R247 ;  /* 0x001694f701007387 */ /* 0x000fe80000100800 */
[----:B--2---:R-:W-:Y:S01]  /*794e0*/  STSM.16.M88.4 [R2], R12 ;  /* 0x0000000c02007844 */ /* 0x004fe20000000200 */
[----:B------:R-:W-:Y:S06]  /*794f0*/  BAR.SYNC.DEFER_BLOCKING 0x0 ;  /* 0x0000000000007b1d */ /* 0x000fec0000010000 */
[----:B------:R-:W2:Y:S02]  /*79500*/  LDS.128 R240, [R220] ;  /* 0x00000000dcf07984 */ /* 0x000ea40000000c00 */
[----:B------:R-:W-:Y:S06]  /*79510*/  BAR.SYNC.DEFER_BLOCKING 0x0 ;  /* 0x0000000000007b1d */ /* 0x000fec0000010000 */
[----:B---3--:R-:W-:Y:S02]  /*79520*/  STSM.16.M88.4 [R2], R8 ;  /* 0x0000000802007844 */ /* 0x008fe40000000200 */
        /* <DEDUP_REMOVED lines=9> */
[----:B------:R-:W3:Y:S04]  /*795c0*/  LDL.LU R12, [R1+0x120] ;  /* 0x00012000010c7983 */ /* 0x000ee80000300800 */
[----:B------:R-:W3:Y:S01]  /*795d0*/  LDL.LU R13, [R1+0x128] ;  /* 0x00012800010d7983 */ /* 0x000ee20000300800 */
[----:B------:R-:W-:Y:S01]  /*795e0*/  IMAD.MOV.U32 R14, RZ, RZ, R96 ;  /* 0x000000ffff0e7224 */ /* 0x000fe200078e0060 */
[----:B------:R-:W-:-:S02]  /*795f0*/  MOV R15, R98 ;  /* 0x00000062000f7202 */ /* 0x000fc40000000f00 */
[----:B------:R-:W4:Y:S01]  /*79600*/  LDS.128 R236, [R220] ;  /* 0x00000000dcec7984 */ /* 0x000f220000000c00 */
[----:B------:R-:W-:Y:S06]  /*79610*/  BAR.SYNC.DEFER_BLOCKING 0x0 ;  /* 0x0000000000007b1d */ /* 0x000fec0000010000 */
[----:B----4-:R-:W-:Y:S04]  /*79620*/  STL [R1+0x16b4], R239 ;  /* 0x0016b4ef01007387 */ /* 0x010fe80000100800 */
[----:B--2---:R-:W-:Y:S01]  /*79630*/  STSM.16.M88.4 [R2], R16 ;  /* 0x0000001002007844 */ /* 0x004fe20000000200 */
[----:B------:R-:W-:Y:S06]  /*79640*/  BAR.SYNC.DEFER_BLOCKING 0x0 ;  /* 0x0000000000007b1d */ /* 0x000fec0000010000 */
[----:B------:R-:W-:Y:S02]  /*79650*/  LDS.128 R8, [R220] ;  /* 0x00000000dc087984 */ /* 0x000fe40000000c00 */
[----:B------:R-:W-:Y:S06]  /*79660*/  BAR.SYNC.DEFER_BLOCKING 0x0 ;  /* 0x0000000000007b1d */ /* 0x000fec0000010000 */
[----:B---3--:R2:W-:Y:S02]  /*79670*/  STSM.16.M88.4 [R2], R12 ;  /* 0x0000000c02007844 */ /* 0x0085e40000000200 */
[----:B------:R-:W-:Y:S06]  /*79680*/  BAR.SYNC.DEFER_BLOCKING 0x0 ;  /* 0x0000000000007b1d */ /* 0x000fec0000010000 */
[----:B--2---:R-:W2:Y:S04]  /*79690*/  LDL.LU R12, [R1+0x524] ;  /* 0x00052400010c7983 */ /* 0x004ea80000300800 */
[----:B------:R-:W2:Y:S04]  /*796a0*/  LDL.LU R13, [R1+0x52c] ;  /* 0x00052c00010d7983 */ /* 0x000ea80000300800 */
[----:B------:R-:W2:Y:S04]  /*796b0*/  LDL.LU R14, [R1+0x324] ;  /* 0x00032400010e7983 */ /* 0x000ea80000300800 */
[----:B------:R-:W2:Y:S04]  /*796c0*/  LDL.LU R15, [R1+0x32c] ;  /* 0x00032c00010f7983 */ /* 0x000ea80000300800 */
[----:B------:R-:W3:Y:S04]  /*796d0*/  LDL.LU R20, [R1+0x124] ;  /* 0x0001240001147983 */ /* 0x000ee80000300800 */
[----:B------:R-:W3:Y:S01]  /*796e0*/  LDL.LU R21, [R1+0x12c] ;  /* 0x00012c0001157983 */ /* 0x000ee20000300800 */
[----:B------:R-:W-:Y:S01]  /*796f0*/  IMAD.MOV.U32 R22, RZ, RZ, R97 ;  /* 0x000000ffff167224 */ /* 0x000fe200078e0061 */
[----:B------:R-:W-:-:S02]  /*79700*/  MOV R23, R99 ;  /* 0x0000006300177202 */ /* 0x000fc40000000f00 */
[----:B------:R-:W4:Y:S04]  /*79710*/  LDL.LU R32, [R1+0x530] ;  /* 0x0005300001207983 */ /* 0x000f280000300800 */
[----:B------:R-:W4:Y:S04]  /*79720*/  LDL.LU R33, [R1+0x538] ;  /* 0x0005380001217983 */ /* 0x000f280000300800 */
[----:B------:R-:W4:Y:S04]  /*79730*/  LDL.LU R34, [R1+0x330] ;  /* 0x0003300001227983 */ /* 0x000f280000300800 */
[----:B------:R-:W4:Y:S04]  /*79740*/  LDL.LU R35, [R1+0x338] ;  /* 0x0003380001237983 */ /* 0x000f280000300800 */
[----:B------:R-:W4:Y:S04]  /*79750*/  LDL.LU R28, [R1+0x130] ;  /* 0x00013000011c7983 */ /* 0x000f280000300800 */
[----:B------:R-:W4:Y:S04]  /*79760*/  LDL.LU R29, [R1+0x138] ;  /* 0x00013800011d7983 */ /* 0x000f280000300800 */
[----:B------:R-:W-:Y:S01]  /*79770*/  LDS.128 R24, [R220] ;  /* 0x00000000dc187984 */ /* 0x000fe20000000c00 */
[----:B------:R-:W-:Y:S01]  /*79780*/  BAR.SYNC.DEFER_BLOCKING 0x0 ;  /* 0x0000000000007b1d */ /* 0x000fe20000010000 */
[----:B------:R-:W-:Y:S01]  /*79790*/  IMAD.MOV.U32 R30, RZ, RZ, R100 ;  /* 0x000000ffff1e7224 */ /* 0x000fe200078e0064 */
[----:B------:R-:W-:-:S04]  /*797a0*/  MOV R31, R102 ;  /* 0x00000066001f7202 */ /* 0x000fc80000000f00 */
[----:B--2---:R-:W-:Y:S02]  /*797b0*/  STSM.16.M88.4 [R2], R12 ;  /* 0x0000000c02007844 */ /* 0x004fe40000000200 */
[----:B------:R-:W-:Y:S06]  /*797c0*/  BAR.SYNC.DEFER_BLOCKING 0x0 ;  /* 0x0000000000007b1d */ /* 0x000fec0000010000 */
[----:B------:R-:W-:Y:S02]  /*797d0*/  LDS.128 R16, [R220] ;  /* 0x00000000dc107984 */ /* 0x000fe40000000c00 */
[----:B------:R-:W-:Y:S06]  /*797e0*/  BAR.SYNC.DEFER_BLOCKING 0x0 ;  /* 0x0000000000007b1d */ /* 0x000fec0000010000 */
[----:B---3--:R-:W-:Y:S02]  /*797f0*/  STSM.16.M88.4 [R2], R20 ;  /* 0x0000001402007844 */ /* 0x008fe40000000200 */
[----:B------:R-:W-:Y:S06]  /*79800*/  BAR.SYNC.DEFER_BLOCKING 0x0 ;  /* 0x0000000000007b1d */ /* 0x000fec0000010000 */
[----:B------:R-:W-:Y:S02]  /*79810*/  LDS.128 R20, [R220] ;  /* 0x00000000dc147984 */ /* 0x000fe40000000c00 */
[----:B------:R-:W-:Y:S06]  /*79820*/  BAR.SYNC.DEFER_BLOCKING 0x0 ;  /* 0x0000000000007b1d */ /* 0x000fec0000010000 */
[----:B----4-:R-:W-:Y:S02]  /*79830*/  STSM.16.M88.4 [R2], R32 ;  /* 0x0000002002007844 */ /* 0x010fe40000000200 */
[----:B------:R-:W-:Y:S06]  /*79840*/  BAR.SYNC.DEFER_BLOCKING 0x0 ;  /* 0x0000000000007b1d */ /* 0x000fec0000010000 */
[----:B------:R-:W-:Y:S02]  /*79850*/  LDS.128 R12, [R220] ;  /* 0x00000000dc0c7984 */ /* 0x000fe40000000c00 */
[----:B------:R-:W-:Y:S06]  /*79860*/  BAR.SYNC.DEFER_BLOCKING 0x0 ;  /* 0x0000000000007b1d */ /* 0x000fec0000010000 */
[----:B------:R2:W-:Y:S02]  /*79870*/  STSM.16.M88.4 [R2], R28 ;  /* 0x0000001c02007844 */ /* 0x0005e40000000200 */
[----:B------:R-:W-:Y:S06]  /*79880*/  BAR.SYNC.DEFER_BLOCKING 0x0 ;  /* 0x0000000000007b1d */ /* 0x000fec0000010000 */
[----:B--2---:R-:W2:Y:S04]  /*79890*/  LDL.LU R28, [R1+0x534] ;  /* 0x00053400011c7983 */ /* 0x004ea80000300800 */
[----:B------:R-:W2:Y:S04]  /*798a0*/  LDL.LU R29, [R1+0x53c] ;  /* 0x00053c00011d7983 */ /* 0x000ea80000300800 */
[----:B------:R-:W2:Y:S04]  /*798b0*/  LDL.LU R30, [R1+0x334] ;  /* 0x00033400011e7983 */ /* 0x000ea80000300800 */
[----:B------:R-:W2:Y:S04]  /*798c0*/  LDL.LU R31, [R1+0x33c] ;  /* 0x00033c00011f7983 */ /* 0x000ea80000300800 */
[----:B------:R-:W3:Y:S04]  /*798d0*/  LDL.LU R48, [R1+0x134] ;  /* 0x0001340001307983 */ /* 0x000ee80000300800 */
[----:B------:R-:W3:Y:S04]  /*798e0*/  LDL.LU R49, [R1+0x13c] ;  /* 0x00013c0001317983 */ /* 0x000ee80000300800 */
        /* <DEDUP_REMOVED lines=9> */
[----:B------:R-:W-:Y:S01]  /*79980*/  MOV R51, R103 ;  /* 0x0000006700337202 */ /* 0x000fe20000000f00 */
[----:B------:R-:W-:Y:S01]  /*79990*/  IMAD.MOV.U32 R46, RZ, RZ, R104 ;  /* 0x000000ffff2e7224 */ /* 0x000fe200078e0068 */
[----:B------:R-:W-:-:S02]  /*799a0*/  MOV R47, R106 ;  /* 0x0000006a002f7202 */ /* 0x000fc40000000f00 */
        /* <DEDUP_REMOVED lines=155> */
[----:B------:R-:W-:Y:S06]  /*7a360*/  BAR.SYNC.DEFER_BLOCKING 0x0 ;  /* 0x0000000000007b1d */ /* 0x000fec0000010000 */
        /* <DEDUP_REMOVED lines=20> */
[----:B------:R-:W-:Y:S01]  /*7a4b0*/  LDS.128 R160, [R220] ;  /* 0x00000000dca07984 */ /* 0x000fe20000000c00 */
[----:B------:R-:W-:Y:S06]  /*7a4c0*/  BAR.SYNC.DEFER_BLOCKING 0x0 ;  /* 0x0000000000007b1d */ /* 0x000fec0000010000 */
[----:B------:R-:W4:Y:S04]  /*7a4d0*/  LDL.LU R124, [R1+0x5a0] ;  /* 0x0005a000017c7983 */ /* 0x000f280000300800 */
[----:B------:R-:W4:Y:S04]  /*7a4e0*/  LDL.LU R125, [R1+0x5a8] ;  /* 0x0005a800017d7983 */ /* 0x000f280000300800 */
[----:B------:R-:W4:Y:S04]  /*7a4f0*/  LDL.LU R126, [R1+0x3a0] ;  /* 0x0003a000017e7983 */ /* 0x000f280000300800 */
[----:B------:R-:W4:Y:S04]  /*7a500*/  LDL.LU R127, [R1+0x3a8] ;  /* 0x0003a800017f7983 */ /* 0x000f280000300800 */
        /* <DEDUP_REMOVED lines=8> */
[----:B------:R-:W-:Y:S01]  /*7a590*/  LDS.128 R152, [R220] ;  /* 0x00000000dc987984 */ /* 0x000fe20000000c00 */
[----:B------:R-:W-:Y:S06]  /*7a5a0*/  BAR.SYNC.DEFER_BLOCKING 0x0 ;  /* 0x0000000000007b1d */ /* 0x000fec0000010000 */
[----:B----4-:R-:W-:Y:S02]  /*7a5b0*/  STSM.16.M88.4 [R2], R124 ;  /* 0x0000007c02007844 */ /* 0x010fe40000000200 */
[----:B------:R-:W-:Y:S01]  /*7a5c0*/  BAR.SYNC.DEFER_BLOCKING 0x0 ;  /* 0x0000000000007b1d */ /* 0x000fe20000010000 */
[----:B------:R-:W-:Y:S01]  /*7a5d0*/  IMAD.MOV.U32 R166, RZ, RZ, R128 ;  /* 0x000000ffffa67224 */ /* 0x000fe200078e0080 */
[----:B------:R-:W-:-:S04]  /*7a5e0*/  MOV R167, R130 ;  /* 0x0000008200a77202 */ /* 0x000fc80000000f00 */
[----:B------:R-:W-:Y:S02]  /*7a5f0*/  LDS.128 R124, [R220] ;  /* 0x00000000dc7c7984 */ /* 0x000fe40000000c00 */
[----:B------:R-:W-:Y:S06]  /*7a600*/  BAR.SYNC.DEFER_BLOCKING 0x0 ;  /* 0x0000000000007b1d */ /* 0x000fec0000010000 */
[----:B--2---:R2:W-:Y:S02]  /*7a610*/  STSM.16.M88.4 [R2], R164 ;  /* 0x000000a402007844 */ /* 0x0045e40000000200 */
        /* <DEDUP_REMOVED lines=8> */
[----:B------:R-:W-:Y:S01]  /*7a6a0*/  BAR.SYNC.DEFER_BLOCKING 0x0 ;  /* 0x0000000000007b1d */ /* 0x000fe20000010000 */
[----:B------:R-:W-:Y:S01]  /*7a6b0*/  IMAD.MOV.U32 R178, RZ, RZ, R129 ;  /* 0x000000ffffb27224 */ /* 0x000fe200078e0081 */
[----:B------:R-:W-:-:S04]  /*7a6c0*/  MOV R179, R131 ;  /* 0x0000008300b37202 */ /* 0x000fc80000000f00 */
        /* <DEDUP_REMOVED lines=44> */
[----:B------:R-:W3:Y:S04]  /*7a990*/  LDL.LU R192, [R1+0x5c4] ;  /* 0x0005c40001c07983 */ /* 0x000ee80000300800 */
[----:B------:R-:W3:Y:S04]  /*7a9a0*/  LDL.LU R193, [R1+0x5cc] ;  /* 0x0005cc0001c17983 */ /* 0x000ee80000300800 */
[----:B------:R-:W3:Y:S04]  /*7a9b0*/  LDL.LU R194, [R1+0x3c4] ;  /* 0x0003c40001c27983 */ /* 0x000ee80000300800 */
[----:B------:R-:W3:Y:S04]  /*7a9c0*/  LDL.LU R195, [R1+0x3cc] ;  /* 0x0003cc0001c37983 */ /* 0x000ee80000300800 */
[----:B------:R-:W3:Y:S04]  /*7a9d0*/  LDL.LU R200, [R1+0x1c4] ;  /* 0x0001c40001c87983 */ /* 0x000ee80000300800 */
[----:B------:R-:W3:Y:S04]  /*7a9e0*/  LDL.LU R201, [R1+0x1cc] ;  /* 0x0001cc0001c97983 */ /* 0x000ee80000300800 */
[----:B------:R-:W-:Y:S01]  /*7a9f0*/  LDS.128 R176, [R220] ;  /* 0x00000000dcb07984 */ /* 0x000fe20000000c00 */
[----:B------:R-:W-:Y:S06]  /*7aa00*/  BAR.SYNC.DEFER_BLOCKING 0x0 ;  /* 0x0000000000007b1d */ /* 0x000fec0000010000 */
[----:B----4-:R-:W-:Y:S02]  /*7aa10*/  STSM.16.M88.4 [R2], R132 ;  /* 0x0000008402007844 */ /* 0x010fe40000000200 */
[----:B------:R-:W-:Y:S01]  /*7aa20*/  BAR.SYNC.DEFER_BLOCKING 0x0 ;  /* 0x0000000000007b1d */ /* 0x000fe20000010000 */
[----:B------:R-:W-:Y:S01]  /*7aa30*/  IMAD.MOV.U32 R190, RZ, RZ, R136 ;  /* 0x000000ffffbe7224 */ /* 0x000fe200078e0088 */
[----:B------:R-:W-:-:S04]  /*7aa40*/  MOV R191, R138 ;  /* 0x0000008a00bf7202 */ /* 0x000fc80000000f00 */
        /* <DEDUP_REMOVED lines=14> */
[----:B------:R2:W-:Y:S02]  /*7ab30*/  STSM.16.M88.4 [R2], R200 ;  /* 0x000000c802007844 */ /* 0x0005e40000000200 */
        /* <DEDUP_REMOVED lines=32> */
[----:B------:R-:W2:Y:S01]  /*7ad40*/  LDL.LU R213, [R1+0x1e8] ;  /* 0x0001e80001d57983 */ /* 0x000ea20000300800 */
[----:B------:R-:W-:Y:S01]  /*7ad50*/  IMAD.MOV.U32 R214, RZ, RZ, R144 ;  /* 0x000000ffffd67224 */ /* 0x000fe200078e0090 */
[----:B------:R-:W-:-:S02]  /*7ad60*/  MOV R215, R146 ;  /* 0x0000009200d77202 */ /* 0x000fc40000000f00 */
[----:B------:R-:W3:Y:S04]  /*7ad70*/  LDL.LU R216, [R1+0x5e4] ;  /* 0x0005e40001d87983 */ /* 0x000ee80000300800 */
[----:B------:R-:W-:Y:S01]  /*7ad80*/  LDS.128 R204, [R220] ;  /* 0x00000000dccc7984 */ /* 0x000fe20000000c00 */
[----:B------:R-:W-:Y:S06]  /*7ad90*/  BAR.SYNC.DEFER_BLOCKING 0x0 ;  /* 0x0000000000007b1d */ /* 0x000fec0000010000 */
[----:B------:R-:W3:Y:S04]  /*7ada0*/  LDL.LU R217, [R1+0x5ec] ;  /* 0x0005ec0001d97983 */ /* 0x000ee80000300800 */
[----:B------:R-:W3:Y:S04]  /*7adb0*/  LDL.LU R218, [R1+0x3e4] ;  /* 0x0003e40001da7983 */ /* 0x000ee80000300800 */
[----:B------:R-:W3:Y:S04]  /*7adc0*/  LDL.LU R219, [R1+0x3ec] ;  /* 0x0003ec0001db7983 */ /* 0x000ee80000300800 */
[----:B----4-:R-:W-:Y:S01]  /*7add0*/  STSM.16.M88.4 [R2], R140 ;  /* 0x0000008c02007844 */ /* 0x010fe20000000200 */
[----:B------:R-:W-:Y:S06]  /*7ade0*/  BAR.SYNC.DEFER_BLOCKING 0x0 ;  /* 0x0000000000007b1d */ /* 0x000fec0000010000 */
[----:B------:R-:W-:Y:S02]  /*7adf0*/  LDS.128 R140, [R220] ;  /* 0x00000000dc8c7984 */ /* 0x000fe40000000c00 */
[----:B------:R-:W-:Y:S06]  /*7ae00*/  BAR.SYNC.DEFER_BLOCKING 0x0 ;  /* 0x0000000000007b1d */ /* 0x000fec0000010000 */
[----:B--2---:R-:W-:Y:S02]  /*7ae10*/  STSM.16.M88.4 [R2], R212 ;  /* 0x000000d402007844 */ /* 0x004fe40000000200 */
[----:B------:R-:W-:Y:S06]  /*7ae20*/  BAR.SYNC.DEFER_BLOCKING 0x0 ;  /* 0x0000000000007b1d */ /* 0x000fec0000010000 */
[----:B------:R-:W2:Y:S02]  /*7ae30*/  LDS.128 R212, [R220] ;  /* 0x00000000dcd47984 */ /* 0x000ea40000000c00 */
[----:B------:R-:W-:Y:S06]  /*7ae40*/  BAR.SYNC.DEFER_BLOCKING 0x0 ;  /* 0x0000000000007b1d */ /* 0x000fec0000010000 */
[----:B--2---:R2:W-:Y:S04]  /*7ae50*/  STL [R1+0x1680], R215 ;  /* 0x001680d701007387 */ /* 0x0045e80000100800 */
[----:B--2---:R-:W2:Y:S04]  /*7ae60*/  LDL.LU R215, [R1+0x710] ;  /* 0x0007100001d77983 */ /* 0x004ea80000300800 */
[----:B------:R-:W4:Y:S04]  /*7ae70*/  LDL.LU R224, [R1+0x1e4] ;  /* 0x0001e40001e07983 */ /* 0x000f280000300800 */
[----:B------:R-:W4:Y:S04]  /*7ae80*/  LDL.LU R225, [R1+0x1ec] ;  /* 0x0001ec0001e17983 */ /* 0x000f280000300800 */
[----:B------:R-:W4:Y:S04]  /*7ae90*/  LDL.LU R144, [R1+0x5f0] ;  /* 0x0005f00001907983 */ /* 0x000f280000300800 */
[----:B------:R-:W4:Y:S04]  /*7aea0*/  LDL.LU R145, [R1+0x5f8] ;  /* 0x0005f80001917983 */ /* 0x000f280000300800 */
[----:B------:R-:W4:Y:S04]  /*7aeb0*/  LDL.LU R146, [R1+0x3f0] ;  /* 0x0003f00001927983 */ /* 0x000f280000300800 */
[----:B------:R-:W4:Y:S04]  /*7aec0*/  LDL.LU R147, [R1+0x3f8] ;  /* 0x0003f80001937983 */ /* 0x000f280000300800 */
[----:B---3--:R-:W-:Y:S01]  /*7aed0*/  STSM.16.M88.4 [R2], R216 ;  /* 0x000000d802007844 */ /* 0x008fe20000000200 */
[----:B------:R-:W-:Y:S06]  /*7aee0*/  BAR.SYNC.DEFER_BLOCKING 0x0 ;  /* 0x0000000000007b1d */ /* 0x000fec0000010000 */
[----:B------:R-:W3:Y:S04]  /*7aef0*/  LDL.LU R228, [R1+0x1f0] ;  /* 0x0001f00001e47983 */ /* 0x000ee80000300800 */
[----:B------:R-:W3:Y:S04]  /*7af00*/  LDL.LU R229, [R1+0x1f8] ;  /* 0x0001f80001e57983 */ /* 0x000ee80000300800 */
[----:B--2---:R-:W2:Y:S01]  /*7af10*/  LDS.128 R220, [R215] ;  /* 0x00000000d7dc7984 */ /* 0x004ea20000000c00 */
[----:B------:R-:W-:Y:S06]  /*7af20*/  BAR.SYNC.DEFER_BLOCKING 0x0 ;  /* 0x0000000000007b1d */ /* 0x000fec0000010000 */
[----:B----4-:R4:W-:Y:S02]  /*7af30*/  STSM.16.M88.4 [R2], R224 ;  /* 0x000000e002007844 */ /* 0x0109e40000000200 */
[----:B------:R-:W-:Y:S06]  /*7af40*/  BAR.SYNC.DEFER_BLOCKING 0x0 ;  /* 0x0000000000007b1d */ /* 0x000fec0000010000 */
[----:B----4-:R-:W4:Y:S04]  /*7af50*/  LDL.LU R224, [R1+0x5f4] ;  /* 0x0005f40001e07983 */ /* 0x010f280000300800 */
[----:B------:R-:W4:Y:S04]  /*7af60*/  LDL.LU R225, [R1+0x5fc] ;  /* 0x0005fc0001e17983 */ /* 0x000f280000300800 */
[----:B------:R-:W4:Y:S04]  /*7af70*/  LDL.LU R226, [R1+0x3f4] ;  /* 0x0003f40001e27983 */ /* 0x000f280000300800 */
[----:B------:R-:W4:Y:S04]  /*7af80*/  LDL.LU R227, [R1+0x3fc] ;  /* 0x0003fc0001e37983 */ /* 0x000f280000300800 */
[----:B------:R-:W2:Y:S01]  /*7af90*/  LDS.128 R216, [R215] ;  /* 0x00000000d7d87984 */ /* 0x000ea20000000c00 */
[----:B------:R-:W-:Y:S06]  /*7afa0*/  BAR.SYNC.DEFER_BLOCKING 0x0 ;  /* 0x0000000000007b1d */ /* 0x000fec0000010000 */
[----:B------:R-:W-:Y:S02]  /*7afb0*/  STSM.16.M88.4 [R2], R144 ;  /* 0x0000009002007844 */ /* 0x000fe40000000200 */
[----:B------:R-:W-:Y:S06]  /*7afc0*/  BAR.SYNC.DEFER_BLOCKING 0x0 ;  /* 0x0000000000007b1d */ /* 0x000fec0000010000 */
[----:B------:R-:W2:Y:S02]  /*7afd0*/  LDS.128 R144, [R215] ;  /* 0x00000000d7907984 */ /* 0x000ea40000000c00 */
[----:B------:R-:W-:Y:S06]  /*7afe0*/  BAR.SYNC.DEFER_BLOCKING 0x0 ;  /* 0x0000000000007b1d */ /* 0x000fec0000010000 */
[----:B---3--:R-:W-:Y:S02]  /*7aff0*/  STSM.16.M88.4 [R2], R228 ;  /* 0x000000e402007844 */ /* 0x008fe40000000200 */
[----:B------:R-:W-:Y:S06]  /*7b000*/  BAR.SYNC.DEFER_BLOCKING 0x0 ;  /* 0x0000000000007b1d */ /* 0x000fec0000010000 */
[----:B------:R-:W3:Y:S02]  /*7b010*/  LDS.128 R228, [R215] ;  /* 0x00000000d7e47984 */ /* 0x000ee40000000c00 */
[----:B------:R-:W-:Y:S06]  /*7b020*/  BAR.SYNC.DEFER_BLOCKING 0x0 ;  /* 0x0000000000007b1d */ /* 0x000fec0000010000 */
[----:B----4-:R4:W-:Y:S04]  /*7b030*/  STSM.16.M88.4 [R2], R224 ;  /* 0x000000e002007844 */ /* 0x0109e80000000200 */
[----:B----4-:R-:W4:Y:S04]  /*7b040*/  LDL.LU R224, [R1+0x1f4] ;  /* 0x0001f40001e07983 */ /* 0x010f280000300800 */
[----:B------:R-:W4:Y:S01]  /*7b050*/  LDL.LU R225, [R1+0x1fc] ;  /* 0x0001fc0001e17983 */ /* 0x000f220000300800 */
[----:B-1----:R-:W-:Y:S01]  /*7b060*/  IMAD R5, R3, R6, RZ ;  /* 0x0000000603057224 */ /* 0x002fe200078e02ff */
[----:B------:R-:W-:Y:S01]  /*7b070*/  MOV R226, R149 ;  /* 0x0000009500e27202 */ /* 0x000fe20000000f00 */
[----:B------:R-:W-:Y:S01]  /*7b080*/  IMAD.MOV.U32 R227, RZ, RZ, R151 ;  /* 0x000000ffffe37224 */ /* 0x000fe200078e0097 */
[----:B------:R-:W-:Y:S01]  /*7b090*/  BAR.SYNC.DEFER_BLOCKING 0x0 ;  /* 0x0000000000007b1d */ /* 0x000fe20000010000 */
[----:B------:R-:W-:Y:S01]  /*7b0a0*/  IMAD R148, R6, 0x80, R5 ;  /* 0x0000008006947824 */ /* 0x000fe200078e0205 */
[----:B------:R-:W-:-:S04]  /*7b0b0*/  LEA R6, P0, R5, UR4, 0x2 ;  /* 0x0000000405067c11 */ /* 0x000fc8000f8010ff */
[----:B------:R-:W-:Y:S02]  /*7b0c0*/  LEA.HI.X.SX32 R7, R5, UR5, 0x2, P0 ;  /* 0x0000000505077c11 */ /* 0x000fe400080f16ff */
[C---:B------:R-:W-:Y:S01]  /*7b0d0*/  LEA R232, P0, R148.reuse, UR4, 0x2 ;  /* 0x0000000494e87c11 */ /* 0x040fe2000f8010ff */
[----:B------:R-:W2:Y:S01]  /*7b0e0*/  LDL.LU R239, [R1+0x400] ;  /* 0x0004000001ef7983 */ /* 0x000ea20000300800 */
[----:B------:R-:W-:Y:S02]  /*7b0f0*/  ULDC UR4, c[0x0][0x228] ;  /* 0x00008a0000047ab9 */ /* 0x000fe40000000800 */
[----:B------:R-:W-:Y:S01]  /*7b100*/  LEA.HI.X.SX32 R233, R148, UR5, 0x2, P0 ;  /* 0x0000000594e97c11 */ /* 0x000fe200080f16ff */
[----:B------:R-:W3:Y:S04]  /*7b110*/  LDL.LU R243, [R1+0x604] ;  /* 0x0006040001f37983 */ /* 0x000ee80000300800 */
[----:B------:R-:W3:Y:S04]  /*7b120*/  LDL.LU R242, [R1+0x204] ;  /* 0x0002040001f27983 */ /* 0x000ee80000300800 */
[----:B------:R-:W3:Y:S04]  /*7b130*/  LDL.LU R241, [R1+0x4] ;  /* 0x0000040001f17983 */ /* 0x000ee80000300800 */
[----:B------:R-:W1:Y:S01]  /*7b140*/  LDS.128 R148, [R215] ;  /* 0x00000000d7947984 */ /* 0x000e620000000c00 */
[----:B------:R-:W-:Y:S06]  /*7b150*/  BAR.SYNC.DEFER_BLOCKING 0x0 ;  /* 0x0000000000007b1d */ /* 0x000fec0000010000 */
        /* <DEDUP_REMOVED lines=9> */
[----:B----4-:R4:W-:Y:S04]  /*7b1f0*/  STSM.16.M88.4 [R2], R224 ;  /* 0x000000e002007844 */ /* 0x0109e80000000200 */
[----:B----4-:R-:W4:Y:S01]  /*7b200*/  LDL.LU R227, [R1+0x600] ;  /* 0x0006000001e37983 */ /* 0x010f220000300800 */
[----:B------:R-:W-:Y:S01]  /*7b210*/  BAR.SYNC.DEFER_BLOCKING 0x0 ;  /* 0x0000000000007b1d */ /* 0x000fe20000010000 */
[----:B------:R-:W-:-:S04]  /*7b220*/  ISETP.GE.AND P0, PT, R3, UR4, PT ;  /* 0x0000000403007c0c */ /* 0x000fc8000bf06270 */
[C---:B------:R-:W-:Y:S01]  /*7b230*/  ISETP.LT.AND P0, PT, R0.reuse, UR31, !P0 ;  /* 0x0000001f00007c0c */ /* 0x040fe2000c701270 */
[----:B------:R-:W-:Y:S01]  /*7b240*/  IMAD R5, R0, UR28, RZ ;  /* 0x0000001c00057c24 */ /* 0x000fe2000f8e02ff */
[----:B------:R-:W-:Y:S01]  /*7b250*/  ISETP.LT.AND P5, PT, R4, UR12, !P5 ;  /* 0x0000000c04007c0c */ /* 0x000fe2000efa1270 */
[----:B------:R-:W2:Y:S01]  /*7b260*/  LDL.LU R2, [R1+0x200] ;  /* 0x0002000001027983 */ /* 0x000ea20000300800 */
[----:B------:R-:W-:Y:S01]  /*7b270*/  ULDC.64 UR4, c[0x0][0x228] ;  /* 0x00008a0000047ab9 */ /* 0x000fe20000000a00 */
[----:B------:R-:W-:-:S08]  /*7b280*/  IMAD.WIDE R234, R5, 0x4, R6 ;  /* 0x0000000405ea7825 */ /* 0x000fd000078e0206 */
[----:B----4-:R4:W-:Y:S04]  /*7b290*/  @P0 STG.E desc[UR8][R234.64], R227 ;  /* 0x000000e3ea000986 */ /* 0x0109e8000c101908 */
[----:B----4-:R-:W4:Y:S01]  /*7b2a0*/  LDL.LU R235, [R1] ;  /* 0x0000000001eb7983 */ /* 0x010f220000300800 */
[----:B------:R-:W-:Y:S01]  /*7b2b0*/  ISETP.LT.AND P0, PT, R3, UR10, !P6 ;  /* 0x0000000a03007c0c */ /* 0x000fe2000f701270 */
[C---:B------:R-:W-:Y:S01]  /*7b2c0*/  IMAD.WIDE R224, R5.reuse, 0x4, R232 ;  /* 0x0000000405e07825 */ /* 0x040fe200078e02e8 */
[----:B------:R-:W-:Y:S01]  /*7b2d0*/  IADD3 R5, R5, UR28, RZ ;  /* 0x0000001c05057c10 */ /* 0x000fe2000fffe0ff */
[----:B------:R-:W-:Y:S01]  /*7b2e0*/  ULDC UR10, c[0x0][0x228] ;  /* 0x00008a00000a7ab9 */ /* 0x000fe20000000800 */
[----:B------:R-:W-:Y:S01]  /*7b2f0*/  ISETP.LT.AND P6, PT, R4, UR6, !P6 ;  /* 0x0000000604007c0c */ /* 0x000fe2000f7c1270 */
[----:B------:R-:W-:Y:S01]  /*7b300*/  VIADD R234, R0, 0x6 ;  /* 0x0000000600ea7836 */ /* 0x000fe20000000000 */
[----:B--2---:R2:W-:Y:S01]  /*7b310*/  @P5 STG.E desc[UR8][R224.64], R2 ;  /* 0x00000002e0005986 */ /* 0x0045e2000c101908 */
[----:B------:R-:W-:Y:S01]  /*7b320*/  ISETP.LT.AND P5, PT, R3, UR4, !P2 ;  /* 0x0000000403007c0c */ /* 0x000fe2000d7a1270 */
[C---:B------:R-:W-:Y:S01]  /*7b330*/  IMAD.WIDE R226, R5.reuse, 0x4, R6 ;  /* 0x0000000405e27825 */ /* 0x040fe200078e0206 */
[----:B------:R-:W-:Y:S01]  /*7b340*/  ULDC UR6, c[0x0][0x228] ;  /* 0x00008a0000067ab9 */ /* 0x000fe20000000800 */
[----:B--2---:R-:W-:-:S02]  /*7b350*/  IADD3 R2, R5, UR28, RZ ;  /* 0x0000001c05027c10 */ /* 0x004fc4000fffe0ff */
[----:B------:R-:W-:Y:S01]  /*7b360*/  IMAD.WIDE R224, R5, 0x4, R232 ;  /* 0x0000000405e07825 */ /* 0x000fe200078e02e8 */
[----:B------:R-:W-:Y:S01]  /*7b370*/  ISETP.LT.AND P2, PT, R4, UR20, !P2 ;  /* 0x0000001404007c0c */ /* 0x000fe2000d741270 */
[----:B------:R-:W-:Y:S01]  /*7b380*/  ULDC UR4, c[0x0][0x22c] ;  /* 0x00008b0000047ab9 */ /* 0x000fe20000000800 */
[C---:B------:R-:W-:Y:S01]  /*7b390*/  IADD3 R5, R2.reuse, UR28, RZ ;  /* 0x0000001c02057c10 */ /* 0x040fe2000fffe0ff */
[----:B----4-:R2:W-:Y:S04]  /*7b3a0*/  @P0 STG.E desc[UR8][R226.64], R235 ;  /* 0x000000ebe2000986 */ /* 0x0105e8000c101908 */
[----:B------:R4:W-:Y:S01]  /*7b3b0*/  @P6 STG.E desc[UR8][R224.64], R239 ;  /* 0x000000efe0006986 */ /* 0x0009e2000c101908 */
[----:B--2---:R-:W-:-:S03]  /*7b3c0*/  IMAD.WIDE R226, R2, 0x4, R6 ;  /* 0x0000000402e27825 */ /* 0x004fc600078e0206 */
[----:B------:R-:W2:Y:S04]  /*7b3d0*/  LDL.LU R235, [R1+0x610] ;  /* 0x0006100001eb7983 */ /* 0x000ea80000300800 */
[----:B---3--:R3:W-:Y:S01]  /*7b3e0*/  @P5 STG.E desc[UR8][R226.64], R243 ;  /* 0x000000f3e2005986 */ /* 0x0087e2000c101908 */
[----:B------:R-:W-:Y:S02]  /*7b3f0*/  ISETP.LT.AND P5, PT, R3, UR18, !P1 ;  /* 0x0000001203007c0c */ /* 0x000fe4000cfa1270 */
[----:B------:R-:W-:Y:S01]  /*7b400*/  ISETP.LT.AND P1, PT, R4, UR16, !P1 ;  /* 0x0000001004007c0c */ /* 0x000fe2000cf21270 */
[----:B----4-:R-:W-:Y:S01]  /*7b410*/  IMAD.WIDE R224, R5, 0x4, R6 ;  /* 0x0000000405e07825 */ /* 0x010fe200078e0206 */
[----:B------:R-:W-:Y:S01]  /*7b420*/  ISETP.LT.AND P6, PT, R3, UR14, !P3 ;  /* 0x0000000e03007c0c */ /* 0x000fe2000dfc1270 */
[----:B------:R-:W4:Y:S02]  /*7b430*/  LDL.LU R239, [R1+0x210] ;  /* 0x0002100001ef7983 */ /* 0x000f240000300800 */
[----:B---3--:R-:W-:-:S02]  /*7b440*/  IMAD.WIDE R226, R2, 0x4, R232 ;  /* 0x0000000402e27825 */ /* 0x008fc400078e02e8 */
[----:B------:R-:W3:Y:S02]  /*7b450*/  LDL.LU R243, [R1+0x10] ;  /* 0x0000100001f37983 */ /* 0x000ee40000300800 */
[----:B------:R-:W-:Y:S02]  /*7b460*/  VIADD R2, R5, UR28 ;  /* 0x0000001c05027c36 */ /* 0x000fe40008000000 */
[----:B------:R1:W-:Y:S04]  /*7b470*/  @P2 STG.E desc[UR8][R226.64], R242 ;  /* 0x000000f2e2002986 */ /* 0x0003e8000c101908 */
[----:B------:R1:W-:Y:S02]  /*7b480*/  @P5 STG.E desc[UR8][R224.64], R241 ;  /* 0x000000f1e0005986 */ /* 0x0003e4000c101908 */
[----:B-1----:R-:W-:-:S04]  /*7b490*/  IMAD.WIDE R226, R2, 0x4, R6 ;  /* 0x0000000402e27825 */ /* 0x002fc800078e0206 */
[----:B------:R-:W-:-:S05]  /*7b4a0*/  IMAD.WIDE R224, R5, 0x4, R232 ;  /* 0x0000000405e07825 */ /* 0x000fca00078e02e8 */
[----:B------:R-:W-:Y:S04]  /*7b4b0*/  @P1 STG.E desc[UR8][R224.64], R240 ;  /* 0x000000f0e0001986 */ /* 0x000fe8000c101908 */
[----:B------:R1:W-:Y:S04]  /*7b4c0*/  @P6 STG.E desc[UR8][R226.64], R247 ;  /* 0x000000f7e2006986 */ /* 0x0003e8000c101908 */
[----:B-1----:R-:W3:Y:S01]  /*7b4d0*/  LDL.LU R247, [R1+0x614] ;  /* 0x0006140001f77983 */ /* 0x002ee20000300800 */
[----:B------:R-:W-:Y:S01]  /*7b4e0*/  ISETP.GE.AND P0, PT, R234, UR4, PT ;  /* 0x00000004ea007c0c */ /* 0x000fe2000bf06270 */
[----:B------:R-:W-:Y:S01]  /*7b4f0*/  VIADD R234, R0, 0x7 ;  /* 0x0000000700ea7836 */ /* 0x000fe20000000000 */
[----:B------:R-:W-:Y:S01]  /*7b500*/  ULDC UR4, c[0x0][0x22c] ;  /* 0x00008b0000047ab9 */ /* 0x000fe20000000800 */
[----:B------:R-:W-:Y:S01]  /*7b510*/  ISETP.LT.AND P3, PT, R4, UR22, !P3 ;  /* 0x0000001604007c0c */ /* 0x000fe2000df61270 */
[----:B------:R-:W-:Y:S01]  /*7b520*/  VIADD R226, R0, 0x9 ;  /* 0x0000000900e27836 */ /* 0x000fe20000000000 */
[----:B------:R-:W-:-:S02]  /*7b530*/  ISETP.LT.AND P6, PT, R3, UR26, !P4 ;  /* 0x0000001a03007c0c */ /* 0x000fc4000e7c1270 */
[C---:B------:R-:W-:Y:S01]  /*7b540*/  IADD3 R5, R2.reuse, UR28, RZ ;  /* 0x0000001c02057c10 */ /* 0x040fe2000fffe0ff */
[----:B------:R-:W-:Y:S01]  /*7b550*/  IMAD.WIDE R224, R2, 0x4, R232 ;  /* 0x0000000402e07825 */ /* 0x000fe200078e02e8 */
[----:B------:R-:W-:Y:S01]  /*7b560*/  ISETP.GE.AND P2, PT, R234, UR4, PT ;  /* 0x00000004ea007c0c */ /* 0x000fe2000bf46270 */
[----:B------:R-:W-:Y:S01]  /*7b570*/  ULDC UR4, c[0x0][0x22c] ;  /* 0x00008b0000047ab9 */ /* 0x000fe20000000800 */
[----:B------:R-:W-:Y:S01]  /*7b580*/  IADD3 R234, R0, 0x8, RZ ;  /* 0x0000000800ea7810 */ /* 0x000fe20007ffe0ff */
[----:B------:R-:W3:Y:S03]  /*7b590*/  LDL.LU R242, [R1+0x414] ;  /* 0x0004140001f27983 */ /* 0x000ee60000300800 */
[----:B------:R-:W-:Y:S01]  /*7b5a0*/  ISETP.GE.AND P5, PT, R234, UR4, PT ;  /* 0x00000004ea007c0c */ /* 0x000fe2000bfa6270 */
[----:B------:R-:W-:Y:S01]  /*7b5b0*/  ULDC UR4, c[0x0][0x22c] ;  /* 0x00008b0000047ab9 */ /* 0x000fe20000000800 */
[----:B------:R-:W-:Y:S01]  /*7b5c0*/  ISETP.LT.AND P4, PT, R4, UR24, !P4 ;  /* 0x0000001804007c0c */ /* 0x000fe2000e781270 */
[----:B------:R1:W-:Y:S01]  /*7b5d0*/  @P3 STG.E desc[UR8][R224.64], R246 ;  /* 0x000000f6e0003986 */ /* 0x0003e2000c101908 */
[----:B------:R-:W-:Y:S01]  /*7b5e0*/  ISETP.GE.AND P1, PT, R226, UR4, PT ;  /* 0x00000004e2007c0c */ /* 0x000fe2000bf26270 */
[C---:B------:R-:W-:Y:S01]  /*7b5f0*/  IMAD.WIDE R226, R5.reuse, 0x4, R6 ;  /* 0x0000000405e27825 */ /* 0x040fe200078e0206 */
[----:B------:R-:W-:Y:S01]  /*7b600*/  ULDC UR4, c[0x0][0x22c] ;  /* 0x00008b0000047ab9 */ /* 0x000fe20000000800 */
[----:B------:R-:W-:Y:S01]  /*7b610*/  IADD3 R2, R5, UR28, RZ ;  /* 0x0000001c05027c10 */ /* 0x000fe2000fffe0ff */
[----:B------:R-:W3:Y:S01]  /*7b620*/  LDL.LU R241, [R1+0x214] ;  /* 0x0002140001f17983 */ /* 0x000ee20000300800 */
[----:B------:R-:W-:Y:S01]  /*7b630*/  VIADD R234, R0, 0xa ;  /* 0x0000000a00ea7836 */ /* 0x000fe20000000000 */
[----:B------:R-:W-:-:S02]  /*7b640*/  ISETP.LT.AND P3, PT, R3, UR30, !P0 ;  /* 0x0000001e03007c0c */ /* 0x000fc4000c761270 */
[----:B------:R1:W-:Y:S02]  /*7b650*/  @P6 STG.E desc[UR8][R226.64], R245 ;  /* 0x000000f5e2006986 */ /* 0x0003e4000c101908 */
[----:B------:R-:W-:Y:S01]  /*7b660*/  ISETP.GE.AND P6, PT, R234, UR4, PT ;  /* 0x00000004ea007c0c */ /* 0x000fe2000bfc6270 */
[----:B-1----:R-:W-:Y:S01]  /*7b670*/  IMAD.WIDE R224, R5, 0x4, R232 ;  /* 0x0000000405e07825 */ /* 0x002fe200078e02e8 */
[----:B------:R-:W-:Y:S01]  /*7b680*/  ULDC UR4, c[0x0][0x228] ;  /* 0x00008a0000047ab9 */ /* 0x000fe20000000800 */
[----:B------:R-:W3:Y:S01]  /*7b690*/  LDL.LU R240, [R1+0x14] ;  /* 0x0000140001f07983 */ /* 0x000ee20000300800 */
[----:B------:R-:W-:Y:S01]  /*7b6a0*/  ISETP.LT.AND P0, PT, R4, UR4, !P0 ;  /* 0x0000000404007c0c */ /* 0x000fe2000c701270 */
[----:B------:R-:W-:Y:S02]  /*7b6b0*/  ULDC UR4, c[0x0][0x228] ;  /* 0x00008a0000047ab9 */ /* 0x000fe40000000800 */
[----:B------:R1:W-:Y:S01]  /*7b6c0*/  @P4 STG.E desc[UR8][R224.64], R244 ;  /* 0x000000f4e0004986 */ /* 0x0003e2000c101908 */
[C---:B------:R-:W-:Y:S01]  /*7b6d0*/  ISETP.LT.AND P4, PT, R3.reuse, UR4, !P2 ;  /* 0x0000000403007c0c */ /* 0x040fe2000d781270 */
[C---:B------:R-:W-:Y:S01]  /*7b6e0*/  IMAD.WIDE R226, R2.reuse, 0x4, R6 ;  /* 0x0000000402e27825 */ /* 0x040fe200078e0206 */
[----:B------:R-:W-:Y:S01]  /*7b6f0*/  IADD3 R5, R2, UR28, RZ ;  /* 0x0000001c02057c10 */ /* 0x000fe2000fffe0ff */
[----:B------:R-:W-:Y:S01]  /*7b700*/  ULDC UR4, c[0x0][0x22c] ;  /* 0x00008b0000047ab9 */ /* 0x000fe20000000800 */
[----:B------:R-:W-:Y:S01]  /*7b710*/  ISETP.LT.AND P2, PT, R4, UR6, !P2 ;  /* 0x0000000604007c0c */ /* 0x000fe2000d741270 */
[----:B------:R-:W-:Y:S01]  /*7b720*/  VIADD R234, R0, 0xb ;  /* 0x0000000b00ea7836 */ /* 0x000fe20000000000 */
[----:B------:R1:W-:Y:S01]  /*7b730*/  @P3 STG.E desc[UR8][R226.64], R251 ;  /* 0x000000fbe2003986 */ /* 0x0003e2000c101908 */
[----:B------:R-:W-:Y:S01]  /*7b740*/  ISETP.LT.AND P3, PT, R3, UR10, !P5 ;  /* 0x0000000a03007c0c */ /* 0x000fe2000ef61270 */
[----:B------:R-:W-:Y:S01]  /*7b750*/  ULDC UR6, c[0x0][0x228] ;  /* 0x00008a0000067ab9 */ /* 0x000fe20000000800 */
[----:B------:R-:W-:Y:S01]  /*7b760*/  ULDC UR10, c[0x0][0x228] ;  /* 0x00008a00000a7ab9 */ /* 0x000fe20000000800 */
[----:B-1----:R-:W-:Y:S01]  /*7b770*/  IMAD.WIDE R224, R2, 0x4, R232 ;  /* 0x0000000402e07825 */ /* 0x002fe200078e02e8 */
[----:B------:R-:W-:Y:S01]  /*7b780*/  ISETP.LT.AND P5, PT, R4, UR6, !P5 ;  /* 0x0000000604007c0c */ /* 0x000fe2000efa1270 */
[----:B------:R-:W-:Y:S01]  /*7b790*/  ULDC UR6, c[0x0][0x228] ;  /* 0x00008a0000067ab9 */ /* 0x000fe20000000800 */
[----:B------:R-:W3:Y:S01]  /*7b7a0*/  LDL.LU R246, [R1+0x418] ;  /* 0x0004180001f67983 */ /* 0x000ee20000300800 */
[----:B------:R-:W-:-:S03]  /*7b7b0*/  VIADD R2, R5, UR28 ;  /* 0x0000001c05027c36 */ /* 0x000fc60008000000 */
[----:B------:R1:W-:Y:S01]  /*7b7c0*/  @P0 STG.E desc[UR8][R224.64], R250 ;  /* 0x000000fae0000986 */ /* 0x0003e2000c101908 */
[C---:B------:R-:W-:Y:S01]  /*7b7d0*/  IMAD.WIDE R226, R5.reuse, 0x4, R6 ;  /* 0x0000000405e27825 */ /* 0x040fe200078e0206 */
[----:B------:R-:W-:Y:S01]  /*7b7e0*/  ISETP.GE.AND P0, PT, R234, UR4, PT ;  /* 0x00000004ea007c0c */ /* 0x000fe2000bf06270 */
[----:B------:R-:W-:Y:S01]  /*7b7f0*/  ULDC UR4, c[0x0][0x22c] ;  /* 0x00008b0000047ab9 */ /* 0x000fe20000000800 */
[----:B------:R-:W-:Y:S01]  /*7b800*/  IADD3 R234, R0, 0xc, RZ ;  /* 0x0000000c00ea7810 */ /* 0x000fe20007ffe0ff */
[----:B------:R-:W3:Y:S04]  /*7b810*/  LDL.LU R245, [R1+0x218] ;  /* 0x0002180001f57983 */ /* 0x000ee80000300800 */
[----:B------:R1:W-:Y:S02]  /*7b820*/  @P4 STG.E desc[UR8][R226.64], R249 ;  /* 0x000000f9e2004986 */ /* 0x0003e4000c101908 */
[----:B-1----:R-:W-:Y:S01]  /*7b830*/  IMAD.WIDE R224, R5, 0x4, R232 ;  /* 0x0000000405e07825 */ /* 0x002fe200078e02e8 */
[----:B------:R-:W-:Y:S01]  /*7b840*/  ISETP.GE.AND P4, PT, R234, UR4, PT ;  /* 0x00000004ea007c0c */ /* 0x000fe2000bf86270 */
[----:B------:R-:W-:Y:S01]  /*7b850*/  ULDC UR4, c[0x0][0x228] ;  /* 0x00008a0000047ab9 */ /* 0x000fe20000000800 */
[C---:B------:R-:W-:Y:S01]  /*7b860*/  IADD3 R5, R2.reuse, UR28, RZ ;  /* 0x0000001c02057c10 */ /* 0x040fe2000fffe0ff */
[----:B------:R-:W3:Y:S01]  /*7b870*/  LDL.LU R244, [R1+0x18] ;  /* 0x0000180001f47983 */ /* 0x000ee20000300800 */
[----:B------:R-:W-:-:S03]  /*7b880*/  IMAD.WIDE R226, R2, 0x4, R6 ;  /* 0x0000000402e27825 */ /* 0x000fc600078e0206 */
[----:B------:R1:W-:Y:S01]  /*7b890*/  @P2 STG.E desc[UR8][R224.64], R248 ;  /* 0x000000f8e0002986 */ /* 0x0003e2000c101908 */
[----:B------:R-:W-:Y:S01]  /*7b8a0*/  ISETP.LT.AND P2, PT, R3, UR4, !P1 ;  /* 0x0000000403007c0c */ /* 0x000fe2000cf41270 */
[----:B------:R-:W-:Y:S01]  /*7b8b0*/  ULDC UR4, c[0x0][0x22c] ;  /* 0x00008b0000047ab9 */ /* 0x000fe20000000800 */
[----:B------:R-:W-:Y:S01]  /*7b8c0*/  ISETP.LT.AND P1, PT, R4, UR6, !P1 ;  /* 0x0000000604007c0c */ /* 0x000fe2000cf21270 */
[----:B------:R-:W3:Y:S01]  /*7b8d0*/  LDL.LU R251, [R1+0x61c] ;  /* 0x00061c0001fb7983 */ /* 0x000ee20000300800 */
[----:B------:R-:W-:-:S03]  /*7b8e0*/  ULDC UR6, c[0x0][0x228] ;  /* 0x00008a0000067ab9 */ /* 0x000fc60000000800 */
[----:B------:R-:W3:Y:S01]  /*7b8f0*/  LDL.LU R250, [R1+0x41c] ;  /* 0x00041c0001fa7983 */ /* 0x000ee20000300800 */
[----:B-1----:R-:W-:-:S03]  /*7b900*/  IMAD.WIDE R224, R2, 0x4, R232 ;  /* 0x0000000402e07825 */ /* 0x002fc600078e02e8 */
[----:B------:R-:W3:Y:S01]  /*7b910*/  LDL.LU R249, [R1+0x21c] ;  /* 0x00021c0001f97983 */ /* 0x000ee20000300800 */
[----:B------:R-:W-:-:S03]  /*7b920*/  VIADD R2, R5, UR28 ;  /* 0x0000001c05027c36 */ /* 0x000fc60008000000 */
[----:B------:R-:W3:Y:S04]  /*7b930*/  LDL.LU R248, [R1+0x1c] ;  /* 0x00001c0001f87983 */ /* 0x000ee80000300800 */
[----:B--2---:R1:W-:Y:S01]  /*7b940*/  @P3 STG.E desc[UR8][R226.64], R235 ;  /* 0x000000ebe2003986 */ /* 0x0043e2000c101908 */
[----:B------:R-:W-:Y:S01]  /*7b950*/  ISETP.LT.AND P3, PT, R3, UR10, !P6 ;  /* 0x0000000a03007c0c */ /* 0x000fe2000f761270 */
[----:B------:R-:W-:Y:S02]  /*7b960*/  ULDC UR10, c[0x0][0x228] ;  /* 0x00008a00000a7ab9 */ /* 0x000fe40000000800 */
[----:B------:R2:W-:Y:S01]  /*7b970*/  @P5 STG.E desc[UR8][R224.64], R252 ;  /* 0x000000fce0005986 */ /* 0x0005e2000c101908 */
[----:B-1----:R-:W-:Y:S02]  /*7b980*/  VIADD R226, R0, 0xd ;  /* 0x0000000d00e27836 */ /* 0x002fe40000000000 */
[----:B------:R-:W-:-:S03]  /*7b990*/  IMAD.WIDE R234, R5, 0x4, R6 ;  /* 0x0000000405ea7825 */ /* 0x000fc600078e0206 */
[----:B------:R-:W-:Y:S01]  /*7b9a0*/  ISETP.GE.AND P5, PT, R226, UR4, PT ;  /* 0x00000004e2007c0c */ /* 0x000fe2000bfa6270 */
[----:B--2---:R-:W-:Y:S01]  /*7b9b0*/  IMAD.WIDE R224, R5, 0x4, R232 ;  /* 0x0000000405e07825 */ /* 0x004fe200078e02e8 */
[----:B----4-:R-:W-:Y:S01]  /*7b9c0*/  @P2 STG.E desc[UR8][R234.64], R239 ;  /* 0x000000efea002986 */ /* 0x010fe2000c101908 */
[----:B------:R-:W-:Y:S01]  /*7b9d0*/  IADD3 R252, R0, 0xe, RZ ;  /* 0x0000000e00fc7810 */ /* 0x000fe20007ffe0ff */
[----:B------:R-:W-:Y:S01]  /*7b9e0*/  ULDC UR4, c[0x0][0x22c] ;  /* 0x00008b0000047ab9 */ /* 0x000fe20000000800 */
[----:B------:R-:W-:Y:S01]  /*7b9f0*/  IMAD.WIDE R226, R2, 0x4, R6 ;  /* 0x0000000402e27825 */ /* 0x000fe200078e0206 */
[----:B---3--:R-:W-:Y:S04]  /*7ba00*/  @P1 STG.E desc[UR8][R224.64], R243 ;  /* 0x000000f3e0001986 */ /* 0x008fe8000c101908 */
[----:B------:R1:W-:Y:S04]  /*7ba10*/  @P3 STG.E desc[UR8][R226.64], R247 ;  /* 0x000000f7e2003986 */ /* 0x0003e8000c101908 */
[----:B-1----:R-:W2:Y:S01]  /*7ba20*/  LDL.LU R247, [R1+0x618] ;  /* 0x0006180001f77983 */ /* 0x002ea20000300800 */
[----:B------:R-:W-:Y:S01]  /*7ba30*/  ISETP.GE.AND P2, PT, R252, UR4, PT ;  /* 0x00000004fc007c0c */ /* 0x000fe2000bf46270 */
[----:B------:R-:W-:-:S02]  /*7ba40*/  ULDC UR4, c[0x0][0x228] ;  /* 0x00008a0000047ab9 */ /* 0x000fc40000000800 */
[----:B------:R-:W-:Y:S01]  /*7ba50*/  ISETP.LT.AND P6, PT, R4, UR4, !P6 ;  /* 0x0000000404007c0c */ /* 0x000fe2000f7c1270 */
[----:B------:R-:W-:Y:S01]  /*7ba60*/  ULDC UR4, c[0x0][0x228] ;  /* 0x00008a0000047ab9 */ /* 0x000fe20000000800 */
[----:B------:R-:W-:Y:S01]  /*7ba70*/  VIADD R224, R0, 0xf ;  /* 0x0000000f00e07836 */ /* 0x000fe20000000000 */
[----:B------:R-:W-:Y:S01]  /*7ba80*/  ISETP.LT.AND P1, PT, R3, UR4, !P0 ;  /* 0x0000000403007c0c */ /* 0x000fe2000c721270 */
[----:B------:R-:W-:Y:S01]  /*7ba90*/  ULDC UR4, c[0x0][0x22c] ;  /* 0x00008b0000047ab9 */ /* 0x000fe20000000800 */
[C---:B------:R-:W-:Y:S01]  /*7baa0*/  IADD3 R5, R2.reuse, UR28, RZ ;  /* 0x0000001c02057c10 */ /* 0x040fe2000fffe0ff */
[----:B------:R-:W-:Y:S01]  /*7bab0*/  IMAD.WIDE R226, R2, 0x4, R232 ;  /* 0x0000000402e27825 */ /* 0x000fe200078e02e8 */
[----:B------:R-:W-:Y:S01]  /*7bac0*/  ISETP.GE.AND P3, PT, R224, UR4, PT ;  /* 0x00000004e0007c0c */ /* 0x000fe2000bf66270 */
[----:B------:R-:W-:Y:S01]  /*7bad0*/  ULDC UR4, c[0x0][0x22c] ;  /* 0x00008b0000047ab9 */ /* 0x000fe20000000800 */
[----:B------:R-:W3:Y:S01]  /*7bae0*/  LDL.LU R252, [R1+0x620] ;  /* 0x0006200001fc7983 */ /* 0x000ee20000300800 */
[----:B------:R-:W-:Y:S01]  /*7baf0*/  VIADD R2, R0, 0x10 ;  /* 0x0000001000027836 */ /* 0x000fe20000000000 */
[----:B------:R-:W-:Y:S01]  /*7bb00*/  ISETP.LT.AND P0, PT, R4, UR6, !P0 ;  /* 0x0000000604007c0c */ /* 0x000fe2000c701270 */
[----:B------:R-:W-:Y:S01]  /*7bb10*/  IMAD.WIDE R224, R5, 0x4, R6 ;  /* 0x0000000405e07825 */ /* 0x000fe200078e0206 */
[----:B------:R1:W-:Y:S01]  /*7bb20*/  @P6 STG.E desc[UR8][R226.64], R242 ;  /* 0x000000f2e2006986 */ /* 0x0003e2000c101908 */
[----:B------:R-:W-:Y:S01]  /*7bb30*/  ULDC UR6, c[0x0][0x228] ;  /* 0x00008a0000067ab9 */ /* 0x000fe20000000800 */
[----:B------:R-:W-:Y:S01]  /*7bb40*/  ISETP.GE.AND P6, PT, R2, UR4, PT ;  /* 0x0000000402007c0c */ /* 0x000fe2000bfc6270 */
[----:B------:R-:W-:Y:S01]  /*7bb50*/  ULDC UR4, c[0x0][0x228] ;  /* 0x00008a0000047ab9 */ /* 0x000fe20000000800 */
[----:B------:R4:W-:Y:S01]  /*7bb60*/  @P1 STG.E desc[UR8][R224.64], R241 ;  /* 0x000000f1e0001986 */ /* 0x0009e2000c101908 */
[----:B------:R-:W-:Y:S01]  /*7bb70*/  ISETP.LT.AND P1, PT, R3, UR4, !P4 ;  /* 0x0000000403007c0c */ /* 0x000fe2000e721270 */
[----:B------:R-:W-:Y:S01]  /*7bb80*/  ULDC UR4, c[0x0][0x228] ;  /* 0x00008a0000047ab9 */ /* 0x000fe20000000800 */
[----:B------:R-:W-:Y:S01]  /*7bb90*/  ISETP.LT.AND P4, PT, R4, UR6, !P4 ;  /* 0x0000000604007c0c */ /* 0x000fe2000e781270 */
[----:B------:R-:W3:Y:S01]  /*7bba0*/  LDL.LU R235, [R1+0x20] ;  /* 0x0000200001eb7983 */ /* 0x000ee20000300800 */
[C---:B------:R-:W-:Y:S01]  /*7bbb0*/  IADD3 R2, R5.reuse, UR28, RZ ;  /* 0x0000001c05027c10 */ /* 0x040fe2000fffe0ff */
[----:B------:R-:W-:Y:S01]  /*7bbc0*/  ULDC UR6, c[0x0][0x228] ;  /* 0x00008a0000067ab9 */ /* 0x000fe20000000800 */
[--C-:B-1----:R-:W-:Y:S01]  /*7bbd0*/  IMAD.WIDE R226, R5, 0x4, R232.reuse ;  /* 0x0000000405e27825 */ /* 0x102fe200078e02e8 */
[----:B------:R-:W3:Y:S04]  /*7bbe0*/  LDL.LU R239, [R1+0x420] ;  /* 0x0004200001ef7983 */ /* 0x000ee80000300800 */
[----:B------:R1:W-:Y:S01]  /*7bbf0*/  @P0 STG.E desc[UR8][R226.64], R240 ;  /* 0x000000f0e2000986 */ /* 0x0003e2000c101908 */
[----:B------:R-:W-:Y:S01]  /*7bc00*/  VIADD R5, R0, 0x11 ;  /* 0x0000001100057836 */ /* 0x000fe20000000000 */
[----:B------:R-:W-:Y:S01]  /*7bc10*/  ISETP.LT.AND P0, PT, R3, UR4, !P5 ;  /* 0x0000000403007c0c */ /* 0x000fe2000ef01270 */
[----:B----4-:R-:W-:Y:S01]  /*7bc20*/  IMAD.WIDE R224, R2, 0x4, R232 ;  /* 0x0000000402e07825 */ /* 0x010fe200078e02e8 */
[----:B------:R-:W-:Y:S01]  /*7bc30*/  ULDC UR4, c[0x0][0x22c] ;  /* 0x00008b0000047ab9 */ /* 0x000fe20000000800 */
[----:B------:R-:W-:Y:S01]  /*7bc40*/  ISETP.LT.AND P5, PT, R4, UR6, !P5 ;  /* 0x0000000604007c0c */ /* 0x000fe2000efa1270 */
[----:B------:R-:W4:Y:S01]  /*7bc50*/  LDL.LU R243, [R1+0x220] ;  /* 0x0002200001f37983 */ /* 0x000f220000300800 */
[----:B------:R-:W-:Y:S01]  /*7bc60*/  VIADD R234, R0, 0x12 ;  /* 0x0000001200ea7836 */ /* 0x000fe20000000000 */
[----:B------:R-:W-:-:S02]  /*7bc70*/  ULDC UR6, c[0x0][0x228] ;  /* 0x00008a0000067ab9 */ /* 0x000fc40000000800 */
[----:B------:R-:W4:Y:S01]  /*7bc80*/  LDL.LU R242, [R1+0x624] ;  /* 0x0006240001f27983 */ /* 0x000f220000300800 */
[C---:B-1----:R-:W-:Y:S01]  /*7bc90*/  IMAD.WIDE R226, R2.reuse, 0x4, R6 ;  /* 0x0000000402e27825 */ /* 0x042fe200078e0206 */
[----:B------:R-:W-:Y:S02]  /*7bca0*/  IADD3 R2, R2, UR28, RZ ;  /* 0x0000001c02027c10 */ /* 0x000fe4000fffe0ff */
[----:B------:R-:W4:Y:S04]  /*7bcb0*/  LDL.LU R241, [R1+0x24] ;  /* 0x0000240001f17983 */ /* 0x000f280000300800 */
[----:B------:R-:W4:Y:S04]  /*7bcc0*/  LDL.LU R240, [R1+0x424] ;  /* 0x0004240001f07983 */ /* 0x000f280000300800 */
[----:B--2---:R1:W-:Y:S01]  /*7bcd0*/  @P1 STG.E desc[UR8][R226.64], R247 ;  /* 0x000000f7e2001986 */ /* 0x0043e2000c101908 */
[----:B------:R-:W-:Y:S01]  /*7bce0*/  ISETP.GE.AND P1, PT, R5, UR4, PT ;  /* 0x0000000405007c0c */ /* 0x000fe2000bf26270 */
[----:B------:R-:W-:-:S02]  /*7bcf0*/  ULDC UR4, c[0x0][0x228] ;  /* 0x00008a0000047ab9 */ /* 0x000fc40000000800 */
[----:B------:R2:W-:Y:S01]  /*7bd00*/  @P4 STG.E desc[UR8][R224.64], R246 ;  /* 0x000000f6e0004986 */ /* 0x0005e2000c101908 */
[C---:B------:R-:W-:Y:S01]  /*7bd10*/  ISETP.LT.AND P4, PT, R3.reuse, UR4, !P2 ;  /* 0x0000000403007c0c */ /* 0x040fe2000d781270 */
[----:B------:R-:W-:Y:S01]  /*7bd20*/  ULDC UR4, c[0x0][0x22c] ;  /* 0x00008b0000047ab9 */ /* 0x000fe20000000800 */
[C---:B------:R-:W-:Y:S01]  /*7bd30*/  IADD3 R5, R2.reuse, UR28, RZ ;  /* 0x0000001c02057c10 */ /* 0x040fe2000fffe0ff */
[C---:B-1----:R-:W-:Y:S01]  /*7bd40*/  IMAD.WIDE R226, R2.reuse, 0x4, R232 ;  /* 0x0000000402e27825 */ /* 0x042fe200078e02e8 */
[----:B------:R-:W4:Y:S03]  /*7bd50*/  LDL.LU R247, [R1+0x224] ;  /* 0x0002240001f77983 */ /* 0x000f260000300800 */
[--C-:B--2---:R-:W-:Y:S01]  /*7bd60*/  IMAD.WIDE R224, R2, 0x4, R6.reuse ;  /* 0x0000000402e07825 */ /* 0x104fe200078e0206 */
[----:B------:R-:W2:Y:S04]  /*7bd70*/  LDL.LU R246, [R1+0x628] ;  /* 0x0006280001f67983 */ /* 0x000ea80000300800 */
[----:B------:R1:W-:Y:S01]  /*7bd80*/  @P0 STG.E desc[UR8][R224.64], R245 ;  /* 0x000000f5e0000986 */ /* 0x0003e2000c101908 */
[----:B------:R-:W-:Y:S01]  /*7bd90*/  ISETP.GE.AND P0, PT, R234, UR4, PT ;  /* 0x00000004ea007c0c */ /* 0x000fe2000bf06270 */
[----:B------:R-:W-:Y:S01]  /*7bda0*/  VIADD R2, R0, 0x13 ;  /* 0x0000001300027836 */ /* 0x000fe20000000000 */
[----:B------:R-:W-:Y:S01]  /*7bdb0*/  ULDC UR4, c[0x0][0x228] ;  /* 0x00008a0000047ab9 */ /* 0x000fe20000000800 */
[----:B------:R3:W-:Y:S01]  /*7bdc0*/  @P5 STG.E desc[UR8][R226.64], R244 ;  /* 0x000000f4e2005986 */ /* 0x0007e2000c101908 */
[----:B------:R-:W-:Y:S01]  /*7bdd0*/  ISETP.LT.AND P2, PT, R4, UR4, !P2 ;  /* 0x0000000404007c0c */ /* 0x000fe2000d741270 */
[----:B------:R-:W-:Y:S01]  /*7bde0*/  ULDC UR4, c[0x0][0x22c] ;  /* 0x00008b0000047ab9 */ /* 0x000fe20000000800 */
[----:B------:R-:W-:Y:S01]  /*7bdf0*/  ISETP.LT.AND P5, PT, R3, UR6, !P3 ;  /* 0x0000000603007c0c */ /* 0x000fe2000dfa1270 */
[----:B-1----:R-:W-:Y:S01]  /*7be00*/  IMAD.WIDE R224, R5, 0x4, R6 ;  /* 0x0000000405e07825 */ /* 0x002fe200078e0206 */
[----:B------:R-:W2:Y:S01]  /*7be10*/  LDL.LU R245, [R1+0x28] ;  /* 0x0000280001f57983 */ /* 0x000ea20000300800 */
[----:B------:R-:W-:-:S03]  /*7be20*/  ULDC UR6, c[0x0][0x228] ;  /* 0x00008a0000067ab9 */ /* 0x000fc60000000800 */
[----:B------:R1:W-:Y:S01]  /*7be30*/  @P4 STG.E desc[UR8][R224.64], R251 ;  /* 0x000000fbe0004986 */ /* 0x0003e2000c101908 */
[----:B------:R-:W-:Y:S01]  /*7be40*/  ISETP.GE.AND P4, PT, R2, UR4, PT ;  /* 0x0000000402007c0c */ /* 0x000fe2000bf86270 */
[----:B------:R-:W-:Y:S01]  /*7be50*/  ULDC UR4, c[0x0][0x228] ;  /* 0x00008a0000047ab9 */ /* 0x000fe20000000800 */
[----:B------:R-:W-:-:S05]  /*7be60*/  IADD3 R2, R5, UR28, RZ ;  /* 0x0000001c05027c10 */ /* 0x000fca000fffe0ff */
[----:B---3--:R-:W-:-:S04]  /*7be70*/  IMAD.WIDE R226, R2, 0x4, R6 ;  /* 0x0000000402e27825 */ /* 0x008fc800078e0206 */
[----:B-1----:R-:W-:-:S05]  /*7be80*/  IMAD.WIDE R224, R5, 0x4, R232 ;  /* 0x0000000405e07825 */ /* 0x002fca00078e02e8 */
[----:B------:R-:W-:Y:S04]  /*7be90*/  @P2 STG.E desc[UR8][R224.64], R250 ;  /* 0x000000fae0002986 */ /* 0x000fe8000c101908 */
[----:B------:R1:W-:Y:S04]  /*7bea0*/  @P5 STG.E desc[UR8][R226.64], R249 ;  /* 0x000000f9e2005986 */ /* 0x0003e8000c101908 */
[----:B-1----:R-:W3:Y:S01]  /*7beb0*/  LDL.LU R249, [R1+0x428] ;  /* 0x0004280001f97983 */ /* 0x002ee20000300800 */
[----:B------:R-:W-:Y:S01]  /*7bec0*/  VIADD R5, R0, 0x14 ;  /* 0x0000001400057836 */ /* 0x000fe20000000000 */
[----:B------:R-:W-:Y:S01]  /*7bed0*/  ISETP.LT.AND P3, PT, R4, UR4, !P3 ;  /* 0x0000000404007c0c */ /* 0x000fe2000df61270 */
[----:B------:R-:W-:Y:S01]  /*7bee0*/  ULDC UR4, c[0x0][0x22c] ;  /* 0x00008b0000047ab9 */ /* 0x000fe20000000800 */
[----:B------:R-:W-:Y:S01]  /*7bef0*/  IMAD.WIDE R224, R2, 0x4, R232 ;  /* 0x0000000402e07825 */ /* 0x000fe200078e02e8 */
[----:B------:R-:W3:Y:S01]  /*7bf00*/  LDL.LU R244, [R1+0x228] ;  /* 0x0002280001f47983 */ /* 0x000ee20000300800 */
[----:B------:R-:W-:Y:S01]  /*7bf10*/  ISETP.GE.AND P2, PT, R5, UR4, PT ;  /* 0x0000000405007c0c */ /* 0x000fe2000bf46270 */
[----:B------:R-:W-:-:S02]  /*7bf20*/  ULDC UR4, c[0x0][0x228] ;  /* 0x00008a0000047ab9 */ /* 0x000fc40000000800 */
[----:B------:R-:W-:Y:S01]  /*7bf30*/  ISETP.LT.AND P5, PT, R3, UR4, !P6 ;  /* 0x0000000403007c0c */ /* 0x000fe2000f7a1270 */
[----:B------:R-:W-:Y:S01]  /*7bf40*/  ULDC UR4, c[0x0][0x228] ;  /* 0x00008a0000047ab9 */ /* 0x000fe20000000800 */
[----:B------:R-:W-:Y:S01]  /*7bf50*/  IADD3 R5, R2, UR28, RZ ;  /* 0x0000001c02057c10 */ /* 0x000fe2000fffe0ff */
[----:B------:R-:W-:Y:S01]  /*7bf60*/  VIADD R234, R0, 0x15 ;  /* 0x0000001500ea7836 */ /* 0x000fe20000000000 */
[----:B------:R-:W-:Y:S01]  /*7bf70*/  ISETP.LT.AND P6, PT, R4, UR4, !P6 ;  /* 0x0000000404007c0c */ /* 0x000fe2000f7c1270 */
[----:B------:R-:W-:Y:S01]  /*7bf80*/  ULDC UR4, c[0x0][0x228] ;  /* 0x00008a0000047ab9 */ /* 0x000fe20000000800 */
[----:B------:R1:W-:Y:S01]  /*7bf90*/  @P3 STG.E desc[UR8][R224.64], R248 ;  /* 0x000000f8e0003986 */ /* 0x0003e2000c101908 */
[----:B------:R-:W-:Y:S01]  /*7bfa0*/  IMAD.WIDE R226, R5, 0x4, R6 ;  /* 0x0000000405e27825 */ /* 0x000fe200078e0206 */
[----:B------:R-:W-:Y:S01]  /*7bfb0*/  ISETP.LT.AND P3, PT, R3, UR4, !P1 ;  /* 0x0000000403007c0c */ /* 0x000fe2000cf61270 */
[----:B------:R-:W-:Y:S01]  /*7bfc0*/  ULDC UR4, c[0x0][0x22c] ;  /* 0x00008b0000047ab9 */ /* 0x000fe20000000800 */
[C---:B------:R-:W-:Y:S01]  /*7bfd0*/  IADD3 R2, R5.reuse, UR28, RZ ;  /* 0x0000001c05027c10 */ /* 0x040fe2000fffe0ff */
[----:B------:R-:W3:Y:S04]  /*7bfe0*/  LDL.LU R251, [R1+0x62c] ;  /* 0x00062c0001fb7983 */ /* 0x000ee80000300800 */
[----:B------:R1:W-:Y:S01]  /*7bff0*/  @P5 STG.E desc[UR8][R226.64], R252 ;  /* 0x000000fce2005986 */ /* 0x0003e2000c101908 */
[----:B------:R-:W-:Y:S01]  /*7c000*/  ISETP.GE.AND P5, PT, R234, UR4, PT ;  /* 0x00000004ea007c0c */ /* 0x000fe2000bfa6270 */
[----:B------:R-:W-:Y:S01]  /*7c010*/  ULDC UR4, c[0x0][0x228] ;  /* 0x00008a0000047ab9 */ /* 0x000fe20000000800 */
[----:B-1----:R-:W-:Y:S01]  /*7c020*/  IMAD.WIDE R224, R5, 0x4, R232 ;  /* 0x0000000405e07825 */ /* 0x002fe200078e02e8 */
[----:B------:R-:W-:Y:S01]  /*7c030*/  ISETP.LT.AND P1, PT, R4, UR4, !P1 ;  /* 0x0000000404007c0c */ /* 0x000fe2000cf21270 */
[----:B------:R-:W-:Y:S01]  /*7c040*/  ULDC UR4, c[0x0][0x228] ;  /* 0x00008a0000047ab9 */ /* 0x000fe20000000800 */
[----:B------:R-:W3:Y:S04]  /*7c050*/  LDL.LU R250, [R1+0x2c] ;  /* 0x00002c0001fa7983 */ /* 0x000ee80000300800 */
[----:B------:R1:W-:Y:S01]  /*7c060*/  @P6 STG.E desc[UR8][R224.64], R235 ;  /* 0x000000ebe0006986 */ /* 0x0003e2000c101908 */
[C---:B------:R-:W-:Y:S01]  /*7c070*/  ISETP.LT.AND P6, PT, R3.reuse, UR4, !P0 ;  /* 0x0000000403007c0c */ /* 0x040fe2000c7c1270 */
[C-C-:B------:R-:W-:Y:S01]  /*7c080*/  IMAD.WIDE R226, R2.reuse, 0x4, R6.reuse ;  /* 0x0000000402e27825 */ /* 0x140fe200078e0206 */
        /* <DEDUP_REMOVED lines=8> */
[----:B------:R-:W3:Y:S01]  /*7c110*/  LDL.LU R248, [R1+0x22c] ;  /* 0x00022c0001f87983 */ /* 0x000ee20000300800 */
[----:B-1----:R-:W-:-:S04]  /*7c120*/  IMAD.WIDE R224, R5, 0x4, R6 ;  /* 0x0000000405e07825 */ /* 0x002fc800078e0206 */
[----:B----4-:R-:W-:Y:S01]  /*7c130*/  IMAD.WIDE R226, R2, 0x4, R232 ;  /* 0x0000000402e27825 */ /* 0x010fe200078e02e8 */
[----:B------:R-:W-:Y:S01]  /*7c140*/  ISETP.LT.AND P4, PT, R4, UR6, !P4 ;  /* 0x0000000604007c0c */ /* 0x000fe2000e781270 */
[----:B------:R-:W-:Y:S02]  /*7c150*/  ULDC UR6, c[0x0][0x228] ;  /* 0x00008a0000067ab9 */ /* 0x000fe40000000800 */
[----:B------:R-:W-:Y:S01]  /*7c160*/  VIADD R2, R5, UR28 ;  /* 0x0000001c05027c36 */ /* 0x000fe20008000000 */
[----:B------:R1:W-:Y:S01]  /*7c170*/  @P1 STG.E desc[UR8][R226.64], R243 ;  /* 0x000000f3e2001986 */ /* 0x0003e2000c101908 */
[----:B------:R-:W-:Y:S01]  /*7c180*/  ISETP.GE.AND P1, PT, R234, UR4, PT ;  /* 0x00000004ea007c0c */ /* 0x000fe2000bf26270 */
[----:B------:R-:W-:Y:S01]  /*7c190*/  ULDC UR4, c[0x0][0x22c] ;  /* 0x00008b0000047ab9 */ /* 0x000fe20000000800 */
[----:B------:R-:W-:Y:S01]  /*7c1a0*/  IADD3 R234, R0, 0x17, RZ ;  /* 0x0000001700ea7810 */ /* 0x000fe20007ffe0ff */
[----:B------:R4:W-:Y:S03]  /*7c1b0*/  @P6 STG.E desc[UR8][R224.64], R242 ;  /* 0x000000f2e0006986 */ /* 0x0009e6000c101908 */
[----:B------:R-:W-:Y:S01]  /*7c1c0*/  ISETP.GE.AND P6, PT, R234, UR4, PT ;  /* 0x00000004ea007c0c */ /* 0x000fe2000bfc6270 */
[----:B------:R-:W-:Y:S01]  /*7c1d0*/  ULDC UR4, c[0x0][0x228] ;  /* 0x00008a0000047ab9 */ /* 0x000fe20000000800 */
[----:B-1----:R-:W-:-:S04]  /*7c1e0*/  IMAD.WIDE R226, R2, 0x4, R6 ;  /* 0x0000000402e27825 */ /* 0x002fc800078e0206 */
[----:B----4-:R-:W-:Y:S01]  /*7c1f0*/  IMAD.WIDE R224, R5, 0x4, R232 ;  /* 0x0000000405e07825 */ /* 0x010fe200078e02e8 */
[----:B------:R-:W-:-:S04]  /*7c200*/  IADD3 R5, R2, UR28, RZ ;  /* 0x0000001c02057c10 */ /* 0x000fc8000fffe0ff */
[----:B------:R1:W-:Y:S01]  /*7c210*/  @P0 STG.E desc[UR8][R224.64], R241 ;  /* 0x000000f1e0000986 */ /* 0x0003e2000c101908 */
[C---:B------:R-:W-:Y:S01]  /*7c220*/  ISETP.LT.AND P0, PT, R3.reuse, UR4, !P2 ;  /* 0x0000000403007c0c */ /* 0x040fe2000d701270 */
[----:B------:R-:W-:Y:S01]  /*7c230*/  ULDC UR4, c[0x0][0x22c] ;  /* 0x00008b0000047ab9 */ /* 0x000fe20000000800 */
[----:B------:R-:W-:Y:S01]  /*7c240*/  ISETP.LT.AND P2, PT, R4, UR6, !P2 ;  /* 0x0000000604007c0c */ /* 0x000fe2000d741270 */
[----:B------:R4:W-:Y:S01]  /*7c250*/  @P3 STG.E desc[UR8][R226.64], R240 ;  /* 0x000000f0e2003986 */ /* 0x0009e2000c101908 */
[----:B------:R-:W-:Y:S01]  /*7c260*/  ISETP.LT.AND P3, PT, R3, UR10, !P5 ;  /* 0x0000000a03007c0c */ /* 0x000fe2000ef61270 */
[----:B------:R-:W-:Y:S01]  /*7c270*/  IMAD.WIDE R234, R5, 0x4, R6 ;  /* 0x0000000405ea7825 */ /* 0x000fe200078e0206 */
[----:B------:R-:W-:Y:S01]  /*7c280*/  IADD3 R252, R0, 0x19, RZ ;  /* 0x0000001900fc7810 */ /* 0x000fe20007ffe0ff */
[----:B------:R-:W-:Y:S01]  /*7c290*/  ULDC UR6, c[0x0][0x228] ;  /* 0x00008a0000067ab9 */ /* 0x000fe20000000800 */
[----:B------:R-:W-:Y:S01]  /*7c2a0*/  ULDC UR10, c[0x0][0x228] ;  /* 0x00008a00000a7ab9 */ /* 0x000fe20000000800 */
[----:B-1----:R-:W-:-:S04]  /*7c2b0*/  IMAD.WIDE R224, R2, 0x4, R232 ;  /* 0x0000000402e07825 */ /* 0x002fc800078e02e8 */
[----:B----4-:R-:W-:Y:S02]  /*7c2c0*/  VIADD R226, R0, 0x18 ;  /* 0x0000001800e27836 */ /* 0x010fe40000000000 */
[C---:B------:R-:W-:Y:S01]  /*7c2d0*/  VIADD R2, R5.reuse, UR28 ;  /* 0x0000001c05027c36 */ /* 0x040fe20008000000 */
[----:B------:R1:W-:Y:S02]  /*7c2e0*/  @P4 STG.E desc[UR8][R224.64], R247 ;  /* 0x000000f7e0004986 */ /* 0x0003e4000c101908 */
[----:B------:R-:W-:Y:S01]  /*7c2f0*/  ISETP.GE.AND P4, PT, R226, UR4, PT ;  /* 0x00000004e2007c0c */ /* 0x000fe2000bf86270 */
[----:B------:R-:W-:Y:S01]  /*7c300*/  IMAD.WIDE R226, R2, 0x4, R6 ;  /* 0x0000000402e27825 */ /* 0x000fe200078e0206 */
[----:B------:R-:W-:Y:S01]  /*7c310*/  ULDC UR4, c[0x0][0x22c] ;  /* 0x00008b0000047ab9 */ /* 0x000fe20000000800 */
[----:B--2---:R-:W-:Y:S02]  /*7c320*/  @P0 STG.E desc[UR8][R234.64], R246 ;  /* 0x000000f6ea000986 */ /* 0x004fe4000c101908 */
[----:B-1----:R-:W-:-:S05]  /*7c330*/  IMAD.WIDE R224, R5, 0x4, R232 ;  /* 0x0000000405e07825 */ /* 0x002fca00078e02e8 */
[----:B------:R-:W-:Y:S04]  /*7c340*/  @P2 STG.E desc[UR8][R224.64], R245 ;  /* 0x000000f5e0002986 */ /* 0x000fe8000c101908 */
[----:B---3--:R1:W-:Y:S04]  /*7c350*/  @P3 STG.E desc[UR8][R226.64], R249 ;  /* 0x000000f9e2003986 */ /* 0x0083e8000c101908 */
        /* <DEDUP_REMOVED lines=20> */
[----:B------:R-:W-:Y:S01]  /*7c4a0*/  @P2 STG.E desc[UR8][R224.64], R251 ;  /* 0x000000fbe0002986 */ /* 0x000fe2000c101908 */
[----:B------:R-:W-:Y:S01]  /*7c4b0*/  ISETP.LT.AND P2, PT, R3, UR4, !P6 ;  /* 0x0000000403007c0c */ /* 0x000fe2000f741270 */
[----:B------:R-:W-:Y:S01]  /*7c4c0*/  ULDC UR4, c[0x0][0x228] ;  /* 0x00008a0000047ab9 */ /* 0x000fe20000000800 */
[C---:B------:R-:W-:Y:S01]  /*7c4d0*/  IADD3 R2, R5.reuse, UR28, RZ ;  /* 0x0000001c05027c10 */ /* 0x040fe2000fffe0ff */
[----:B-1----:R-:W-:-:S05]  /*7c4e0*/  IMAD.WIDE R226, R5, 0x4, R232 ;  /* 0x0000000405e27825 */ /* 0x002fca00078e02e8 */
[----:B------:R1:W-:Y:S01]  /*7c4f0*/  @P1 STG.E desc[UR8][R226.64], R250 ;  /* 0x000000fae2001986 */ /* 0x0003e2000c101908 */
[----:B------:R-:W-:Y:S01]  /*7c500*/  VIADD R5, R0, 0x1c ;  /* 0x0000001c00057836 */ /* 0x000fe20000000000 */
[----:B------:R-:W-:Y:S01]  /*7c510*/  ISETP.LT.AND P1, PT, R3, UR4, !P4 ;  /* 0x0000000403007c0c */ /* 0x000fe2000e721270 */
[----:B------:R-:W-:Y:S01]  /*7c520*/  ULDC UR4, c[0x0][0x22c] ;  /* 0x00008b0000047ab9 */ /* 0x000fe20000000800 */
[----:B-1----:R-:W-:-:S05]  /*7c530*/  IMAD.WIDE R226, R2, 0x4, R6 ;  /* 0x0000000402e27825 */ /* 0x002fca00078e0206 */
[----:B--2---:R1:W-:Y:S01]  /*7c540*/  @P2 STG.E desc[UR8][R226.64], R249 ;  /* 0x000000f9e2002986 */ /* 0x0043e2000c101908 */
[----:B------:R-:W-:Y:S02]  /*7c550*/  ISETP.GE.AND P2, PT, R5, UR4, PT ;  /* 0x0000000405007c0c */ /* 0x000fe4000bf46270 */
[----:B------:R-:W-:Y:S01]  /*7c560*/  ISETP.LT.AND P6, PT, R4, UR6, !P6 ;  /* 0x0000000604007c0c */ /* 0x000fe2000f7c1270 */
[----:B------:R-:W2:Y:S01]  /*7c570*/  LDL.LU R5, [R1+0x630] ;  /* 0x0006300001057983 */ /* 0x000ea20000300800 */
[C---:B------:R-:W-:Y:S01]  /*7c580*/  IMAD.WIDE R224, R2.reuse, 0x4, R232 ;  /* 0x0000000402e07825 */ /* 0x040fe200078e02e8 */
[----:B------:R-:W-:Y:S01]  /*7c590*/  ULDC UR6, c[0x0][0x228] ;  /* 0x00008a0000067ab9 */ /* 0x000fe20000000800 */
[----:B------:R-:W-:Y:S01]  /*7c5a0*/  ULDC UR4, c[0x0][0x228] ;  /* 0x00008a0000047ab9 */ /* 0x000fe20000000800 */
[----:B------:R-:W4:Y:S04]  /*7c5b0*/  LDL.LU R235, [R1+0x430] ;  /* 0x0004300001eb7983 */ /* 0x000f280000300800 */
[----:B------:R-:W4:Y:S04]  /*7c5c0*/  LDL.LU R239, [R1+0x230] ;  /* 0x0002300001ef7983 */ /* 0x000f280000300800 */
[----:B------:R-:W4:Y:S04]  /*7c5d0*/  LDL.LU R243, [R1+0x634] ;  /* 0x0006340001f37983 */ /* 0x000f280000300800 */
[----:B------:R-:W4:Y:S04]  /*7c5e0*/  LDL.LU R242, [R1+0x34] ;  /* 0x0000340001f27983 */ /* 0x000f280000300800 */
[----:B------:R-:W4:Y:S04]  /*7c5f0*/  LDL.LU R241, [R1+0x434] ;  /* 0x0004340001f17983 */ /* 0x000f280000300800 */
[----:B------:R-:W4:Y:S04]  /*7c600*/  LDL.LU R240, [R1+0x234] ;  /* 0x0002340001f07983 */ /* 0x000f280000300800 */
[----:B------:R-:W4:Y:S04]  /*7c610*/  LDL.LU R247, [R1+0x638] ;  /* 0x0006380001f77983 */ /* 0x000f280000300800 */
[----:B------:R-:W4:Y:S01]  /*7c620*/  LDL.LU R246, [R1+0x38] ;  /* 0x0000380001f67983 */ /* 0x000f220000300800 */
[----:B------:R-:W-:-:S03]  /*7c630*/  IADD3 R2, R2, UR28, RZ ;  /* 0x0000001c02027c10 */ /* 0x000fc6000fffe0ff */
[----:B------:R-:W4:Y:S01]  /*7c640*/  LDL.LU R245, [R1+0x438] ;  /* 0x0004380001f57983 */ /* 0x000f220000300800 */
[----:B------:R-:W-:-:S03]  /*7c650*/  ISETP.LT.AND P4, PT, R4, UR6, !P4 ;  /* 0x0000000604007c0c */ /* 0x000fc6000e781270 */
[----:B------:R3:W-:Y:S04]  /*7c660*/  @P6 STG.E desc[UR8][R224.64], R248 ;  /* 0x000000f8e0006986 */ /* 0x0007e8000c101908 */
[----:B------:R-:W4:Y:S01]  /*7c670*/  LDL.LU R244, [R1+0x238] ;  /* 0x0002380001f47983 */ /* 0x000f220000300800 */
[----:B------:R-:W-:Y:S01]  /*7c680*/  ISETP.LT.AND P6, PT, R3, UR4, !P0 ;  /* 0x0000000403007c0c */ /* 0x000fe2000c7c1270 */
[----:B------:R-:W-:Y:S01]  /*7c690*/  VIADD R234, R0, 0x1d ;  /* 0x0000001d00ea7836 */ /* 0x000fe20000000000 */
[----:B------:R-:W-:Y:S01]  /*7c6a0*/  ULDC UR4, c[0x0][0x22c] ;  /* 0x00008b0000047ab9 */ /* 0x000fe20000000800 */
[----:B-1----:R-:W-:Y:S01]  /*7c6b0*/  IMAD.WIDE R226, R2, 0x4, R232 ;  /* 0x0000000402e27825 */ /* 0x002fe200078e02e8 */
[----:B------:R-:W4:Y:S01]  /*7c6c0*/  LDL.LU R251, [R1+0x63c] ;  /* 0x00063c0001fb7983 */ /* 0x000f220000300800 */
[----:B------:R-:W-:-:S02]  /*7c6d0*/  ULDC UR6, c[0x0][0x228] ;  /* 0x00008a0000067ab9 */ /* 0x000fc40000000800 */
[----:B---3--:R-:W-:Y:S01]  /*7c6e0*/  IMAD.WIDE R224, R2, 0x4, R6 ;  /* 0x0000000402e07825 */ /* 0x008fe200078e0206 */
[----:B------:R-:W3:Y:S04]  /*7c6f0*/  LDL.LU R250, [R1+0x3c] ;  /* 0x00003c0001fa7983 */ /* 0x000ee80000300800 */
[----:B------:R-:W3:Y:S04]  /*7c700*/  LDL.LU R249, [R1+0x43c] ;  /* 0x00043c0001f97983 */ /* 0x000ee80000300800 */
[----:B------:R-:W3:Y:S04]  /*7c710*/  LDL.LU R248, [R1+0x23c] ;  /* 0x00023c0001f87983 */ /* 0x000ee80000300800 */
[----:B--2---:R1:W-:Y:S01]  /*7c720*/  @P1 STG.E desc[UR8][R224.64], R5 ;  /* 0x00000005e0001986 */ /* 0x0043e2000c101908 */
[----:B------:R-:W-:Y:S01]  /*7c730*/  ISETP.GE.AND P1, PT, R234, UR4, PT ;  /* 0x00000004ea007c0c */ /* 0x000fe2000bf26270 */
[----:B------:R-:W-:-:S02]  /*7c740*/  ULDC UR4, c[0x0][0x228] ;  /* 0x00008a0000047ab9 */ /* 0x000fc40000000800 */
[----:B------:R2:W-:Y:S01]  /*7c750*/  @P4 STG.E desc[UR8][R226.64], R252 ;  /* 0x000000fce2004986 */ /* 0x0005e2000c101908 */
[----:B-1----:R-:W-:Y:S01]  /*7c760*/  IADD3 R5, R2, UR28, RZ ;  /* 0x0000001c02057c10 */ /* 0x002fe2000fffe0ff */
[----:B------:R-:W-:Y:S01]  /*7c770*/  VIADD R2, R0, 0x1e ;  /* 0x0000001e00027836 */ /* 0x000fe20000000000 */
[----:B------:R-:W-:Y:S01]  /*7c780*/  ISETP.LT.AND P0, PT, R4, UR4, !P0 ;  /* 0x0000000404007c0c */ /* 0x000fe2000c701270 */
[----:B------:R-:W-:Y:S02]  /*7c790*/  ULDC UR4, c[0x0][0x22c] ;  /* 0x00008b0000047ab9 */ /* 0x000fe40000000800 */
[----:B------:R-:W-:Y:S01]  /*7c7a0*/  IMAD.WIDE R224, R5, 0x4, R6 ;  /* 0x0000000405e07825 */ /* 0x000fe200078e0206 */
[----:B------:R-:W-:Y:S01]  /*7c7b0*/  ISETP.LT.AND P4, PT, R3, UR6, !P3 ;  /* 0x0000000603007c0c */ /* 0x000fe2000df81270 */
[----:B------:R-:W-:-:S03]  /*7c7c0*/  ULDC UR6, c[0x0][0x228] ;  /* 0x00008a0000067ab9 */ /* 0x000fc60000000800 */
[----:B----4-:R1:W-:Y:S01]  /*7c7d0*/  @P6 STG.E desc[UR8][R224.64], R235 ;  /* 0x000000ebe0006986 */ /* 0x0103e2000c101908 */
[----:B------:R-:W-:Y:S01]  /*7c7e0*/  ISETP.GE.AND P6, PT, R2, UR4, PT ;  /* 0x0000000402007c0c */ /* 0x000fe2000bfc6270 */
[----:B------:R-:W-:Y:S01]  /*7c7f0*/  ULDC UR4, c[0x0][0x228] ;  /* 0x00008a0000047ab9 */ /* 0x000fe20000000800 */
[----:B------:R-:W-:-:S05]  /*7c800*/  IADD3 R2, R5, UR28, RZ ;  /* 0x0000001c05027c10 */ /* 0x000fca000fffe0ff */
[----:B--2---:R-:W-:-:S04]  /*7c810*/  IMAD.WIDE R226, R2, 0x4, R6 ;  /* 0x0000000402e27825 */ /* 0x004fc800078e0206 */
[----:B-1----:R-:W-:-:S05]  /*7c820*/  IMAD.WIDE R224, R5, 0x4, R232 ;  /* 0x0000000405e07825 */ /* 0x002fca00078e02e8 */
[----:B------:R-:W-:Y:S04]  /*7c830*/  @P0 STG.E desc[UR8][R224.64], R239 ;  /* 0x000000efe0000986 */ /* 0x000fe8000c101908 */
[----:B------:R1:W-:Y:S04]  /*7c840*/  @P4 STG.E desc[UR8][R226.64], R243 ;  /* 0x000000f3e2004986 */ /* 0x0003e8000c101908 */
[----:B-1----:R-:W2:Y:S01]  /*7c850*/  LDL.LU R243, [R1+0x640] ;  /* 0x0006400001f37983 */ /* 0x002ea20000300800 */
[----:B------:R-:W-:Y:S01]  /*7c860*/  VIADD R5, R0, 0x1f ;  /* 0x0000001f00057836 */ /* 0x000fe20000000000 */
[----:B------:R-:W-:Y:S01]  /*7c870*/  ISETP.LT.AND P3, PT, R4, UR4, !P3 ;  /* 0x0000000404007c0c */ /* 0x000fe2000df61270 */
[----:B------:R-:W-:-:S03]  /*7c880*/  ULDC UR4, c[0x0][0x22c] ;  /* 0x00008b0000047ab9 */ /* 0x000fc60000000800 */
[----:B------:R-:W-:Y:S01]  /*7c890*/  ISETP.GE.AND P0, PT, R5, UR4, PT ;  /* 0x0000000405007c0c */ /* 0x000fe2000bf06270 */
[----:B------:R-:W-:Y:S02]  /*7c8a0*/  ULDC UR4, c[0x0][0x228] ;  /* 0x00008a0000047ab9 */ /* 0x000fe40000000800 */
[----:B------:R-:W-:Y:S01]  /*7c8b0*/  ISETP.LT.AND P4, PT, R3, UR4, !P5 ;  /* 0x0000000403007c0c */ /* 0x000fe2000ef81270 */
[----:B------:R-:W-:Y:S01]  /*7c8c0*/  ULDC UR4, c[0x0][0x228] ;  /* 0x00008a0000047ab9 */ /* 0x000fe20000000800 */
[C---:B------:R-:W-:Y:S01]  /*7c8d0*/  IADD3 R5, R2.reuse, UR28, RZ ;  /* 0x0000001c02057c10 */ /* 0x040fe2000fffe0ff */
[----:B------:R-:W-:Y:S01]  /*7c8e0*/  IMAD.WIDE R224, R2, 0x4, R232 ;  /* 0x0000000402e07825 */ /* 0x000fe200078e02e8 */
[----:B------:R-:W-:Y:S01]  /*7c8f0*/  ISETP.LT.AND P5, PT, R4, UR4, !P5 ;  /* 0x0000000404007c0c */ /* 0x000fe2000efa1270 */
[----:B------:R-:W-:Y:S02]  /*7c900*/  ULDC UR4, c[0x0][0x228] ;  /* 0x00008a0000047ab9 */ /* 0x000fe40000000800 */
[----:B------:R-:W-:Y:S01]  /*7c910*/  IMAD.WIDE R226, R5, 0x4, R6 ;  /* 0x0000000405e27825 */ /* 0x000fe200078e0206 */
[----:B------:R1:W-:Y:S01]  /*7c920*/  @P3 STG.E desc[UR8][R224.64], R242 ;  /* 0x000000f2e0003986 */ /* 0x0003e2000c101908 */
[----:B------:R-:W-:Y:S01]  /*7c930*/  ISETP.LT.AND P3, PT, R3, UR4, !P2 ;  /* 0x0000000403007c0c */ /* 0x000fe2000d761270 */
[----:B------:R-:W-:Y:S01]  /*7c940*/  ULDC UR4, c[0x0][0x22c] ;  /* 0x00008b0000047ab9 */ /* 0x000fe20000000800 */
[----:B------:R-:W-:-:S02]  /*7c950*/  VIADD R234, R0, 0x20 ;  /* 0x0000002000ea7836 */ /* 0x000fc40000000000 */
[----:B------:R4:W-:Y:S01]  /*7c960*/  @P4 STG.E desc[UR8][R226.64], R241 ;  /* 0x000000f1e2004986 */ /* 0x0009e2000c101908 */
[C---:B------:R-:W-:Y:S02]  /*7c970*/  IADD3 R2, R5.reuse, UR28, RZ ;  /* 0x0000001c05027c10 */ /* 0x040fe4000fffe0ff */
[----:B------:R-:W-:Y:S01]  /*7c980*/  ISETP.GE.AND P4, PT, R234, UR4, PT ;  /* 0x00000004ea007c0c */ /* 0x000fe2000bf86270 */
[----:B------:R-:W-:Y:S01]  /*7c990*/  ULDC UR4, c[0x0][0x228] ;  /* 0x00008a0000047ab9 */ /* 0x000fe20000000800 */
[----:B-1----:R-:W-:Y:S01]  /*7c9a0*/  IMAD.WIDE R224, R5, 0x4, R232 ;  /* 0x0000000405e07825 */ /* 0x002fe200078e02e8 */
[----:B------:R-:W-:Y:S01]  /*7c9b0*/  ISETP.LT.AND P2, PT, R4, UR4, !P2 ;  /* 0x0000000404007c0c */ /* 0x000fe2000d741270 */
[----:B------:R-:W-:-:S03]  /*7c9c0*/  ULDC UR4, c[0x0][0x228] ;  /* 0x00008a0000047ab9 */ /* 0x000fc60000000800 */
[----:B------:R1:W-:Y:S01]  /*7c9d0*/  @P5 STG.E desc[UR8][R224.64], R240 ;  /* 0x000000f0e0005986 */ /* 0x0003e2000c101908 */
[C-C-:B----4-:R-:W-:Y:S01]  /*7c9e0*/  IMAD.WIDE R226, R2.reuse, 0x4, R6.reuse ;  /* 0x0000000402e27825 */ /* 0x150fe200078e0206 */
[----:B------:R-:W-:Y:S01]  /*7c9f0*/  ISETP.LT.AND P5, PT, R3, UR4, !P1 ;  /* 0x0000000403007c0c */ /* 0x000fe2000cfa1270 */
[----:B------:R-:W-:Y:S01]  /*7ca00*/  ULDC UR4, c[0x0][0x22c] ;  /* 0x00008b0000047ab9 */ /* 0x000fe20000000800 */
[----:B------:R-:W-:Y:S02]  /*7ca10*/  IADD3 R5, R2, UR28, RZ ;  /* 0x0000001c02057c10 */ /* 0x000fe4000fffe0ff */
[----:B------:R4:W-:Y:S01]  /*7ca20*/  @P3 STG.E desc[UR8][R226.64], R247 ;  /* 0x000000f7e2003986 */ /* 0x0009e2000c101908 */
[----:B------:R-:W-:Y:S01]  /*7ca30*/  ISETP.LT.AND P1, PT, R4, UR6, !P1 ;  /* 0x0000000604007c0c */ /* 0x000fe2000cf21270 */
[----:B------:R-:W-:Y:S01]  /*7ca40*/  VIADD R234, R0, 0x21 ;  /* 0x0000002100ea7836 */ /* 0x000fe20000000000 */
[----:B------:R-:W-:Y:S01]  /*7ca50*/  ULDC UR6, c[0x0][0x228] ;  /* 0x00008a0000067ab9 */ /* 0x000fe20000000800 */
[----:B-1----:R-:W-:-:S04]  /*7ca60*/  IMAD.WIDE R224, R5, 0x4, R6 ;  /* 0x0000000405e07825 */ /* 0x002fc800078e0206 */
[----:B----4-:R-:W-:-:S05]  /*7ca70*/  IMAD.WIDE R226, R2, 0x4, R232 ;  /* 0x0000000402e27825 */ /* 0x010fca00078e02e8 */
[----:B------:R-:W-:Y:S01]  /*7ca80*/  @P2 STG.E desc[UR8][R226.64], R246 ;  /* 0x000000f6e2002986 */ /* 0x000fe2000c101908 */
[----:B------:R-:W-:Y:S01]  /*7ca90*/  ISETP.GE.AND P2, PT, R234, UR4, PT ;  /* 0x00000004ea007c0c */ /* 0x000fe2000bf46270 */
[----:B------:R-:W-:Y:S01]  /*7caa0*/  ULDC UR4, c[0x0][0x22c] ;  /* 0x00008b0000047ab9 */ /* 0x000fe20000000800 */
[----:B------:R-:W-:Y:S01]  /*7cab0*/  IADD3 R234, R0, 0x22, RZ ;  /* 0x0000002200ea7810 */ /* 0x000fe20007ffe0ff */
[----:B------:R1:W-:Y:S01]  /*7cac0*/  @P5 STG.E desc[UR8][R224.64], R245 ;  /* 0x000000f5e0005986 */ /* 0x0003e2000c101908 */
[----:B------:R-:W-:Y:S01]  /*7cad0*/  ISETP.LT.AND P3, PT, R3, UR10, !P6 ;  /* 0x0000000a03007c0c */ /* 0x000fe2000f761270 */
[C---:B------:R-:W-:Y:S01]  /*7cae0*/  VIADD R2, R5.reuse, UR28 ;  /* 0x0000001c05027c36 */ /* 0x040fe20008000000 */
[----:B------:R-:W-:Y:S01]  /*7caf0*/  ISETP.GE.AND P5, PT, R234, UR4, PT ;  /* 0x00000004ea007c0c */ /* 0x000fe2000bfa6270 */
[----:B------:R-:W-:Y:S01]  /*7cb00*/  ULDC UR4, c[0x0][0x228] ;  /* 0x00008a0000047ab9 */ /* 0x000fe20000000800 */
[----:B------:R-:W-:Y:S01]  /*7cb10*/  ISETP.LT.AND P6, PT, R4, UR6, !P6 ;  /* 0x0000000604007c0c */ /* 0x000fe2000f7c1270 */
[----:B------:R-:W-:Y:S01]  /*7cb20*/  ULDC UR6, c[0x0][0x228] ;  /* 0x00008a0000067ab9 */ /* 0x000fe20000000800 */
[----:B------:R-:W-:Y:S01]  /*7cb30*/  ULDC UR10, c[0x0][0x228] ;  /* 0x00008a00000a7ab9 */ /* 0x000fe20000000800 */
[----:B-1----:R-:W-:Y:S01]  /*7cb40*/  IMAD.WIDE R224, R5, 0x4, R232 ;  /* 0x0000000405e07825 */ /* 0x002fe200078e02e8 */
[----:B------:R-:W-:-:S04]  /*7cb50*/  IADD3 R5, R2, UR28, RZ ;  /* 0x0000001c02057c10 */ /* 0x000fc8000fffe0ff */
[----:B------:R1:W-:Y:S01]  /*7cb60*/  @P1 STG.E desc[UR8][R224.64], R244 ;  /* 0x000000f4e0001986 */ /* 0x0003e2000c101908 */
[----:B------:R-:W-:Y:S01]  /*7cb70*/  ISETP.LT.AND P1, PT, R3, UR4, !P0 ;  /* 0x0000000403007c0c */ /* 0x000fe2000c721270 */
[----:B------:R-:W-:Y:S01]  /*7cb80*/  IMAD.WIDE R226, R2, 0x4, R6 ;  /* 0x0000000402e27825 */ /* 0x000fe200078e0206 */
[----:B------:R-:W-:-:S03]  /*7cb90*/  ULDC UR4, c[0x0][0x22c] ;  /* 0x00008b0000047ab9 */ /* 0x000fc60000000800 */
[----:B------:R-:W-:Y:S01]  /*7cba0*/  IMAD.WIDE R234, R5, 0x4, R6 ;  /* 0x0000000405ea7825 */ /* 0x000fe200078e0206 */
[----:B------:R4:W-:Y:S03]  /*7cbb0*/  @P3 STG.E desc[UR8][R226.64], R251 ;  /* 0x000000fbe2003986 */ /* 0x0009e6000c101908 */
[----:B-1----:R-:W-:Y:S01]  /*7cbc0*/  IMAD.WIDE R224, R2, 0x4, R232 ;  /* 0x0000000402e07825 */ /* 0x002fe200078e02e8 */
[----:B------:R-:W-:Y:S01]  /*7cbd0*/  ISETP.LT.AND P0, PT, R4, UR6, !P0 ;  /* 0x0000000604007c0c */ /* 0x000fe2000c701270 */
[----:B------:R-:W-:-:S03]  /*7cbe0*/  ULDC UR6, c[0x0][0x228] ;  /* 0x00008a0000067ab9 */ /* 0x000fc60000000800 */
[----:B---3--:R-:W-:Y:S04]  /*7cbf0*/  @P6 STG.E desc[UR8][R224.64], R250 ;  /* 0x000000fae0006986 */ /* 0x008fe8000c101908 */
[----:B------:R1:W-:Y:S01]  /*7cc00*/  @P1 STG.E desc[UR8][R234.64], R249 ;  /* 0x000000f9ea001986 */ /* 0x0003e2000c101908 */
[----:B------:R-:W-:Y:S01]  /*7cc10*/  ISETP.LT.AND P3, PT, R3, UR10, !P4 ;  /* 0x0000000a03007c0c */ /* 0x000fe2000e761270 */
[C---:B----4-:R-:W-:Y:S01]  /*7cc20*/  VIADD R226, R0.reuse, 0x23 ;  /* 0x0000002300e27836 */ /* 0x050fe20000000000 */
[----:B------:R-:W-:Y:S01]  /*7cc30*/  IADD3 R252, R0, 0x24, RZ ;  /* 0x0000002400fc7810 */ /* 0x000fe20007ffe0ff */
[----:B------:R-:W-:Y:S01]  /*7cc40*/  VIADD R2, R5, UR28 ;  /* 0x0000001c05027c36 */ /* 0x000fe20008000000 */
[----:B------:R-:W-:Y:S01]  /*7cc50*/  ULDC UR10, c[0x0][0x228] ;  /* 0x00008a00000a7ab9 */ /* 0x000fe20000000800 */
[----:B-1----:R-:W3:Y:S04]  /*7cc60*/  LDL.LU R234, [R1+0x440] ;  /* 0x0004400001ea7983 */ /* 0x002ee80000300800 */
[----:B------:R-:W4:Y:S04]  /*7cc70*/  LDL.LU R235, [R1+0x40] ;  /* 0x0000400001eb7983 */ /* 0x000f280000300800 */
[----:B------:R-:W4:Y:S04]  /*7cc80*/  LDL.LU R239, [R1+0x240] ;  /* 0x0002400001ef7983 */ /* 0x000f280000300800 */
[----:B------:R-:W4:Y:S01]  /*7cc90*/  LDL.LU R242, [R1+0x444] ;  /* 0x0004440001f27983 */ /* 0x000f220000300800 */
[----:B------:R-:W-:-:S03]  /*7cca0*/  ISETP.GE.AND P6, PT, R226, UR4, PT ;  /* 0x00000004e2007c0c */ /* 0x000fc6000bfc6270 */
[----:B------:R-:W4:Y:S01]  /*7ccb0*/  LDL.LU R241, [R1+0x44] ;  /* 0x0000440001f17983 */ /* 0x000f220000300800 */
[----:B------:R-:W-:Y:S01]  /*7ccc0*/  IMAD.WIDE R224, R5, 0x4, R232 ;  /* 0x0000000405e07825 */ /* 0x000fe200078e02e8 */
[----:B------:R-:W-:Y:S02]  /*7ccd0*/  ULDC UR4, c[0x0][0x22c] ;  /* 0x00008b0000047ab9 */ /* 0x000fe40000000800 */
[----:B------:R-:W4:Y:S01]  /*7cce0*/  LDL.LU R240, [R1+0x244] ;  /* 0x0002440001f07983 */ /* 0x000f220000300800 */
[----:B------:R-:W-:-:S03]  /*7ccf0*/  IMAD.WIDE R226, R2, 0x4, R6 ;  /* 0x0000000402e27825 */ /* 0x000fc600078e0206 */
[----:B------:R-:W4:Y:S04]  /*7cd00*/  LDL.LU R247, [R1+0x648] ;  /* 0x0006480001f77983 */ /* 0x000f280000300800 */
[----:B------:R-:W4:Y:S04]  /*7cd10*/  LDL.LU R246, [R1+0x448] ;  /* 0x0004480001f67983 */ /* 0x000f280000300800 */
[----:B------:R-:W4:Y:S04]  /*7cd20*/  LDL.LU R245, [R1+0x48] ;  /* 0x0000480001f57983 */ /* 0x000f280000300800 */
[----:B------:R-:W4:Y:S04]  /*7cd30*/  LDL.LU R244, [R1+0x248] ;  /* 0x0002480001f47983 */ /* 0x000f280000300800 */
[----:B------:R-:W4:Y:S04]  /*7cd40*/  LDL.LU R251, [R1+0x64c] ;  /* 0x00064c0001fb7983 */ /* 0x000f280000300800 */
[----:B------:R-:W4:Y:S04]  /*7cd50*/  LDL.LU R250, [R1+0x44c] ;  /* 0x00044c0001fa7983 */ /* 0x000f280000300800 */
[----:B------:R1:W-:Y:S04]  /*7cd60*/  @P0 STG.E desc[UR8][R224.64], R248 ;  /* 0x000000f8e0000986 */ /* 0x0003e8000c101908 */
[----:B------:R-:W4:Y:S04]  /*7cd70*/  LDL.LU R249, [R1+0x4c] ;  /* 0x00004c0001f97983 */ /* 0x000f280000300800 */
[----:B-1----:R-:W4:Y:S04]  /*7cd80*/  LDL.LU R248, [R1+0x24c] ;  /* 0x00024c0001f87983 */ /* 0x002f280000300800 */
[----:B--2---:R1:W-:Y:S04]  /*7cd90*/  @P3 STG.E desc[UR8][R226.64], R243 ;  /* 0x000000f3e2003986 */ /* 0x0043e8000c101908 */
        /* <DEDUP_REMOVED lines=12> */
[----:B------:R-:W2:Y:S01]  /*7ce60*/  LDL.LU R252, [R1+0x650] ;  /* 0x0006500001fc7983 */ /* 0x000ea20000300800 */
[----:B------:R-:W-:Y:S01]  /*7ce70*/  VIADD R2, R0, 0x26 ;  /* 0x0000002600027836 */ /* 0x000fe20000000000 */
[----:B------:R-:W-:Y:S01]  /*7ce80*/  ISETP.LT.AND P2, PT, R4, UR6, !P2 ;  /* 0x0000000604007c0c */ /* 0x000fe2000d741270 */
[----:B------:R-:W-:Y:S01]  /*7ce90*/  IMAD.WIDE R224, R5, 0x4, R6 ;  /* 0x0000000405e07825 */ /* 0x000fe200078e0206 */
[----:B------:R-:W-:Y:S01]  /*7cea0*/  ULDC UR6, c[0x0][0x228] ;  /* 0x00008a0000067ab9 */ /* 0x000fe20000000800 */
[----:B---3--:R1:W-:Y:S01]  /*7ceb0*/  @P4 STG.E desc[UR8][R226.64], R234 ;  /* 0x000000eae2004986 */ /* 0x0083e2000c101908 */
[----:B------:R-:W-:Y:S01]  /*7cec0*/  ISETP.GE.AND P4, PT, R2, UR4, PT ;  /* 0x0000000402007c0c */ /* 0x000fe2000bf86270 */
[----:B------:R-:W-:-:S02]  /*7ced0*/  ULDC UR4, c[0x0][0x228] ;  /* 0x00008a0000047ab9 */ /* 0x000fc40000000800 */
[----:B----4-:R3:W-:Y:S01]  /*7cee0*/  @P0 STG.E desc[UR8][R224.64], R235 ;  /* 0x000000ebe0000986 */ /* 0x0107e2000c101908 */
[----:B------:R-:W-:Y:S01]  /*7cef0*/  ISETP.LT.AND P0, PT, R3, UR4, !P5 ;  /* 0x0000000403007c0c */ /* 0x000fe2000ef01270 */
[----:B------:R-:W-:Y:S01]  /*7cf00*/  ULDC UR4, c[0x0][0x228] ;  /* 0x00008a0000047ab9 */ /* 0x000fe20000000800 */
[----:B------:R-:W-:Y:S01]  /*7cf10*/  ISETP.LT.AND P5, PT, R4, UR6, !P5 ;  /* 0x0000000604007c0c */ /* 0x000fe2000efa1270 */
[----:B------:R-:W-:Y:S01]  /*7cf20*/  ULDC UR6, c[0x0][0x228] ;  /* 0x00008a0000067ab9 */ /* 0x000fe20000000800 */
[C---:B------:R-:W-:Y:S01]  /*7cf30*/  IADD3 R2, R5.reuse, UR28, RZ ;  /* 0x0000001c05027c10 */ /* 0x040fe2000fffe0ff */
[----:B-1----:R-:W-:-:S04]  /*7cf40*/  IMAD.WIDE R226, R5, 0x4, R232 ;  /* 0x0000000405e27825 */ /* 0x002fc800078e02e8 */
[C---:B------:R-:W-:Y:S01]  /*7cf50*/  VIADD R234, R0.reuse, 0x28 ;  /* 0x0000002800ea7836 */ /* 0x040fe20000000000 */
[----:B------:R1:W-:Y:S01]  /*7cf60*/  @P2 STG.E desc[UR8][R226.64], R239 ;  /* 0x000000efe2002986 */ /* 0x0003e2000c101908 */
[----:B------:R-:W-:Y:S01]  /*7cf70*/  VIADD R5, R0, 0x27 ;  /* 0x0000002700057836 */ /* 0x000fe20000000000 */
[----:B------:R-:W-:Y:S01]  /*7cf80*/  ISETP.LT.AND P2, PT, R3, UR4, !P6 ;  /* 0x0000000403007c0c */ /* 0x000fe2000f741270 */
[----:B---3--:R-:W-:Y:S01]  /*7cf90*/  IMAD.WIDE R224, R2, 0x4, R232 ;  /* 0x0000000402e07825 */ /* 0x008fe200078e02e8 */
[----:B------:R-:W-:Y:S01]  /*7cfa0*/  ULDC UR4, c[0x0][0x22c] ;  /* 0x00008b0000047ab9 */ /* 0x000fe20000000800 */
[----:B------:R-:W-:Y:S01]  /*7cfb0*/  ISETP.LT.AND P6, PT, R4, UR6, !P6 ;  /* 0x0000000604007c0c */ /* 0x000fe2000f7c1270 */
[----:B------:R-:W-:Y:S01]  /*7cfc0*/  ULDC UR6, c[0x0][0x228] ;  /* 0x00008a0000067ab9 */ /* 0x000fe20000000800 */
[----:B------:R-:W3:Y:S01]  /*7cfd0*/  LDL.LU R235, [R1+0x250] ;  /* 0x0002500001eb7983 */ /* 0x000ee20000300800 */
[C---:B-1----:R-:W-:Y:S01]  /*7cfe0*/  IMAD.WIDE R226, R2.reuse, 0x4, R6 ;  /* 0x0000000402e27825 */ /* 0x042fe200078e0206 */
[----:B------:R-:W-:-:S02]  /*7cff0*/  IADD3 R2, R2, UR28, RZ ;  /* 0x0000001c02027c10 */ /* 0x000fc4000fffe0ff */
[----:B------:R-:W4:Y:S04]  /*7d000*/  LDL.LU R239, [R1+0x50] ;  /* 0x0000500001ef7983 */ /* 0x000f280000300800 */
[----:B--2---:R1:W-:Y:S01]  /*7d010*/  @P0 STG.E desc[UR8][R226.64], R243 ;  /* 0x000000f3e2000986 */ /* 0x0043e2000c101908 */
[----:B------:R-:W-:Y:S01]  /*7d020*/  ISETP.GE.AND P0, PT, R5, UR4, PT ;  /* 0x0000000405007c0c */ /* 0x000fe2000bf06270 */
[----:B------:R-:W-:Y:S02]  /*7d030*/  ULDC UR4, c[0x0][0x228] ;  /* 0x00008a0000047ab9 */ /* 0x000fe40000000800 */
        /* <DEDUP_REMOVED lines=23> */
[----:B------:R-:W-:-:S04]  /*7d1b0*/  IMAD.WIDE R226, R2, 0x4, R6 ;  /* 0x0000000402e27825 */ /* 0x000fc800078e0206 */
[----:B-1----:R-:W-:-:S05]  /*7d1c0*/  IMAD.WIDE R224, R5, 0x4, R232 ;  /* 0x0000000405e07825 */ /* 0x002fca00078e02e8 */
[----:B------:R-:W-:Y:S04]  /*7d1d0*/  @P1 STG.E desc[UR8][R224.64], R246 ;  /* 0x000000f6e0001986 */ /* 0x000fe8000c101908 */
[----:B------:R1:W-:Y:S04]  /*7d1e0*/  @P6 STG.E desc[UR8][R226.64], R245 ;  /* 0x000000f5e2006986 */ /* 0x0003e8000c101908 */
[----:B-1----:R-:W2:Y:S01]  /*7d1f0*/  LDL.LU R245, [R1+0x54] ;  /* 0x0000540001f57983 */ /* 0x002ea20000300800 */
[----:B------:R-:W-:Y:S01]  /*7d200*/  VIADD R5, R0, 0x2a ;  /* 0x0000002a00057836 */ /* 0x000fe20000000000 */
[----:B------:R-:W-:Y:S01]  /*7d210*/  ISETP.LT.AND P3, PT, R4, UR4, !P3 ;  /* 0x0000000404007c0c */ /* 0x000fe2000df61270 */
[----:B------:R-:W-:Y:S01]  /*7d220*/  ULDC UR4, c[0x0][0x22c] ;  /* 0x00008b0000047ab9 */ /* 0x000fe20000000800 */
[----:B------:R-:W-:Y:S01]  /*7d230*/  IMAD.WIDE R224, R2, 0x4, R232 ;  /* 0x0000000402e07825 */ /* 0x000fe200078e02e8 */
[----:B------:R-:W2:Y:S01]  /*7d240*/  LDL.LU R240, [R1+0x454] ;  /* 0x0004540001f07983 */ /* 0x000ea20000300800 */
        /* <DEDUP_REMOVED lines=13> */
[----:B------:R-:W2:Y:S04]  /*7d320*/  LDL.LU R247, [R1+0x658] ;  /* 0x0006580001f77983 */ /* 0x000ea80000300800 */
[----:B------:R1:W-:Y:S01]  /*7d330*/  @P6 STG.E desc[UR8][R226.64], R251 ;  /* 0x000000fbe2006986 */ /* 0x0003e2000c101908 */
[----:B------:R-:W-:Y:S01]  /*7d340*/  ISETP.GE.AND P6, PT, R234, UR4, PT ;  /* 0x00000004ea007c0c */ /* 0x000fe2000bfc6270 */
[----:B------:R-:W-:Y:S01]  /*7d350*/  ULDC UR4, c[0x0][0x228] ;  /* 0x00008a0000047ab9 */ /* 0x000fe20000000800 */
[----:B-1----:R-:W-:Y:S01]  /*7d360*/  IMAD.WIDE R224, R5, 0x4, R232 ;  /* 0x0000000405e07825 */ /* 0x002fe200078e02e8 */
[----:B------:R-:W-:Y:S01]  /*7d370*/  ISETP.LT.AND P0, PT, R4, UR4, !P0 ;  /* 0x0000000404007c0c */ /* 0x000fe2000c701270 */
[----:B------:R-:W-:Y:S01]  /*7d380*/  ULDC UR4, c[0x0][0x228] ;  /* 0x00008a0000047ab9 */ /* 0x000fe20000000800 */
[----:B------:R-:W2:Y:S04]  /*7d390*/  LDL.LU R246, [R1+0x258] ;  /* 0x0002580001f67983 */ /* 0x000ea80000300800 */
        /* <DEDUP_REMOVED lines=11> */
[----:B------:R-:W2:Y:S01]  /*7d450*/  LDL.LU R244, [R1+0x458] ;  /* 0x0004580001f47983 */ /* 0x000ea20000300800 */
[----:B-1----:R-:W-:Y:S01]  /*7d460*/  IMAD.WIDE R224, R2, 0x4, R232 ;  /* 0x0000000402e07825 */ /* 0x002fe200078e02e8 */
[----:B------:R-:W-:Y:S01]  /*7d470*/  ISETP.LT.AND P5, PT, R4, UR6, !P5 ;  /* 0x0000000604007c0c */ /* 0x000fe2000efa1270 */
[----:B------:R-:W-:Y:S01]  /*7d480*/  ULDC UR6, c[0x0][0x228] ;  /* 0x00008a0000067ab9 */ /* 0x000fe20000000800 */
[----:B------:R-:W2:Y:S01]  /*7d490*/  LDL.LU R251, [R1+0x65c] ;  /* 0x00065c0001fb7983 */ /* 0x000ea20000300800 */
[----:B------:R-:W-:-:S02]  /*7d4a0*/  VIADD R2, R5, UR28 ;  /* 0x0000001c05027c36 */ /* 0x000fc40008000000 */
[C---:B---3--:R-:W-:Y:S01]  /*7d4b0*/  IMAD.WIDE R226, R5.reuse, 0x4, R6 ;  /* 0x0000000405e27825 */ /* 0x048fe200078e0206 */
[----:B------:R1:W-:Y:S01]  /*7d4c0*/  @P0 STG.E desc[UR8][R224.64], R248 ;  /* 0x000000f8e0000986 */ /* 0x0003e2000c101908 */
[----:B------:R-:W-:Y:S01]  /*7d4d0*/  ISETP.GE.AND P0, PT, R234, UR4, PT ;  /* 0x00000004ea007c0c */ /* 0x000fe2000bf06270 */
[----:B------:R-:W-:Y:S01]  /*7d4e0*/  ULDC UR4, c[0x0][0x22c] ;  /* 0x00008b0000047ab9 */ /* 0x000fe20000000800 */
[----:B------:R-:W-:Y:S01]  /*7d4f0*/  IADD3 R234, R0, 0x2d, RZ ;  /* 0x0000002d00ea7810 */ /* 0x000fe20007ffe0ff */
[----:B------:R3:W-:Y:S03]  /*7d500*/  @P4 STG.E desc[UR8][R226.64], R252 ;  /* 0x000000fce2004986 */ /* 0x0007e6000c101908 */
[----:B------:R-:W-:Y:S01]  /*7d510*/  ISETP.GE.AND P4, PT, R234, UR4, PT ;  /* 0x00000004ea007c0c */ /* 0x000fe2000bf86270 */
[----:B------:R-:W-:Y:S01]  /*7d520*/  ULDC UR4, c[0x0][0x228] ;  /* 0x00008a0000047ab9 */ /* 0x000fe20000000800 */
[----:B------:R-:W2:Y:S01]  /*7d530*/  LDL.LU R250, [R1+0x25c] ;  /* 0x00025c0001fa7983 */ /* 0x000ea20000300800 */
[----:B-1----:R-:W-:-:S04]  /*7d540*/  IMAD.WIDE R224, R5, 0x4, R232 ;  /* 0x0000000405e07825 */ /* 0x002fc800078e02e8 */
[----:B---3--:R-:W-:Y:S01]  /*7d550*/  IMAD.WIDE R226, R2, 0x4, R6 ;  /* 0x0000000402e27825 */ /* 0x008fe200078e0206 */
[----:B------:R1:W-:Y:S01]  /*7d560*/  @P2 STG.E desc[UR8][R224.64], R235 ;  /* 0x000000ebe0002986 */ /* 0x0003e2000c101908 */
[C---:B------:R-:W-:Y:S01]  /*7d570*/  ISETP.LT.AND P2, PT, R3.reuse, UR4, !P1 ;  /* 0x0000000403007c0c */ /* 0x040fe2000cf41270 */
[----:B------:R-:W-:Y:S01]  /*7d580*/  ULDC UR4, c[0x0][0x22c] ;  /* 0x00008b0000047ab9 */ /* 0x000fe20000000800 */
[----:B------:R-:W-:Y:S01]  /*7d590*/  ISETP.LT.AND P1, PT, R4, UR6, !P1 ;  /* 0x0000000604007c0c */ /* 0x000fe2000cf21270 */
[----:B----4-:R3:W-:Y:S01]  /*7d5a0*/  @P3 STG.E desc[UR8][R226.64], R239 ;  /* 0x000000efe2003986 */ /* 0x0107e2000c101908 */
[----:B------:R-:W-:Y:S01]  /*7d5b0*/  IADD3 R5, R2, UR28, RZ ;  /* 0x0000001c02057c10 */ /* 0x000fe2000fffe0ff */
[----:B------:R-:W-:Y:S01]  /*7d5c0*/  ULDC UR6, c[0x0][0x228] ;  /* 0x00008a0000067ab9 */ /* 0x000fe20000000800 */
[----:B------:R-:W-:Y:S01]  /*7d5d0*/  ISETP.LT.AND P3, PT, R3, UR10, !P6 ;  /* 0x0000000a03007c0c */ /* 0x000fe2000f761270 */
[----:B------:R-:W4:Y:S01]  /*7d5e0*/  LDL.LU R249, [R1+0x5c] ;  /* 0x00005c0001f97983 */ /* 0x000f220000300800 */
[----:B------:R-:W-:Y:S01]  /*7d5f0*/  IADD3 R252, R0, 0x2f, RZ ;  /* 0x0000002f00fc7810 */ /* 0x000fe20007ffe0ff */
[----:B------:R-:W-:Y:S01]  /*7d600*/  ULDC UR10, c[0x0][0x228] ;  /* 0x00008a00000a7ab9 */ /* 0x000fe20000000800 */
[----:B-1----:R-:W-:Y:S01]  /*7d610*/  IMAD.WIDE R224, R2, 0x4, R232 ;  /* 0x0000000402e07825 */ /* 0x002fe200078e02e8 */
[----:B------:R-:W4:Y:S03]  /*7d620*/  LDL.LU R248, [R1+0x45c] ;  /* 0x00045c0001f87983 */ /* 0x000f260000300800 */
[----:B---3--:R-:W-:-:S02]  /*7d630*/  VIADD R226, R0, 0x2e ;  /* 0x0000002e00e27836 */ /* 0x008fc40000000000 */
[C---:B------:R-:W-:Y:S02]  /*7d640*/  VIADD R2, R5.reuse, UR28 ;  /* 0x0000001c05027c36 */ /* 0x040fe40008000000 */
[C-C-:B------:R-:W-:Y:S01]  /*7d650*/  IMAD.WIDE R234, R5.reuse, 0x4, R6.reuse ;  /* 0x0000000405ea7825 */ /* 0x140fe200078e0206 */
[----:B------:R1:W-:Y:S01]  /*7d660*/  @P5 STG.E desc[UR8][R224.64], R243 ;  /* 0x000000f3e0005986 */ /* 0x0003e2000c101908 */
[----:B------:R-:W-:Y:S02]  /*7d670*/  ISETP.GE.AND P5, PT, R226, UR4, PT ;  /* 0x00000004e2007c0c */ /* 0x000fe4000bfa6270 */
[----:B------:R-:W-:Y:S01]  /*7d680*/  IMAD.WIDE R226, R2, 0x4, R6 ;  /* 0x0000000402e27825 */ /* 0x000fe200078e0206 */
[----:B------:R-:W-:Y:S01]  /*7d690*/  ULDC UR4, c[0x0][0x22c] ;  /* 0x00008b0000047ab9 */ /* 0x000fe20000000800 */
[----:B--2---:R-:W-:Y:S02]  /*7d6a0*/  @P2 STG.E desc[UR8][R234.64], R242 ;  /* 0x000000f2ea002986 */ /* 0x004fe4000c101908 */
[----:B-1----:R-:W-:-:S05]  /*7d6b0*/  IMAD.WIDE R224, R5, 0x4, R232 ;  /* 0x0000000405e07825 */ /* 0x002fca00078e02e8 */
[----:B------:R-:W-:Y:S04]  /*7d6c0*/  @P1 STG.E desc[UR8][R224.64], R241 ;  /* 0x000000f1e0001986 */ /* 0x000fe8000c101908 */
[----:B------:R1:W-:Y:S04]  /*7d6d0*/  @P3 STG.E desc[UR8][R226.64], R245 ;  /* 0x000000f5e2003986 */ /* 0x0003e8000c101908 */
[----:B-1----:R-:W2:Y:S01]  /*7d6e0*/  LDL.LU R245, [R1+0x58] ;  /* 0x0000580001f57983 */ /* 0x002ea20000300800 */
[----:B------:R-:W-:Y:S01]  /*7d6f0*/  ISETP.GE.AND P2, PT, R252, UR4, PT ;  /* 0x00000004fc007c0c */ /* 0x000fe2000bf46270 */
[----:B------:R-:W-:-:S02]  /*7d700*/  ULDC UR4, c[0x0][0x228] ;  /* 0x00008a0000047ab9 */ /* 0x000fc40000000800 */
[----:B------:R-:W3:Y:S04]  /*7d710*/  LDL.LU R252, [R1+0x660] ;  /* 0x0006600001fc7983 */ /* 0x000ee80000300800 */
[----:B------:R-:W3:Y:S04]  /*7d720*/  LDL.LU R234, [R1+0x460] ;  /* 0x0004600001ea7983 */ /* 0x000ee80000300800 */
[----:B------:R-:W3:Y:S01]  /*7d730*/  LDL.LU R235, [R1+0x260] ;  /* 0x0002600001eb7983 */ /* 0x000ee20000300800 */
[----:B------:R-:W-:Y:S01]  /*7d740*/  ISETP.LT.AND P6, PT, R4, UR4, !P6 ;  /* 0x0000000404007c0c */ /* 0x000fe2000f7c1270 */
[----:B------:R-:W-:-:S02]  /*7d750*/  ULDC UR4, c[0x0][0x228] ;  /* 0x00008a0000047ab9 */ /* 0x000fc40000000800 */
[----:B------:R-:W3:Y:S01]  /*7d760*/  LDL.LU R239, [R1+0x60] ;  /* 0x0000600001ef7983 */ /* 0x000ee20000300800 */
[----:B------:R-:W-:Y:S01]  /*7d770*/  ISETP.LT.AND P1, PT, R3, UR4, !P0 ;  /* 0x0000000403007c0c */ /* 0x000fe2000c721270 */
[----:B------:R-:W-:Y:S01]  /*7d780*/  VIADD R224, R0, 0x30 ;  /* 0x0000003000e07836 */ /* 0x000fe20000000000 */
[C---:B------:R-:W-:Y:S01]  /*7d790*/  IADD3 R5, R2.reuse, UR28, RZ ;  /* 0x0000001c02057c10 */ /* 0x040fe2000fffe0ff */
[----:B------:R-:W3:Y:S01]  /*7d7a0*/  LDL.LU R243, [R1+0x664] ;  /* 0x0006640001f37983 */ /* 0x000ee20000300800 */
[----:B------:R-:W-:Y:S01]  /*7d7b0*/  ULDC UR4, c[0x0][0x22c] ;  /* 0x00008b0000047ab9 */ /* 0x000fe20000000800 */
[----:B------:R-:W-:Y:S01]  /*7d7c0*/  IMAD.WIDE R226, R2, 0x4, R232 ;  /* 0x0000000402e27825 */ /* 0x000fe200078e02e8 */
[----:B------:R-:W-:Y:S01]  /*7d7d0*/  ISETP.GE.AND P3, PT, R224, UR4, PT ;  /* 0x00000004e0007c0c */ /* 0x000fe2000bf66270 */
[----:B------:R-:W3:Y:S01]  /*7d7e0*/  LDL.LU R242, [R1+0x464] ;  /* 0x0004640001f27983 */ /* 0x000ee20000300800 */
[----:B------:R-:W-:Y:S01]  /*7d7f0*/  ISETP.LT.AND P0, PT, R4, UR6, !P0 ;  /* 0x0000000604007c0c */ /* 0x000fe2000c701270 */
[----:B------:R-:W-:Y:S01]  /*7d800*/  VIADD R2, R0, 0x31 ;  /* 0x0000003100027836 */ /* 0x000fe20000000000 */
[----:B------:R-:W-:Y:S01]  /*7d810*/  ULDC UR4, c[0x0][0x22c] ;  /* 0x00008b0000047ab9 */ /* 0x000fe20000000800 */
[----:B------:R-:W-:Y:S01]  /*7d820*/  IMAD.WIDE R224, R5, 0x4, R6 ;  /* 0x0000000405e07825 */ /* 0x000fe200078e0206 */
[----:B------:R-:W3:Y:S01]  /*7d830*/  LDL.LU R241, [R1+0x264] ;  /* 0x0002640001f17983 */ /* 0x000ee20000300800 */
[----:B------:R-:W-:-:S03]  /*7d840*/  ULDC UR6, c[0x0][0x228] ;  /* 0x00008a0000067ab9 */ /* 0x000fc60000000800 */
[----:B------:R1:W-:Y:S01]  /*7d850*/  @P6 STG.E desc[UR8][R226.64], R240 ;  /* 0x000000f0e2006986 */ /* 0x0003e2000c101908 */
[----:B------:R-:W-:Y:S01]  /*7d860*/  ISETP.GE.AND P6, PT, R2, UR4, PT ;  /* 0x0000000402007c0c */ /* 0x000fe2000bfc6270 */
[----:B------:R-:W-:Y:S02]  /*7d870*/  ULDC UR4, c[0x0][0x228] ;  /* 0x00008a0000047ab9 */ /* 0x000fe40000000800 */
[----:B------:R1:W-:Y:S01]  /*7d880*/  @P1 STG.E desc[UR8][R224.64], R247 ;  /* 0x000000f7e0001986 */ /* 0x0003e2000c101908 */
[----:B------:R-:W-:Y:S01]  /*7d890*/  ISETP.LT.AND P1, PT, R3, UR4, !P4 ;  /* 0x0000000403007c0c */ /* 0x000fe2000e721270 */
[----:B------:R-:W-:Y:S01]  /*7d8a0*/  ULDC UR4, c[0x0][0x228] ;  /* 0x00008a0000047ab9 */ /* 0x000fe20000000800 */
[C---:B------:R-:W-:Y:S01]  /*7d8b0*/  IADD3 R2, R5.reuse, UR28, RZ ;  /* 0x0000001c05027c10 */ /* 0x040fe2000fffe0ff */
[----:B-1----:R-:W3:Y:S01]  /*7d8c0*/  LDL.LU R240, [R1+0x64] ;  /* 0x0000640001f07983 */ /* 0x002ee20000300800 */
[----:B------:R-:W-:-:S03]  /*7d8d0*/  IMAD.WIDE R226, R5, 0x4, R232 ;  /* 0x0000000405e27825 */ /* 0x000fc600078e02e8 */
[----:B------:R-:W3:Y:S04]  /*7d8e0*/  LDL.LU R247, [R1+0x668] ;  /* 0x0006680001f77983 */ /* 0x000ee80000300800 */
[----:B------:R1:W-:Y:S02]  /*7d8f0*/  @P0 STG.E desc[UR8][R226.64], R246 ;  /* 0x000000f6e2000986 */ /* 0x0003e4000c101908 */
[----:B-1----:R-:W-:Y:S02]  /*7d900*/  IMAD.WIDE R226, R2, 0x4, R6 ;  /* 0x0000000402e27825 */ /* 0x002fe400078e0206 */
[----:B------:R-:W3:Y:S01]  /*7d910*/  LDL.LU R246, [R1+0x468] ;  /* 0x0004680001f67983 */ /* 0x000ee20000300800 */
[----:B------:R-:W-:Y:S01]  /*7d920*/  ISETP.LT.AND P4, PT, R4, UR6, !P4 ;  /* 0x0000000604007c0c */ /* 0x000fe2000e781270 */
[----:B------:R-:W-:Y:S01]  /*7d930*/  ULDC UR6, c[0x0][0x228] ;  /* 0x00008a0000067ab9 */ /* 0x000fe20000000800 */
[----:B------:R-:W-:Y:S01]  /*7d940*/  ISETP.LT.AND P0, PT, R3, UR4, !P5 ;  /* 0x0000000403007c0c */ /* 0x000fe2000ef01270 */
[C---:B------:R-:W-:Y:S01]  /*7d950*/  IMAD.WIDE R224, R2.reuse, 0x4, R232 ;  /* 0x0000000402e07825 */ /* 0x040fe200078e02e8 */
[----:B------:R-:W-:Y:S01]  /*7d960*/  IADD3 R2, R2, UR28, RZ ;  /* 0x0000001c02027c10 */ /* 0x000fe2000fffe0ff */
[----:B------:R-:W-:-:S02]  /*7d970*/  ULDC UR4, c[0x0][0x22c] ;  /* 0x00008b0000047ab9 */ /* 0x000fc40000000800 */
[----:B------:R-:W-:Y:S01]  /*7d980*/  VIADD R5, R0, 0x32 ;  /* 0x0000003200057836 */ /* 0x000fe20000000000 */
[----:B------:R-:W-:Y:S01]  /*7d990*/  ISETP.LT.AND P5, PT, R4, UR6, !P5 ;  /* 0x0000000604007c0c */ /* 0x000fe2000efa1270 */
[----:B------:R-:W-:Y:S01]  /*7d9a0*/  ULDC UR6, c[0x0][0x228] ;  /* 0x00008a0000067ab9 */ /* 0x000fe20000000800 */
[----:B--2---:R1:W-:Y:S04]  /*7d9b0*/  @P1 STG.E desc[UR8][R226.64], R245 ;  /* 0x000000f5e2001986 */ /* 0x0043e8000c101908 */
[----:B-1----:R-:W2:Y:S01]  /*7d9c0*/  LDL.LU R245, [R1+0x268] ;  /* 0x0002680001f57983 */ /* 0x002ea20000300800 */
[----:B------:R-:W-:Y:S01]  /*7d9d0*/  ISETP.GE.AND P1, PT, R5, UR4, PT ;  /* 0x0000000405007c0c */ /* 0x000fe2000bf26270 */
[----:B------:R-:W-:Y:S02]  /*7d9e0*/  ULDC UR4, c[0x0][0x228] ;  /* 0x00008a0000047ab9 */ /* 0x000fe40000000800 */
[----:B------:R1:W-:Y:S01]  /*7d9f0*/  @P4 STG.E desc[UR8][R224.64], R244 ;  /* 0x000000f4e0004986 */ /* 0x0003e2000c101908 */
[----:B------:R-:W-:Y:S01]  /*7da00*/  VIADD R5, R0, 0x33 ;  /* 0x0000003300057836 */ /* 0x000fe20000000000 */
[----:B------:R-:W-:Y:S01]  /*7da10*/  ISETP.LT.AND P4, PT, R3, UR4, !P2 ;  /* 0x0000000403007c0c */ /* 0x000fe2000d781270 */
[----:B------:R-:W-:Y:S01]  /*7da20*/  ULDC UR4, c[0x0][0x22c] ;  /* 0x00008b0000047ab9 */ /* 0x000fe20000000800 */
[----:B------:R-:W-:-:S04]  /*7da30*/  IMAD.WIDE R226, R2, 0x4, R232 ;  /* 0x0000000402e27825 */ /* 0x000fc800078e02e8 */
[C-C-:B-1----:R-:W-:Y:S01]  /*7da40*/  IMAD.WIDE R224, R2.reuse, 0x4, R6.reuse ;  /* 0x0000000402e07825 */ /* 0x142fe200078e0206 */
[----:B------:R-:W-:Y:S01]  /*7da50*/  IADD3 R2, R2, UR28, RZ ;  /* 0x0000001c02027c10 */ /* 0x000fe2000fffe0ff */
[----:B------:R-:W2:Y:S04]  /*7da60*/  LDL.LU R244, [R1+0x68] ;  /* 0x0000680001f47983 */ /* 0x000ea80000300800 */
[----:B------:R1:W-:Y:S01]  /*7da70*/  @P0 STG.E desc[UR8][R224.64], R251 ;  /* 0x000000fbe0000986 */ /* 0x0003e2000c101908 */
[----:B------:R-:W-:Y:S01]  /*7da80*/  ISETP.GE.AND P0, PT, R5, UR4, PT ;  /* 0x0000000405007c0c */ /* 0x000fe2000bf06270 */
[----:B------:R-:W-:Y:S02]  /*7da90*/  ULDC UR4, c[0x0][0x228] ;  /* 0x00008a0000047ab9 */ /* 0x000fe40000000800 */
[----:B------:R-:W-:Y:S01]  /*7daa0*/  ISETP.LT.AND P2, PT, R4, UR4, !P2 ;  /* 0x0000000404007c0c */ /* 0x000fe2000d741270 */
[----:B------:R4:W-:Y:S01]  /*7dab0*/  @P5 STG.E desc[UR8][R226.64], R250 ;  /* 0x000000fae2005986 */ /* 0x0009e2000c101908 */
[----:B-1----:R-:W-:-:S03]  /*7dac0*/  IMAD.WIDE R224, R2, 0x4, R6 ;  /* 0x0000000402e07825 */ /* 0x002fc600078e0206 */
[----:B------:R-:W2:Y:S01]  /*7dad0*/  LDL.LU R251, [R1+0x66c] ;  /* 0x00066c0001fb7983 */ /* 0x000ea20000300800 */
[----:B------:R-:W-:-:S03]  /*7dae0*/  ULDC UR4, c[0x0][0x22c] ;  /* 0x00008b0000047ab9 */ /* 0x000fc60000000800 */
[----:B----4-:R1:W-:Y:S04]  /*7daf0*/  @P4 STG.E desc[UR8][R224.64], R249 ;  /* 0x000000f9e0004986 */ /* 0x0103e8000c101908 */
[----:B------:R-:W4:Y:S01]  /*7db00*/  LDL.LU R250, [R1+0x46c] ;  /* 0x00046c0001fa7983 */ /* 0x000f220000300800 */
[----:B-1----:R-:W-:-:S03]  /*7db10*/  IMAD.WIDE R224, R2, 0x4, R232 ;  /* 0x0000000402e07825 */ /* 0x002fc600078e02e8 */
[----:B------:R-:W4:Y:S04]  /*7db20*/  LDL.LU R249, [R1+0x26c] ;  /* 0x00026c0001f97983 */ /* 0x000f280000300800 */
[----:B------:R1:W-:Y:S04]  /*7db30*/  @P2 STG.E desc[UR8][R224.64], R248 ;  /* 0x000000f8e0002986 */ /* 0x0003e8000c101908 */
[----:B-1----:R-:W4:Y:S01]  /*7db40*/  LDL.LU R248, [R1+0x6c] ;  /* 0x00006c0001f87983 */ /* 0x002f220000300800 */
[----:B------:R-:W-:Y:S01]  /*7db50*/  VIADD R5, R0, 0x34 ;  /* 0x0000003400057836 */ /* 0x000fe20000000000 */
[----:B------:R-:W-:Y:S01]  /*7db60*/  ISETP.LT.AND P5, PT, R3, UR6, !P3 ;  /* 0x0000000603007c0c */ /* 0x000fe2000dfa1270 */
[----:B------:R-:W-:-:S03]  /*7db70*/  ULDC UR6, c[0x0][0x228] ;  /* 0x00008a0000067ab9 */ /* 0x000fc60000000800 */
[----:B------:R-:W-:Y:S01]  /*7db80*/  ISETP.GE.AND P4, PT, R5, UR4, PT ;  /* 0x0000000405007c0c */ /* 0x000fe2000bf86270 */
[----:B------:R-:W-:Y:S01]  /*7db90*/  ULDC UR4, c[0x0][0x228] ;  /* 0x00008a0000047ab9 */ /* 0x000fe20000000800 */
[----:B------:R-:W-:Y:S01]  /*7dba0*/  IADD3 R5, R2, UR28, RZ ;  /* 0x0000001c02057c10 */ /* 0x000fe2000fffe0ff */
[----:B------:R-:W-:Y:S01]  /*7dbb0*/  VIADD R2, R0, 0x35 ;  /* 0x0000003500027836 */ /* 0x000fe20000000000 */
[----:B------:R-:W-:Y:S01]  /*7dbc0*/  ISETP.LT.AND P3, PT, R4, UR4, !P3 ;  /* 0x0000000404007c0c */ /* 0x000fe2000df61270 */
[----:B------:R-:W-:Y:S02]  /*7dbd0*/  ULDC UR4, c[0x0][0x22c] ;  /* 0x00008b0000047ab9 */ /* 0x000fe40000000800 */
[----:B------:R-:W-:Y:S01]  /*7dbe0*/  IMAD.WIDE R226, R5, 0x4, R6 ;  /* 0x0000000405e27825 */ /* 0x000fe200078e0206 */
[----:B------:R-:W-:Y:S01]  /*7dbf0*/  ISETP.GE.AND P2, PT, R2, UR4, PT ;  /* 0x0000000402007c0c */ /* 0x000fe2000bf46270 */
[----:B------:R-:W-:-:S03]  /*7dc00*/  ULDC UR4, c[0x0][0x228] ;  /* 0x00008a0000047ab9 */ /* 0x000fc60000000800 */
[----:B---3--:R1:W-:Y:S01]  /*7dc10*/  @P5 STG.E desc[UR8][R226.64], R252 ;  /* 0x000000fce2005986 */ /* 0x0083e2000c101908 */
[----:B------:R-:W-:Y:S01]  /*7dc20*/  ISETP.LT.AND P5, PT, R3, UR4, !P6 ;  /* 0x0000000403007c0c */ /* 0x000fe2000f7a1270 */
[C---:B------:R-:W-:Y:S01]  /*7dc30*/  IMAD.WIDE R224, R5.reuse, 0x4, R232 ;  /* 0x0000000405e07825 */ /* 0x040fe200078e02e8 */
[----:B------:R-:W-:Y:S01]  /*7dc40*/  IADD3 R5, R5, UR28, RZ ;  /* 0x0000001c05057c10 */ /* 0x000fe2000fffe0ff */
[----:B------:R-:W-:Y:S02]  /*7dc50*/  ULDC UR4, c[0x0][0x228] ;  /* 0x00008a0000047ab9 */ /* 0x000fe40000000800 */
[----:B------:R-:W-:Y:S01]  /*7dc60*/  ISETP.LT.AND P6, PT, R4, UR4, !P6 ;  /* 0x0000000404007c0c */ /* 0x000fe2000f7c1270 */
[----:B------:R3:W-:Y:S01]  /*7dc70*/  @P3 STG.E desc[UR8][R224.64], R234 ;  /* 0x000000eae0003986 */ /* 0x0007e2000c101908 */
[----:B------:R-:W-:Y:S01]  /*7dc80*/  ULDC UR4, c[0x0][0x228] ;  /* 0x00008a0000047ab9 */ /* 0x000fe20000000800 */
[----:B-1----:R-:W-:Y:S01]  /*7dc90*/  IMAD.WIDE R226, R5, 0x4, R6 ;  /* 0x0000000405e27825 */ /* 0x002fe200078e0206 */
[----:B------:R-:W-:Y:S01]  /*7dca0*/  ISETP.LT.AND P3, PT, R3, UR4, !P1 ;  /* 0x0000000403007c0c */ /* 0x000fe2000cf61270 */
[----:B------:R-:W-:-:S02]  /*7dcb0*/  ULDC UR4, c[0x0][0x22c] ;  /* 0x00008b0000047ab9 */ /* 0x000fc40000000800 */
[----:B---3--:R-:W-:Y:S01]  /*7dcc0*/  VIADD R234, R0, 0x36 ;  /* 0x0000003600ea7836 */ /* 0x008fe20000000000 */
[----:B------:R1:W-:Y:S01]  /*7dcd0*/  @P5 STG.E desc[UR8][R226.64], R235 ;  /* 0x000000ebe2005986 */ /* 0x0003e2000c101908 */
[C---:B------:R-:W-:Y:S01]  /*7dce0*/  IMAD.WIDE R224, R5.reuse, 0x4, R232 ;  /* 0x0000000405e07825 */ /* 0x040fe200078e02e8 */
[----:B------:R-:W-:Y:S02]  /*7dcf0*/  IADD3 R2, R5, UR28, RZ ;  /* 0x0000001c05027c10 */ /* 0x000fe4000fffe0ff */
[----:B------:R-:W-:Y:S01]  /*7dd00*/  ISETP.GE.AND P5, PT, R234, UR4, PT ;  /* 0x00000004ea007c0c */ /* 0x000fe2000bfa6270 */
[----:B------:R-:W-:Y:S02]  /*7dd10*/  ULDC UR4, c[0x0][0x228] ;  /* 0x00008a0000047ab9 */ /* 0x000fe40000000800 */
[----:B------:R-:W-:Y:S01]  /*7dd20*/  ISETP.LT.AND P1, PT, R4, UR4, !P1 ;  /* 0x0000000404007c0c */ /* 0x000fe2000cf21270 */
[----:B------:R-:W-:Y:S01]  /*7dd30*/  ULDC UR4, c[0x0][0x228] ;  /* 0x00008a0000047ab9 */ /* 0x000fe20000000800 */
[----:B------:R3:W-:Y:S01]  /*7dd40*/  @P6 STG.E desc[UR8][R224.64], R239 ;  /* 0x000000efe0006986 */ /* 0x0007e2000c101908 */
[----:B------:R-:W-:Y:S01]  /*7dd50*/  ISETP.LT.AND P6, PT, R3, UR4, !P0 ;  /* 0x0000000403007c0c */ /* 0x000fe2000c7c1270 */
[C-C-:B-1----:R-:W-:Y:S01]  /*7dd60*/  IMAD.WIDE R226, R2.reuse, 0x4, R6.reuse ;  /* 0x0000000402e27825 */ /* 0x142fe200078e0206 */
[----:B------:R-:W-:Y:S01]  /*7dd70*/  IADD3 R5, R2, UR28, RZ ;  /* 0x0000001c02057c10 */ /* 0x000fe2000fffe0ff */
[----:B------:R-:W-:Y:S01]  /*7dd80*/  ULDC UR4, c[0x0][0x22c] ;  /* 0x00008b0000047ab9 */ /* 0x000fe20000000800 */
[----:B------:R-:W-:Y:S01]  /*7dd90*/  ISETP.LT.AND P0, PT, R4, UR6, !P0 ;  /* 0x0000000604007c0c */ /* 0x000fe2000c701270 */
[C---:B------:R-:W-:Y:S01]  /*7dda0*/  VIADD R234, R0.reuse, 0x37 ;  /* 0x0000003700ea7836 */ /* 0x040fe20000000000 */
[----:B------:R1:W-:Y:S01]  /*7ddb0*/  @P3 STG.E desc[UR8][R226.64], R243 ;  /* 0x000000f3e2003986 */ /* 0x0003e2000c101908 */
[----:B---3--:R-:W-:Y:S01]  /*7ddc0*/  IMAD.WIDE R224, R5, 0x4, R6 ;  /* 0x0000000405e07825 */ /* 0x008fe200078e0206 */
[----:B------:R-:W-:Y:S01]  /*7ddd0*/  ISETP.LT.AND P3, PT, R3, UR10, !P4 ;  /* 0x0000000a03007c0c */ /* 0x000fe2000e761270 */
[----:B------:R-:W-:Y:S01]  /*7dde0*/  ULDC UR6, c[0x0][0x228] ;  /* 0x00008a0000067ab9 */ /* 0x000fe20000000800 */
[----:B------:R-:W-:Y:S01]  /*7ddf0*/  IADD3 R252, R0, 0x3a, RZ ;  /* 0x0000003a00fc7810 */ /* 0x000fe20007ffe0ff */
[----:B------:R-:W-:Y:S01]  /*7de00*/  ULDC UR10, c[0x0][0x228] ;  /* 0x00008a00000a7ab9 */ /* 0x000fe20000000800 */
[----:B-1----:R-:W-:-:S05]  /*7de10*/  IMAD.WIDE R226, R2, 0x4, R232 ;  /* 0x0000000402e27825 */ /* 0x002fca00078e02e8 */
[----:B------:R-:W-:Y:S01]  /*7de20*/  @P1 STG.E desc[UR8][R226.64], R242 ;  /* 0x000000f2e2001986 */ /* 0x000fe2000c101908 */
[----:B------:R-:W-:Y:S01]  /*7de30*/  ISETP.GE.AND P1, PT, R234, UR4, PT ;  /* 0x00000004ea007c0c */ /* 0x000fe2000bf26270 */
[----:B------:R-:W-:Y:S01]  /*7de40*/  ULDC UR4, c[0x0][0x22c] ;  /* 0x00008b0000047ab9 */ /* 0x000fe20000000800 */
[----:B------:R-:W-:Y:S01]  /*7de50*/  IADD3 R234, R0, 0x38, RZ ;  /* 0x0000003800ea7810 */ /* 0x000fe20007ffe0ff */
[----:B------:R1:W-:Y:S01]  /*7de60*/  @P6 STG.E desc[UR8][R224.64], R241 ;  /* 0x000000f1e0006986 */ /* 0x0003e2000c101908 */
[C---:B------:R-:W-:Y:S01]  /*7de70*/  VIADD R2, R5.reuse, UR28 ;  /* 0x0000001c05027c36 */ /* 0x040fe20008000000 */
[----:B------:R-:W-:Y:S01]  /*7de80*/  ISETP.LT.AND P4, PT, R4, UR6, !P4 ;  /* 0x0000000604007c0c */ /* 0x000fe2000e781270 */
[----:B------:R-:W-:Y:S01]  /*7de90*/  ULDC UR6, c[0x0][0x228] ;  /* 0x00008a0000067ab9 */ /* 0x000fe20000000800 */
[----:B------:R-:W-:Y:S01]  /*7dea0*/  ISETP.GE.AND P6, PT, R234, UR4, PT ;  /* 0x00000004ea007c0c */ /* 0x000fe2000bfc6270 */
[----:B------:R-:W-:Y:S01]  /*7deb0*/  ULDC UR4, c[0x0][0x228] ;  /* 0x00008a0000047ab9 */ /* 0x000fe20000000800 */
[----:B-1----:R-:W-:Y:S01]  /*7dec0*/  IMAD.WIDE R224, R5, 0x4, R232 ;  /* 0x0000000405e07825 */ /* 0x002fe200078e02e8 */
[----:B------:R-:W-:-:S03]  /*7ded0*/  IADD3 R5, R2, UR28, RZ ;  /* 0x0000001c02057c10 */ /* 0x000fc6000fffe0ff */
[--C-:B------:R-:W-:Y:S01]  /*7dee0*/  IMAD.WIDE R226, R2, 0x4, R6.reuse ;  /* 0x0000000402e27825 */ /* 0x100fe200078e0206 */
[----:B------:R1:W-:Y:S01]  /*7def0*/  @P0 STG.E desc[UR8][R224.64], R240 ;  /* 0x000000f0e0000986 */ /* 0x0003e2000c101908 */
[----:B------:R-:W-:Y:S01]  /*7df00*/  ISETP.LT.AND P0, PT, R3, UR4, !P2 ;  /* 0x0000000403007c0c */ /* 0x000fe2000d701270 */
[----:B------:R-:W-:Y:S02]  /*7df10*/  ULDC UR4, c[0x0][0x22c] ;  /* 0x00008b0000047ab9 */ /* 0x000fe40000000800 */
[----:B------:R3:W-:Y:S01]  /*7df20*/  @P3 STG.E desc[UR8][R226.64], R247 ;  /* 0x000000f7e2003986 */ /* 0x0007e2000c101908 */
[----:B------:R-:W-:-:S04]  /*7df30*/  IMAD.WIDE R234, R5, 0x4, R6 ;  /* 0x0000000405ea7825 */ /* 0x000fc800078e0206 */
[----:B-1----:R-:W-:-:S04]  /*7df40*/  IMAD.WIDE R224, R2, 0x4, R232 ;  /* 0x0000000402e07825 */ /* 0x002fc800078e02e8 */
[----:B---3--:R-:W-:Y:S01]  /*7df50*/  VIADD R226, R0, 0x39 ;  /* 0x0000003900e27836 */ /* 0x008fe20000000000 */
[----:B------:R1:W-:Y:S04]  /*7df60*/  @P4 STG.E desc[UR8][R224.64], R246 ;  /* 0x000000f6e0004986 */ /* 0x0003e8000c101908 */
[----:B------:R-:W-:Y:S01]  /*7df70*/  ISETP.GE.AND P4, PT, R226, UR4, PT ;  /* 0x00000004e2007c0c */ /* 0x000fe2000bf86270 */
[----:B------:R-:W-:Y:S01]  /*7df80*/  ULDC UR4, c[0x0][0x22c] ;  /* 0x00008b0000047ab9 */ /* 0x000fe20000000800 */
[----:B------:R-:W-:Y:S02]  /*7df90*/  ISETP.LT.AND P2, PT, R4, UR6, !P2 ;  /* 0x0000000604007c0c */ /* 0x000fe4000d741270 */
[----:B------:R-:W-:Y:S01]  /*7dfa0*/  ISETP.LT.AND P3, PT, R3, UR10, !P5 ;  /* 0x0000000a03007c0c */ /* 0x000fe2000ef61270 */
[C---:B------:R-:W-:Y:S01]  /*7dfb0*/  VIADD R2, R5.reuse, UR28 ;  /* 0x0000001c05027c36 */ /* 0x040fe20008000000 */
[----:B------:R-:W-:Y:S01]  /*7dfc0*/  ULDC UR6, c[0x0][0x228] ;  /* 0x00008a0000067ab9 */ /* 0x000fe20000000800 */
[----:B------:R-:W-:Y:S01]  /*7dfd0*/  ULDC UR10, c[0x0][0x228] ;  /* 0x00008a00000a7ab9 */ /* 0x000fe20000000800 */
[----:B-1----:R-:W-:-:S04]  /*7dfe0*/  IMAD.WIDE R224, R5, 0x4, R232 ;  /* 0x0000000405e07825 */ /* 0x002fc800078e02e8 */
[C---:B------:R-:W-:Y:S01]  /*7dff0*/  IMAD.WIDE R226, R2.reuse, 0x4, R6 ;  /* 0x0000000402e27825 */ /* 0x040fe200078e0206 */
[----:B------:R-:W-:Y:S01]  /*7e000*/  IADD3 R5, R2, UR28, RZ ;  /* 0x0000001c02057c10 */ /* 0x000fe2000fffe0ff */
[----:B--2---:R1:W-:Y:S01]  /*7e010*/  @P0 STG.E desc[UR8][R234.64], R245 ;  /* 0x000000f5ea000986 */ /* 0x0043e2000c101908 */
[----:B------:R-:W-:Y:S01]  /*7e020*/  ISETP.GE.AND P0, PT, R252, UR4, PT ;  /* 0x00000004fc007c0c */ /* 0x000fe2000bf06270 */
[----:B------:R-:W-:Y:S02]  /*7e030*/  ULDC UR4, c[0x0][0x228] ;  /* 0x00008a0000047ab9 */ /* 0x000fe40000000800 */
[----:B------:R-:W2:Y:S04]  /*7e040*/  LDL.LU R252, [R1+0x670] ;  /* 0x0006700001fc7983 */ /* 0x000ea80000300800 */
[----:B-1----:R-:W3:Y:S04]  /*7e050*/  LDL.LU R234, [R1+0x470] ;  /* 0x0004700001ea7983 */ /* 0x002ee80000300800 */
        /* <DEDUP_REMOVED lines=8> */
[----:B------:R-:W-:Y:S01]  /*7e0e0*/  ISETP.LT.AND P5, PT, R4, UR4, !P5 ;  /* 0x0000000404007c0c */ /* 0x000fe2000efa1270 */
[----:B------:R-:W-:-:S02]  /*7e0f0*/  ULDC UR4, c[0x0][0x228] ;  /* 0x00008a0000047ab9 */ /* 0x000fc40000000800 */
[----:B------:R-:W3:Y:S04]  /*7e100*/  LDL.LU R245, [R1+0x278] ;  /* 0x0002780001f57983 */ /* 0x000ee80000300800 */
[----:B------:R1:W-:Y:S01]  /*7e110*/  @P2 STG.E desc[UR8][R224.64], R244 ;  /* 0x000000f4e0002986 */ /* 0x0003e2000c101908 */
[----:B------:R-:W-:Y:S01]  /*7e120*/  ISETP.LT.AND P2, PT, R3, UR4, !P1 ;  /* 0x0000000403007c0c */ /* 0x000fe2000cf41270 */
[----:B------:R-:W-:Y:S01]  /*7e130*/  ULDC UR4, c[0x0][0x22c] ;  /* 0x00008b0000047ab9 */ /* 0x000fe20000000800 */
[----:B------:R-:W-:Y:S01]  /*7e140*/  ISETP.LT.AND P1, PT, R4, UR6, !P1 ;  /* 0x0000000604007c0c */ /* 0x000fe2000cf21270 */
[----:B------:R1:W-:Y:S01]  /*7e150*/  @P3 STG.E desc[UR8][R226.64], R251 ;  /* 0x000000fbe2003986 */ /* 0x0003e2000c101908 */
[----:B------:R-:W-:Y:S01]  /*7e160*/  ULDC UR6, c[0x0][0x228] ;  /* 0x00008a0000067ab9 */ /* 0x000fe20000000800 */
[----:B-1----:R-:W-:-:S02]  /*7e170*/  VIADD R224, R0, 0x3b ;  /* 0x0000003b00e07836 */ /* 0x002fc40000000000 */
[----:B------:R-:W3:Y:S01]  /*7e180*/  LDL.LU R244, [R1+0x78] ;  /* 0x0000780001f47983 */ /* 0x000ee20000300800 */
[----:B------:R-:W-:-:S03]  /*7e190*/  IMAD.WIDE R226, R2, 0x4, R232 ;  /* 0x0000000402e27825 */ /* 0x000fc600078e02e8 */
[----:B------:R-:W3:Y:S01]  /*7e1a0*/  LDL.LU R251, [R1+0x67c] ;  /* 0x00067c0001fb7983 */ /* 0x000ee20000300800 */
[----:B------:R-:W-:Y:S01]  /*7e1b0*/  ISETP.GE.AND P3, PT, R224, UR4, PT ;  /* 0x00000004e0007c0c */ /* 0x000fe2000bf66270 */
[----:B------:R-:W-:Y:S01]  /*7e1c0*/  ULDC UR4, c[0x0][0x22c] ;  /* 0x00008b0000047ab9 */ /* 0x000fe20000000800 */
[C---:B------:R-:W-:Y:S01]  /*7e1d0*/  IMAD.WIDE R224, R5.reuse, 0x4, R6 ;  /* 0x0000000405e07825 */ /* 0x040fe200078e0206 */
[----:B----4-:R1:W-:Y:S04]  /*7e1e0*/  @P5 STG.E desc[UR8][R226.64], R250 ;  /* 0x000000fae2005986 */ /* 0x0103e8000c101908 */
[----:B------:R4:W-:Y:S01]  /*7e1f0*/  @P2 STG.E desc[UR8][R224.64], R249 ;  /* 0x000000f9e0002986 */ /* 0x0009e2000c101908 */
[----:B-1----:R-:W-:-:S03]  /*7e200*/  IMAD.WIDE R226, R5, 0x4, R232 ;  /* 0x0000000405e27825 */ /* 0x002fc600078e02e8 */
[----:B------:R-:W3:Y:S04]  /*7e210*/  LDL.LU R250, [R1+0x47c] ;  /* 0x00047c0001fa7983 */ /* 0x000ee80000300800 */
[----:B------:R1:W-:Y:S04]  /*7e220*/  @P1 STG.E desc[UR8][R226.64], R248 ;  /* 0x000000f8e2001986 */ /* 0x0003e8000c101908 */
[----:B----4-:R-:W4:Y:S04]  /*7e230*/  LDL.LU R249, [R1+0x27c] ;  /* 0x00027c0001f97983 */ /* 0x010f280000300800 */
[----:B-1----:R-:W4:Y:S01]  /*7e240*/  LDL.LU R248, [R1+0x7c] ;  /* 0x00007c0001f87983 */ /* 0x002f220000300800 */
[----:B------:R-:W-:-:S05]  /*7e250*/  VIADD R2, R0, 0x3c ;  /* 0x0000003c00027836 */ /* 0x000fca0000000000 */
[----:B------:R-:W-:Y:S01]  /*7e260*/  ISETP.GE.AND P5, PT, R2, UR4, PT ;  /* 0x0000000402007c0c */ /* 0x000fe2000bfa6270 */
[----:B------:R-:W-:Y:S02]  /*7e270*/  ULDC UR4, c[0x0][0x228] ;  /* 0x00008a0000047ab9 */ /* 0x000fe40000000800 */
[----:B------:R-:W-:Y:S01]  /*7e280*/  ISETP.LT.AND P2, PT, R3, UR4, !P6 ;  /* 0x0000000403007c0c */ /* 0x000fe2000f741270 */
[----:B------:R-:W-:Y:S01]  /*7e290*/  ULDC UR4, c[0x0][0x228] ;  /* 0x00008a0000047ab9 */ /* 0x000fe20000000800 */
[----:B------:R-:W-:Y:S01]  /*7e2a0*/  ISETP.LT.AND P6, PT, R4, UR6, !P6 ;  /* 0x0000000604007c0c */ /* 0x000fe2000f7c1270 */
[----:B------:R-:W-:Y:S01]  /*7e2b0*/  ULDC UR6, c[0x0][0x228] ;  /* 0x00008a0000067ab9 */ /* 0x000fe20000000800 */
[----:B------:R-:W-:Y:S01]  /*7e2c0*/  IADD3 R2, R5, UR28, RZ ;  /* 0x0000001c05027c10 */ /* 0x000fe2000fffe0ff */
[----:B------:R-:W-:Y:S01]  /*7e2d0*/  VIADD R5, R0, 0x3d ;  /* 0x0000003d00057836 */ /* 0x000fe20000000000 */
[----:B------:R-:W-:Y:S01]  /*7e2e0*/  ISETP.LT.AND P1, PT, R3, UR4, !P4 ;  /* 0x0000000403007c0c */ /* 0x000fe2000e721270 */
[----:B------:R-:W-:-:S02]  /*7e2f0*/  ULDC UR4, c[0x0][0x22c] ;  /* 0x00008b0000047ab9 */ /* 0x000fc40000000800 */
[----:B------:R-:W-:-:S04]  /*7e300*/  IMAD.WIDE R226, R2, 0x4, R6 ;  /* 0x0000000402e27825 */ /* 0x000fc800078e0206 */
[C-C-:B------:R-:W-:Y:S01]  /*7e310*/  IMAD.WIDE R224, R2.reuse, 0x4, R232.reuse ;  /* 0x0000000402e07825 */ /* 0x140fe200078e02e8 */
[----:B------:R-:W-:Y:S02]  /*7e320*/  IADD3 R2, R2, UR28, RZ ;  /* 0x0000001c02027c10 */ /* 0x000fe4000fffe0ff */
[----:B------:R-:W-:Y:S01]  /*7e330*/  ISETP.LT.AND P4, PT, R4, UR6, !P4 ;  /* 0x0000000604007c0c */ /* 0x000fe2000e781270 */
[----:B------:R-:W-:Y:S01]  /*7e340*/  ULDC UR6, c[0x0][0x228] ;  /* 0x00008a0000067ab9 */ /* 0x000fe20000000800 */
[----:B--2---:R1:W-:Y:S01]  /*7e350*/  @P2 STG.E desc[UR8][R226.64], R252 ;  /* 0x000000fce2002986 */ /* 0x0043e2000c101908 */
[----:B------:R-:W-:Y:S01]  /*7e360*/  ISETP.GE.AND P2, PT, R5, UR4, PT ;  /* 0x0000000405007c0c */ /* 0x000fe2000bf46270 */
[----:B------:R-:W-:Y:S01]  /*7e370*/  ULDC UR4, c[0x0][0x228] ;  /* 0x00008a0000047ab9 */ /* 0x000fe20000000800 */
[C---:B------:R-:W-:Y:S01]  /*7e380*/  IADD3 R5, R2.reuse, UR28, RZ ;  /* 0x0000001c02057c10 */ /* 0x040fe2000fffe0ff */
[----:B---3--:R2:W-:Y:S01]  /*7e390*/  @P6 STG.E desc[UR8][R224.64], R234 ;  /* 0x000000eae0006986 */ /* 0x0085e2000c101908 */
[----:B------:R-:W-:Y:S01]  /*7e3a0*/  ISETP.LT.AND P6, PT, R3, UR4, !P0 ;  /* 0x0000000403007c0c */ /* 0x000fe2000c7c1270 */
[----:B------:R-:W-:Y:S01]  /*7e3b0*/  ULDC UR4, c[0x0][0x22c] ;  /* 0x00008b0000047ab9 */ /* 0x000fe20000000800 */
[----:B-1----:R-:W-:-:S04]  /*7e3c0*/  IMAD.WIDE R226, R2, 0x4, R232 ;  /* 0x0000000402e27825 */ /* 0x002fc800078e02e8 */
[----:B--2---:R-:W-:-:S04]  /*7e3d0*/  IMAD.WIDE R224, R2, 0x4, R6 ;  /* 0x0000000402e07825 */ /* 0x004fc800078e0206 */
[C---:B------:R-:W-:Y:S01]  /*7e3e0*/  VIADD R234, R0.reuse, 0x3e ;  /* 0x0000003e00ea7836 */ /* 0x040fe20000000000 */
[----:B------:R1:W-:Y:S01]  /*7e3f0*/  @P1 STG.E desc[UR8][R224.64], R235 ;  /* 0x000000ebe0001986 */ /* 0x0003e2000c101908 */
[----:B------:R-:W-:-:S03]  /*7e400*/  VIADD R2, R0, 0x3f ;  /* 0x0000003f00027836 */ /* 0x000fc60000000000 */
[----:B------:R-:W-:Y:S01]  /*7e410*/  ISETP.GE.AND P1, PT, R234, UR4, PT ;  /* 0x00000004ea007c0c */ /* 0x000fe2000bf26270 */
[----:B------:R-:W-:Y:S02]  /*7e420*/  ULDC UR4, c[0x0][0x228] ;  /* 0x00008a0000047ab9 */ /* 0x000fe40000000800 */
[----:B------:R-:W-:Y:S01]  /*7e430*/  ISETP.LT.AND P0, PT, R4, UR4, !P0 ;  /* 0x0000000404007c0c */ /* 0x000fe2000c701270 */
[----:B------:R2:W-:Y:S01]  /*7e440*/  @P4 STG.E desc[UR8][R226.64], R239 ;  /* 0x000000efe2004986 */ /* 0x0005e2000c101908 */
[----:B------:R-:W-:Y:S01]  /*7e450*/  ULDC UR4, c[0x0][0x22c] ;  /* 0x00008b0000047ab9 */ /* 0x000fe20000000800 */
[----:B-1----:R-:W-:Y:S01]  /*7e460*/  IMAD.WIDE R224, R5, 0x4, R6 ;  /* 0x0000000405e07825 */ /* 0x002fe200078e0206 */
[----:B------:R-:W-:Y:S01]  /*7e470*/  ISETP.LT.AND P4, PT, R3, UR6, !P3 ;  /* 0x0000000603007c0c */ /* 0x000fe2000df81270 */
[----:B------:R-:W-:-:S03]  /*7e480*/  ULDC UR6, c[0x0][0x228] ;  /* 0x00008a0000067ab9 */ /* 0x000fc60000000800 */
[----:B------:R1:W-:Y:S01]  /*7e490*/  @P6 STG.E desc[UR8][R224.64], R243 ;  /* 0x000000f3e0006986 */ /* 0x0003e2000c101908 */
[----:B------:R-:W-:Y:S01]  /*7e4a0*/  ISETP.GE.AND P6, PT, R2, UR4, PT ;  /* 0x0000000402007c0c */ /* 0x000fe2000bfc6270 */
[----:B------:R-:W-:Y:S01]  /*7e4b0*/  ULDC UR4, c[0x0][0x228] ;  /* 0x00008a0000047ab9 */ /* 0x000fe20000000800 */
[----:B------:R-:W-:Y:S01]  /*7e4c0*/  IADD3 R2, R5, UR28, RZ ;  /* 0x0000001c05027c10 */ /* 0x000fe2000fffe0ff */
[----:B------:R-:W-:Y:S01]  /*7e4d0*/  VIADD R234, R0, 0x41 ;  /* 0x0000004100ea7836 */ /* 0x000fe20000000000 */
[----:B------:R-:W-:Y:S01]  /*7e4e0*/  ISETP.LT.AND P3, PT, R4, UR4, !P3 ;  /* 0x0000000404007c0c */ /* 0x000fe2000df61270 */
[----:B------:R-:W-:Y:S01]  /*7e4f0*/  ULDC UR4, c[0x0][0x22c] ;  /* 0x00008b0000047ab9 */ /* 0x000fe20000000800 */
[----:B--2---:R-:W2:Y:S01]  /*7e500*/  LDL.LU R239, [R1+0x680] ;  /* 0x0006800001ef7983 */ /* 0x004ea20000300800 */
[----:B------:R-:W-:-:S04]  /*7e510*/  IMAD.WIDE R226, R2, 0x4, R6 ;  /* 0x0000000402e27825 */ /* 0x000fc800078e0206 */
[----:B-1----:R-:W-:-:S04]  /*7e520*/  IMAD.WIDE R224, R5, 0x4, R232 ;  /* 0x0000000405e07825 */ /* 0x002fc800078e02e8 */
[----:B------:R-:W-:Y:S01]  /*7e530*/  VIADD R5, R0, 0x40 ;  /* 0x0000004000057836 */ /* 0x000fe20000000000 */
[----:B------:R1:W-:Y:S04]  /*7e540*/  @P0 STG.E desc[UR8][R224.64], R242 ;  /* 0x000000f2e0000986 */ /* 0x0003e8000c101908 */
[----:B------:R-:W-:Y:S01]  /*7e550*/  ISETP.GE.AND P0, PT, R5, UR4, PT ;  /* 0x0000000405007c0c */ /* 0x000fe2000bf06270 */
[----:B------:R-:W-:Y:S01]  /*7e560*/  ULDC UR4, c[0x0][0x228] ;  /* 0x00008a0000047ab9 */ /* 0x000fe20000000800 */
[----:B------:R3:W-:Y:S01]  /*7e570*/  @P4 STG.E desc[UR8][R226.64], R241 ;  /* 0x000000f1e2004986 */ /* 0x0007e2000c101908 */
[----:B------:R-:W-:Y:S01]  /*7e580*/  ISETP.LT.AND P4, PT, R3, UR4, !P5 ;  /* 0x0000000403007c0c */ /* 0x000fe2000ef81270 */
[----:B------:R-:W-:Y:S01]  /*7e590*/  ULDC UR4, c[0x0][0x228] ;  /* 0x00008a0000047ab9 */ /* 0x000fe20000000800 */
[----:B------:R-:W-:-:S02]  /*7e5a0*/  IADD3 R5, R2, UR28, RZ ;  /* 0x0000001c02057c10 */ /* 0x000fc4000fffe0ff */
[----:B------:R-:W-:Y:S01]  /*7e5b0*/  ISETP.LT.AND P5, PT, R4, UR4, !P5 ;  /* 0x0000000404007c0c */ /* 0x000fe2000efa1270 */
[----:B-1----:R-:W-:Y:S01]  /*7e5c0*/  IMAD.WIDE R224, R2, 0x4, R232 ;  /* 0x0000000402e07825 */ /* 0x002fe200078e02e8 */
[----:B------:R-:W-:-:S03]  /*7e5d0*/  ULDC UR4, c[0x0][0x228] ;  /* 0x00008a0000047ab9 */ /* 0x000fc60000000800 */
[----:B---3--:R-:W-:Y:S01]  /*7e5e0*/  IMAD.WIDE R226, R5, 0x4, R6 ;  /* 0x0000000405e27825 */ /* 0x008fe200078e0206 */
[----:B------:R1:W-:Y:S01]  /*7e5f0*/  @P3 STG.E desc[UR8][R224.64], R240 ;  /* 0x000000f0e0003986 */ /* 0x0003e2000c101908 */
[----:B------:R-:W-:Y:S01]  /*7e600*/  ISETP.LT.AND P3, PT, R3, UR4, !P2 ;  /* 0x0000000403007c0c */ /* 0x000fe2000d761270 */
[----:B------:R-:W-:Y:S02]  /*7e610*/  ULDC UR4, c[0x0][0x22c] ;  /* 0x00008b0000047ab9 */ /* 0x000fe40000000800 */
[----:B------:R3:W-:Y:S01]  /*7e620*/  @P4 STG.E desc[UR8][R226.64], R247 ;  /* 0x000000f7e2004986 */ /* 0x0007e2000c101908 */
[----:B------:R-:W-:Y:S01]  /*7e630*/  ISETP.GE.AND P4, PT, R234, UR4, PT ;  /* 0x00000004ea007c0c */ /* 0x000fe2000bf86270 */
[----:B------:R-:W-:Y:S01]  /*7e640*/  ULDC UR4, c[0x0][0x228] ;  /* 0x00008a0000047ab9 */ /* 0x000fe20000000800 */
[C---:B------:R-:W-:Y:S01]  /*7e650*/  IADD3 R2, R5.reuse, UR28, RZ ;  /* 0x0000001c05027c10 */ /* 0x040fe2000fffe0ff */
[----:B------:R-:W2:Y:S01]  /*7e660*/  LDL.LU R241, [R1+0x480] ;  /* 0x0004800001f17983 */ /* 0x000ea20000300800 */
[----:B------:R-:W-:Y:S01]  /*7e670*/  ISETP.LT.AND P2, PT, R4, UR4, !P2 ;  /* 0x0000000404007c0c */ /* 0x000fe2000d741270 */
[----:B------:R-:W-:Y:S01]  /*7e680*/  ULDC UR4, c[0x0][0x228] ;  /* 0x00008a0000047ab9 */ /* 0x000fe20000000800 */
[----:B-1----:R-:W-:Y:S01]  /*7e690*/  IMAD.WIDE R224, R5, 0x4, R232 ;  /* 0x0000000405e07825 */ /* 0x002fe200078e02e8 */
[C---:B------:R-:W-:Y:S01]  /*7e6a0*/  IADD3 R5, R2.reuse, UR28, RZ ;  /* 0x0000001c02057c10 */ /* 0x040fe2000fffe0ff */
[----:B------:R-:W2:Y:S02]  /*7e6b0*/  LDL.LU R243, [R1+0x684] ;  /* 0x0006840001f37983 */ /* 0x000ea40000300800 */
[----:B---3--:R-:W-:-:S02]  /*7e6c0*/  IMAD.WIDE R226, R2, 0x4, R6 ;  /* 0x0000000402e27825 */ /* 0x008fc400078e0206 */
[----:B------:R1:W-:Y:S01]  /*7e6d0*/  @P5 STG.E desc[UR8][R224.64], R246 ;  /* 0x000000f6e0005986 */ /* 0x0003e2000c101908 */
[C---:B------:R-:W-:Y:S01]  /*7e6e0*/  ISETP.LT.AND P5, PT, R3.reuse, UR4, !P1 ;  /* 0x0000000403007c0c */ /* 0x040fe2000cfa1270 */
[----:B------:R-:W-:Y:S01]  /*7e6f0*/  VIADD R234, R0, 0x42 ;  /* 0x0000004200ea7836 */ /* 0x000fe20000000000 */
[C---:B------:R-:W-:Y:S01]  /*7e700*/  ISETP.LT.AND P1, PT, R4.reuse, UR6, !P1 ;  /* 0x0000000604007c0c */ /* 0x040fe2000cf21270 */
[----:B------:R3:W-:Y:S01]  /*7e710*/  @P3 STG.E desc[UR8][R226.64], R245 ;  /* 0x000000f5e2003986 */ /* 0x0007e2000c101908 */
[----:B------:R-:W-:Y:S01]  /*7e720*/  ULDC UR6, c[0x0][0x228] ;  /* 0x00008a0000067ab9 */ /* 0x000fe20000000800 */
[----:B------:R-:W-:Y:S01]  /*7e730*/  ISETP.LT.AND P3, PT, R3, UR10, !P6 ;  /* 0x0000000a03007c0c */ /* 0x000fe2000f761270 */
[----:B------:R-:W-:Y:S01]  /*7e740*/  ULDC UR4, c[0x0][0x22c] ;  /* 0x00008b0000047ab9 */ /* 0x000fe20000000800 */
[----:B------:R-:W-:Y:S01]  /*7e750*/  ISETP.LT.AND P6, PT, R4, UR6, !P6 ;  /* 0x0000000604007c0c */ /* 0x000fe2000f7c1270 */
[----:B------:R-:W2:Y:S01]  /*7e760*/  LDL.LU R242, [R1+0x84] ;  /* 0x0000840001f27983 */ /* 0x000ea20000300800 */
[----:B------:R-:W-:Y:S01]  /*7e770*/  ULDC UR6, c[0x0][0x228] ;  /* 0x00008a0000067ab9 */ /* 0x000fe20000000800 */
[----:B------:R-:W-:Y:S01]  /*7e780*/  ULDC UR10, c[0x0][0x228] ;  /* 0x00008a00000a7ab9 */ /* 0x000fe20000000800 */
[C---:B-1----:R-:W-:Y:S01]  /*7e790*/  IMAD.WIDE R224, R5.reuse, 0x4, R6 ;  /* 0x0000000405e07825 */ /* 0x042fe200078e0206 */
[----:B------:R-:W2:Y:S03]  /*7e7a0*/  LDL.LU R240, [R1+0x284] ;  /* 0x0002840001f07983 */ /* 0x000ea60000300800 */
[----:B---3--:R-:W-:Y:S01]  /*7e7b0*/  IMAD.WIDE R226, R2, 0x4, R232 ;  /* 0x0000000402e27825 */ /* 0x008fe200078e02e8 */
[----:B------:R-:W3:Y:S04]  /*7e7c0*/  LDL.LU R247, [R1+0x688] ;  /* 0x0006880001f77983 */ /* 0x000ee80000300800 */
[----:B------:R1:W-:Y:S01]  /*7e7d0*/  @P2 STG.E desc[UR8][R226.64], R244 ;  /* 0x000000f4e2002986 */ /* 0x0003e2000c101908 */
[----:B------:R-:W-:-:S03]  /*7e7e0*/  VIADD R2, R5, UR28 ;  /* 0x0000001c05027c36 */ /* 0x000fc60008000000 */
[----:B------:R4:W-:Y:S01]  /*7e7f0*/  @P5 STG.E desc[UR8][R224.64], R251 ;  /* 0x000000fbe0005986 */ /* 0x0009e2000c101908 */
[----:B------:R-:W-:Y:S01]  /*7e800*/  ISETP.GE.AND P2, PT, R234, UR4, PT ;  /* 0x00000004ea007c0c */ /* 0x000fe2000bf46270 */
[----:B------:R-:W-:Y:S01]  /*7e810*/  ULDC UR4, c[0x0][0x22c] ;  /* 0x00008b0000047ab9 */ /* 0x000fe20000000800 */
[----:B------:R-:W-:Y:S01]  /*7e820*/  IADD3 R234, R0, 0x43, RZ ;  /* 0x0000004300ea7810 */ /* 0x000fe20007ffe0ff */
[----:B------:R-:W3:Y:S01]  /*7e830*/  LDL.LU R246, [R1+0x88] ;  /* 0x0000880001f67983 */ /* 0x000ee20000300800 */
[----:B-1----:R-:W-:-:S03]  /*7e840*/  IMAD.WIDE R226, R2, 0x4, R6 ;  /* 0x0000000402e27825 */ /* 0x002fc600078e0206 */
[----:B------:R-:W3:Y:S01]  /*7e850*/  LDL.LU R245, [R1+0x488] ;  /* 0x0004880001f57983 */ /* 0x000ee20000300800 */
[----:B----4-:R-:W-:Y:S01]  /*7e860*/  IMAD.WIDE R224, R5, 0x4, R232 ;  /* 0x0000000405e07825 */ /* 0x010fe200078e02e8 */
[----:B------:R-:W-:Y:S02]  /*7e870*/  IADD3 R5, R2, UR28, RZ ;  /* 0x0000001c02057c10 */ /* 0x000fe4000fffe0ff */
[----:B------:R-:W4:Y:S04]  /*7e880*/  LDL.LU R244, [R1+0x288] ;  /* 0x0002880001f47983 */ /* 0x000f280000300800 */
[----:B------:R1:W-:Y:S01]  /*7e890*/  @P1 STG.E desc[UR8][R224.64], R250 ;  /* 0x000000fae0001986 */ /* 0x0003e2000c101908 */
[----:B------:R-:W-:-:S03]  /*7e8a0*/  ISETP.GE.AND P5, PT, R234, UR4, PT ;  /* 0x00000004ea007c0c */ /* 0x000fc6000bfa6270 */
[----:B------:R-:W4:Y:S01]  /*7e8b0*/  LDL.LU R251, [R1+0x68c] ;  /* 0x00068c0001fb7983 */ /* 0x000f220000300800 */
[C---:B------:R-:W-:Y:S01]  /*7e8c0*/  IMAD.WIDE R234, R5.reuse, 0x4, R6 ;  /* 0x0000000405ea7825 */ /* 0x040fe200078e0206 */
[----:B------:R-:W-:Y:S02]  /*7e8d0*/  ULDC UR4, c[0x0][0x228] ;  /* 0x00008a0000047ab9 */ /* 0x000fe40000000800 */
[----:B------:R1:W-:Y:S02]  /*7e8e0*/  @P3 STG.E desc[UR8][R226.64], R249 ;  /* 0x000000f9e2003986 */ /* 0x0003e4000c101908 */
[----:B-1----:R-:W-:Y:S02]  /*7e8f0*/  IMAD.WIDE R224, R2, 0x4, R232 ;  /* 0x0000000402e07825 */ /* 0x002fe400078e02e8 */
[----:B------:R-:W4:Y:S02]  /*7e900*/  LDL.LU R250, [R1+0x8c] ;  /* 0x00008c0001fa7983 */ /* 0x000f240000300800 */
[----:B------:R-:W-:-:S02]  /*7e910*/  VIADD R2, R5, UR28 ;  /* 0x0000001c05027c36 */ /* 0x000fc40008000000 */
[----:B------:R1:W-:Y:S04]  /*7e920*/  @P6 STG.E desc[UR8][R224.64], R248 ;  /* 0x000000f8e0006986 */ /* 0x0003e8000c101908 */
[----:B------:R-:W4:Y:S04]  /*7e930*/  LDL.LU R249, [R1+0x48c] ;  /* 0x00048c0001f97983 */ /* 0x000f280000300800 */
[----:B-1----:R-:W4:Y:S01]  /*7e940*/  LDL.LU R248, [R1+0x28c] ;  /* 0x00028c0001f87983 */ /* 0x002f220000300800 */
[----:B------:R-:W-:-:S03]  /*7e950*/  IMAD.WIDE R224, R5, 0x4, R232 ;  /* 0x0000000405e07825 */ /* 0x000fc600078e02e8 */
[----:B------:R-:W3:Y:S01]  /*7e960*/  LDL.LU R5, [R1+0x80] ;  /* 0x0000800001057983 */ /* 0x000ee20000300800 */
[C---:B------:R-:W-:Y:S01]  /*7e970*/  ISETP.LT.AND P1, PT, R3.reuse, UR4, !P0 ;  /* 0x0000000403007c0c */ /* 0x040fe2000c721270 */
[----:B------:R-:W-:Y:S01]  /*7e980*/  VIADD R226, R0, 0x44 ;  /* 0x0000004400e27836 */ /* 0x000fe20000000000 */
[----:B------:R-:W-:Y:S01]  /*7e990*/  ISETP.LT.AND P0, PT, R4, UR6, !P0 ;  /* 0x0000000604007c0c */ /* 0x000fe2000c701270 */
[----:B------:R-:W-:Y:S01]  /*7e9a0*/  ULDC UR4, c[0x0][0x22c] ;  /* 0x00008b0000047ab9 */ /* 0x000fe20000000800 */
[----:B------:R-:W-:Y:S01]  /*7e9b0*/  ISETP.LT.AND P3, PT, R3, UR10, !P4 ;  /* 0x0000000a03007c0c */ /* 0x000fe2000e761270 */
[----:B------:R-:W-:Y:S01]  /*7e9c0*/  ULDC UR6, c[0x0][0x228] ;  /* 0x00008a0000067ab9 */ /* 0x000fe20000000800 */
[----:B------:R-:W-:Y:S01]  /*7e9d0*/  ISETP.GE.AND P6, PT, R226, UR4, PT ;  /* 0x00000004e2007c0c */ /* 0x000fe2000bfc6270 */
[----:B------:R-:W-:Y:S01]  /*7e9e0*/  IMAD.WIDE R226, R2, 0x4, R6 ;  /* 0x0000000402e27825 */ /* 0x000fe200078e0206 */
[----:B------:R-:W-:Y:S01]  /*7e9f0*/  IADD3 R252, R0, 0x45, RZ ;  /* 0x0000004500fc7810 */ /* 0x000fe20007ffe0ff */
[----:B------:R-:W-:Y:S01]  /*7ea00*/  ULDC UR4, c[0x0][0x22c] ;  /* 0x00008b0000047ab9 */ /* 0x000fe20000000800 */
[----:B------:R-:W-:-:S03]  /*7ea10*/  ULDC UR10, c[0x0][0x228] ;  /* 0x00008a00000a7ab9 */ /* 0x000fc60000000800 */
[----:B--2---:R1:W-:Y:S04]  /*7ea20*/  @P1 STG.E desc[UR8][R234.64], R239 ;  /* 0x000000efea001986 */ /* 0x0043e8000c101908 */
[----:B-1----:R-:W2:Y:S04]  /*7ea30*/  LDL.LU R239, [R1+0x16b4] ;  /* 0x0016b40001ef7983 */ /* 0x002ea80000300800 */
[----:B------:R-:W4:Y:S04]  /*7ea40*/  LDL.LU R235, [R1+0x280] ;  /* 0x0002800001eb7983 */ /* 0x000f280000300800 */
[----:B---3--:R-:W-:Y:S04]  /*7ea50*/  @P0 STG.E desc[UR8][R224.64], R5 ;  /* 0x00000005e0000986 */ /* 0x008fe8000c101908 */
[----:B------:R1:W-:Y:S04]  /*7ea60*/  @P3 STG.E desc[UR8][R226.64], R241 ;  /* 0x000000f1e2003986 */ /* 0x0003e8000c101908 */
[----:B-1----:R-:W3:Y:S01]  /*7ea70*/  LDL.LU R241, [R1+0x484] ;  /* 0x0004840001f17983 */ /* 0x002ee20000300800 */
[----:B------:R-:W-:Y:S01]  /*7ea80*/  ISETP.GE.AND P1, PT, R252, UR4, PT ;  /* 0x00000004fc007c0c */ /* 0x000fe2000bf26270 */
[----:B------:R-:W-:-:S02]  /*7ea90*/  ULDC UR4, c[0x0][0x228] ;  /* 0x00008a0000047ab9 */ /* 0x000fc40000000800 */
[----:B------:R-:W-:Y:S01]  /*7eaa0*/  ISETP.LT.AND P4, PT, R4, UR4, !P4 ;  /* 0x0000000404007c0c */ /* 0x000fe2000e781270 */
[----:B------:R-:W-:Y:S02]  /*7eab0*/  ULDC UR4, c[0x0][0x228] ;  /* 0x00008a0000047ab9 */ /* 0x000fe40000000800 */
[----:B------:R-:W-:Y:S01]  /*7eac0*/  ISETP.LT.AND P0, PT, R3, UR4, !P2 ;  /* 0x0000000403007c0c */ /* 0x000fe2000d701270 */
[----:B------:R-:W-:Y:S01]  /*7ead0*/  VIADD R224, R0, 0x46 ;  /* 0x0000004600e07836 */ /* 0x000fe20000000000 */
[C---:B------:R-:W-:Y:S01]  /*7eae0*/  IADD3 R5, R2.reuse, UR28, RZ ;  /* 0x0000001c02057c10 */ /* 0x040fe2000fffe0ff */
[----:B------:R-:W-:Y:S01]  /*7eaf0*/  ULDC UR4, c[0x0][0x22c] ;  /* 0x00008b0000047ab9 */ /* 0x000fe20000000800 */
[----:B------:R-:W-:Y:S01]  /*7eb00*/  IMAD.WIDE R226, R2, 0x4, R232 ;  /* 0x0000000402e27825 */ /* 0x000fe200078e02e8 */
[----:B------:R-:W-:Y:S01]  /*7eb10*/  ISETP.LT.AND P2, PT, R4, UR6, !P2 ;  /* 0x0000000604007c0c */ /* 0x000fe2000d741270 */
[----:B------:R-:W-:Y:S01]  /*7eb20*/  ULDC UR6, c[0x0][0x228] ;  /* 0x00008a0000067ab9 */ /* 0x000fe20000000800 */
[----:B------:R-:W-:Y:S01]  /*7eb30*/  ISETP.GE.AND P3, PT, R224, UR4, PT ;  /* 0x00000004e0007c0c */ /* 0x000fe2000bf66270 */
[----:B------:R-:W-:Y:S01]  /*7eb40*/  VIADD R2, R0, 0x47 ;  /* 0x0000004700027836 */ /* 0x000fe20000000000 */
[----:B------:R-:W-:Y:S01]  /*7eb50*/  ULDC UR4, c[0x0][0x22c] ;  /* 0x00008b0000047ab9 */ /* 0x000fe20000000800 */
[----:B------:R-:W-:-:S04]  /*7eb60*/  IMAD.WIDE R224, R5, 0x4, R6 ;  /* 0x0000000405e07825 */ /* 0x000fc800078e0206 */
[----:B------:R-:W-:Y:S01]  /*7eb70*/  VIADD R234, R0, 0x49 ;  /* 0x0000004900ea7836 */ /* 0x000fe20000000000 */
[----:B----4-:R1:W-:Y:S01]  /*7eb80*/  @P4 STG.E desc[UR8][R226.64], R235 ;  /* 0x000000ebe2004986 */ /* 0x0103e2000c101908 */
[----:B------:R-:W-:Y:S01]  /*7eb90*/  ISETP.GE.AND P4, PT, R2, UR4, PT ;  /* 0x0000000402007c0c */ /* 0x000fe2000bf86270 */
[----:B------:R-:W-:Y:S02]  /*7eba0*/  ULDC UR4, c[0x0][0x228] ;  /* 0x00008a0000047ab9 */ /* 0x000fe40000000800 */
[----:B------:R4:W-:Y:S01]  /*7ebb0*/  @P0 STG.E desc[UR8][R224.64], R243 ;  /* 0x000000f3e0000986 */ /* 0x0009e2000c101908 */
[----:B------:R-:W-:Y:S01]  /*7ebc0*/  ISETP.LT.AND P0, PT, R3, UR4, !P5 ;  /* 0x0000000403007c0c */ /* 0x000fe2000ef01270 */
[----:B------:R-:W-:Y:S01]  /*7ebd0*/  ULDC UR4, c[0x0][0x228] ;  /* 0x00008a0000047ab9 */ /* 0x000fe20000000800 */
[----:B------:R-:W-:Y:S01]  /*7ebe0*/  ISETP.LT.AND P5, PT, R4, UR6, !P5 ;  /* 0x0000000604007c0c */ /* 0x000fe2000efa1270 */
[----:B------:R-:W-:Y:S01]  /*7ebf0*/  ULDC UR6, c[0x0][0x228] ;  /* 0x00008a0000067ab9 */ /* 0x000fe20000000800 */
[C---:B------:R-:W-:Y:S01]  /*7ec00*/  IADD3 R2, R5.reuse, UR28, RZ ;  /* 0x0000001c05027c10 */ /* 0x040fe2000fffe0ff */
[----:B-1----:R-:W-:-:S05]  /*7ec10*/  IMAD.WIDE R226, R5, 0x4, R232 ;  /* 0x0000000405e27825 */ /* 0x002fca00078e02e8 */
[----:B------:R1:W-:Y:S01]  /*7ec20*/  @P2 STG.E desc[UR8][R226.64], R242 ;  /* 0x000000f2e2002986 */ /* 0x0003e2000c101908 */
[----:B------:R-:W-:Y:S01]  /*7ec30*/  VIADD R5, R0, 0x48 ;  /* 0x0000004800057836 */ /* 0x000fe20000000000 */
[----:B------:R-:W-:Y:S01]  /*7ec40*/  ISETP.LT.AND P2, PT, R3, UR4, !P6 ;  /* 0x0000000403007c0c */ /* 0x000fe2000f741270 */
[----:B----4-:R-:W-:Y:S01]  /*7ec50*/  IMAD.WIDE R224, R2, 0x4, R232 ;  /* 0x0000000402e07825 */ /* 0x010fe200078e02e8 */
[----:B------:R-:W-:-:S03]  /*7ec60*/  ULDC UR4, c[0x0][0x22c] ;  /* 0x00008b0000047ab9 */ /* 0x000fc60000000800 */
[C-C-:B-1----:R-:W-:Y:S01]  /*7ec70*/  IMAD.WIDE R226, R2.reuse, 0x4, R6.reuse ;  /* 0x0000000402e27825 */ /* 0x142fe200078e0206 */
[----:B------:R-:W-:Y:S02]  /*7ec80*/  IADD3 R2, R2, UR28, RZ ;  /* 0x0000001c02027c10 */ /* 0x000fe4000fffe0ff */
[----:B------:R-:W-:Y:S01]  /*7ec90*/  ISETP.LT.AND P6, PT, R4, UR6, !P6 ;  /* 0x0000000604007c0c */ /* 0x000fe2000f7c1270 */
[----:B------:R-:W-:Y:S01]  /*7eca0*/  ULDC UR6, c[0x0][0x228] ;  /* 0x00008a0000067ab9 */ /* 0x000fe20000000800 */
[----:B---3--:R-:W-:Y:S01]  /*7ecb0*/  @P0 STG.E desc[UR8][R226.64], R241 ;  /* 0x000000f1e2000986 */ /* 0x008fe2000c101908 */
[----:B------:R-:W-:Y:S01]  /*7ecc0*/  ISETP.GE.AND P0, PT, R5, UR4, PT ;  /* 0x0000000405007c0c */ /* 0x000fe2000bf06270 */
[----:B------:R-:W-:Y:S02]  /*7ecd0*/  ULDC UR4, c[0x0][0x228] ;  /* 0x00008a0000047ab9 */ /* 0x000fe40000000800 */
[----:B------:R1:W-:Y:S01]  /*7ece0*/  @P5 STG.E desc[UR8][R224.64], R240 ;  /* 0x000000f0e0005986 */ /* 0x0003e2000c101908 */
[----:B------:R-:W-:Y:S01]  /*7ecf0*/  ISETP.LT.AND P5, PT, R3, UR4, !P1 ;  /* 0x0000000403007c0c */ /* 0x000fe2000cfa1270 */
[----:B------:R-:W-:Y:S01]  /*7ed00*/  ULDC UR4, c[0x0][0x22c] ;  /* 0x00008b0000047ab9 */ /* 0x000fe20000000800 */
[C---:B------:R-:W-:Y:S01]  /*7ed10*/  IADD3 R5, R2.reuse, UR28, RZ ;  /* 0x0000001c02057c10 */ /* 0x040fe2000fffe0ff */
[----:B-1----:R-:W-:-:S04]  /*7ed20*/  IMAD.WIDE R224, R2, 0x4, R6 ;  /* 0x0000000402e07825 */ /* 0x002fc800078e0206 */
[----:B------:R-:W-:Y:S01]  /*7ed30*/  IMAD.WIDE R226, R2, 0x4, R232 ;  /* 0x0000000402e27825 */ /* 0x000fe200078e02e8 */
[----:B------:R1:W-:Y:S01]  /*7ed40*/  @P2 STG.E desc[UR8][R224.64], R247 ;  /* 0x000000f7e0002986 */ /* 0x0003e2000c101908 */
[----:B------:R-:W-:Y:S01]  /*7ed50*/  ISETP.GE.AND P2, PT, R234, UR4, PT ;  /* 0x00000004ea007c0c */ /* 0x000fe2000bf46270 */
[----:B------:R-:W-:Y:S01]  /*7ed60*/  ULDC UR4, c[0x0][0x228] ;  /* 0x00008a0000047ab9 */ /* 0x000fe20000000800 */
[----:B------:R-:W-:Y:S01]  /*7ed70*/  VIADD R2, R0, 0x4a ;  /* 0x0000004a00027836 */ /* 0x000fe20000000000 */
[----:B------:R-:W-:Y:S01]  /*7ed80*/  ISETP.LT.AND P1, PT, R4, UR4, !P1 ;  /* 0x0000000404007c0c */ /* 0x000fe2000cf21270 */
[----:B------:R-:W-:Y:S01]  /*7ed90*/  @P6 STG.E desc[UR8][R226.64], R246 ;  /* 0x000000f6e2006986 */ /* 0x000fe2000c101908 */
[----:B------:R-:W-:Y:S01]  /*7eda0*/  ULDC UR4, c[0x0][0x22c] ;  /* 0x00008b0000047ab9 */ /* 0x000fe20000000800 */
[----:B-1----:R-:W-:Y:S01]  /*7edb0*/  IMAD.WIDE R224, R5, 0x4, R6 ;  /* 0x0000000405e07825 */ /* 0x002fe200078e0206 */
[----:B------:R-:W-:Y:S01]  /*7edc0*/  ISETP.LT.AND P6, PT, R3, UR6, !P3 ;  /* 0x0000000603007c0c */ /* 0x000fe2000dfc1270 */
[----:B------:R-:W-:-:S03]  /*7edd0*/  ULDC UR6, c[0x0][0x228] ;  /* 0x00008a0000067ab9 */ /* 0x000fc60000000800 */
[----:B------:R1:W-:Y:S01]  /*7ede0*/  @P5 STG.E desc[UR8][R224.64], R245 ;  /* 0x000000f5e0005986 */ /* 0x0003e2000c101908 */
[----:B------:R-:W-:Y:S01]  /*7edf0*/  ISETP.GE.AND P5, PT, R2, UR4, PT ;  /* 0x0000000402007c0c */ /* 0x000fe2000bfa6270 */
[----:B------:R-:W-:Y:S02]  /*7ee00*/  ULDC UR4, c[0x0][0x228] ;  /* 0x00008a0000047ab9 */ /* 0x000fe40000000800 */
[----:B------:R-:W-:Y:S01]  /*7ee10*/  ISETP.LT.AND P3, PT, R4, UR4, !P3 ;  /* 0x0000000404007c0c */ /* 0x000fe2000df61270 */
[----:B------:R-:W-:Y:S01]  /*7ee20*/  ULDC UR4, c[0x0][0x22c] ;  /* 0x00008b0000047ab9 */ /* 0x000fe20000000800 */
[C---:B------:R-:W-:Y:S01]  /*7ee30*/  IADD3 R2, R5.reuse, UR28, RZ ;  /* 0x0000001c05027c10 */ /* 0x040fe2000fffe0ff */
[----:B-1----:R-:W-:-:S04]  /*7ee40*/  IMAD.WIDE R224, R5, 0x4, R232 ;  /* 0x0000000405e07825 */ /* 0x002fc800078e02e8 */
[----:B------:R-:W-:Y:S01]  /*7ee50*/  VIADD R5, R0, 0x4b ;  /* 0x0000004b00057836 */ /* 0x000fe20000000000 */
[----:B------:R1:W-:Y:S01]  /*7ee60*/  @P1 STG.E desc[UR8][R224.64], R244 ;  /* 0x000000f4e0001986 */ /* 0x0003e2000c101908 */
[----:B------:R-:W-:-:S03]  /*7ee70*/  IMAD.WIDE R226, R2, 0x4, R6 ;  /* 0x0000000402e27825 */ /* 0x000fc600078e0206 */
[----:B------:R-:W-:Y:S01]  /*7ee80*/  ISETP.GE.AND P1, PT, R5, UR4, PT ;  /* 0x0000000405007c0c */ /* 0x000fe2000bf26270 */
[----:B------:R-:W-:Y:S01]  /*7ee90*/  ULDC UR4, c[0x0][0x228] ;  /* 0x00008a0000047ab9 */ /* 0x000fe20000000800 */
[C---:B------:R-:W-:Y:S01]  /*7eea0*/  IADD3 R5, R2.reuse, UR28, RZ ;  /* 0x0000001c02057c10 */ /* 0x040fe2000fffe0ff */
[----:B------:R3:W-:Y:S01]  /*7eeb0*/  @P6 STG.E desc[UR8][R226.64], R251 ;  /* 0x000000fbe2006986 */ /* 0x0007e2000c101908 */
[----:B-1----:R-:W-:Y:S02]  /*7eec0*/  IMAD.WIDE R224, R2, 0x4, R232 ;  /* 0x0000000402e07825 */ /* 0x002fe400078e02e8 */
[----:B------:R-:W-:-:S03]  /*7eed0*/  IADD3 R2, R5, UR28, RZ ;  /* 0x0000001c05027c10 */ /* 0x000fc6000fffe0ff */
[----:B------:R1:W-:Y:S01]  /*7eee0*/  @P3 STG.E desc[UR8][R224.64], R250 ;  /* 0x000000fae0003986 */ /* 0x0003e2000c101908 */
[----:B---3--:R-:W-:-:S04]  /*7eef0*/  IMAD.WIDE R226, R5, 0x4, R6 ;  /* 0x0000000405e27825 */ /* 0x008fc800078e0206 */
[----:B-1----:R-:W-:Y:S02]  /*7ef00*/  IMAD.WIDE R224, R5, 0x4, R232 ;  /* 0x0000000405e07825 */ /* 0x002fe400078e02e8 */
[----:B------:R-:W3:Y:S04]  /*7ef10*/  LDL.LU R5, [R1+0x690] ;  /* 0x0006900001057983 */ /* 0x000ee80000300800 */
[----:B------:R-:W4:Y:S04]  /*7ef20*/  LDL.LU R252, [R1+0x290] ;  /* 0x0002900001fc7983 */ /* 0x000f280000300800 */
[----:B------:R-:W2:Y:S04]  /*7ef30*/  LDL.LU R235, [R1+0x490] ;  /* 0x0004900001eb7983 */ /* 0x000ea80000300800 */
[----:B------:R-:W2:Y:S04]  /*7ef40*/  LDL.LU R243, [R1+0x90] ;  /* 0x0000900001f37983 */ /* 0x000ea80000300800 */
[----:B------:R-:W2:Y:S04]  /*7ef50*/  LDL.LU R242, [R1+0x694] ;  /* 0x0006940001f27983 */ /* 0x000ea80000300800 */
[----:B------:R-:W2:Y:S04]  /*7ef60*/  LDL.LU R241, [R1+0x294] ;  /* 0x0002940001f17983 */ /* 0x000ea80000300800 */
[----:B------:R-:W2:Y:S04]  /*7ef70*/  LDL.LU R240, [R1+0x494] ;  /* 0x0004940001f07983 */ /* 0x000ea80000300800 */
[----:B------:R-:W2:Y:S04]  /*7ef80*/  LDL.LU R247, [R1+0x94] ;  /* 0x0000940001f77983 */ /* 0x000ea80000300800 */
[----:B------:R-:W2:Y:S01]  /*7ef90*/  LDL.LU R251, [R1+0x698] ;  /* 0x0006980001fb7983 */ /* 0x000ea20000300800 */
[----:B------:R-:W-:Y:S01]  /*7efa0*/  ISETP.LT.AND P6, PT, R3, UR4, !P4 ;  /* 0x0000000403007c0c */ /* 0x000fe2000e7c1270 */
[----:B------:R-:W-:-:S02]  /*7efb0*/  ULDC UR4, c[0x0][0x228] ;  /* 0x00008a0000047ab9 */ /* 0x000fc40000000800 */
[----:B------:R-:W-:Y:S01]  /*7efc0*/  ISETP.LT.AND P4, PT, R4, UR4, !P4 ;  /* 0x0000000404007c0c */ /* 0x000fe2000e781270 */
[----:B------:R-:W-:Y:S01]  /*7efd0*/  ULDC UR4, c[0x0][0x228] ;  /* 0x00008a0000047ab9 */ /* 0x000fe20000000800 */
[----:B------:R-:W-:Y:S01]  /*7efe0*/  VIADD R234, R0, 0x4c ;  /* 0x0000004c00ea7836 */ /* 0x000fe20000000000 */
[----:B------:R-:W-:Y:S01]  /*7eff0*/  ISETP.LT.AND P3, PT, R3, UR4, !P0 ;  /* 0x0000000403007c0c */ /* 0x000fe2000c761270 */
[----:B------:R-:W-:Y:S01]  /*7f000*/  ULDC UR4, c[0x0][0x22c] ;  /* 0x00008b0000047ab9 */ /* 0x000fe20000000800 */
[----:B------:R-:W2:Y:S04]  /*7f010*/  LDL.LU R246, [R1+0x298] ;  /* 0x0002980001f67983 */ /* 0x000ea80000300800 */
[----:B------:R-:W2:Y:S04]  /*7f020*/  LDL.LU R245, [R1+0x498] ;  /* 0x0004980001f57983 */ /* 0x000ea80000300800 */
[----:B------:R1:W-:Y:S01]  /*7f030*/  @P6 STG.E desc[UR8][R226.64], R249 ;  /* 0x000000f9e2006986 */ /* 0x0003e2000c101908 */
[----:B------:R-:W-:Y:S01]  /*7f040*/  ISETP.GE.AND P6, PT, R234, UR4, PT ;  /* 0x00000004ea007c0c */ /* 0x000fe2000bfc6270 */
[----:B------:R-:W-:-:S02]  /*7f050*/  ULDC UR4, c[0x0][0x228] ;  /* 0x00008a0000047ab9 */ /* 0x000fc40000000800 */
[----:B------:R-:W-:Y:S01]  /*7f060*/  ISETP.LT.AND P0, PT, R4, UR4, !P0 ;  /* 0x0000000404007c0c */ /* 0x000fe2000c701270 */
[----:B------:R-:W-:Y:S01]  /*7f070*/  ULDC UR4, c[0x0][0x228] ;  /* 0x00008a0000047ab9 */ /* 0x000fe20000000800 */
[----:B------:R1:W-:Y:S01]  /*7f080*/  @P4 STG.E desc[UR8][R224.64], R248 ;  /* 0x000000f8e0004986 */ /* 0x0003e2000c101908 */
[----:B------:R-:W-:-:S03]  /*7f090*/  ISETP.LT.AND P4, PT, R3, UR4, !P2 ;  /* 0x0000000403007c0c */ /* 0x000fc6000d781270 */
[----:B------:R-:W2:Y:S01]  /*7f0a0*/  LDL.LU R244, [R1+0x98] ;  /* 0x0000980001f47983 */ /* 0x000ea20000300800 */
[----:B-1----:R-:W-:Y:S01]  /*7f0b0*/  IMAD.WIDE R226, R2, 0x4, R6 ;  /* 0x0000000402e27825 */ /* 0x002fe200078e0206 */
[----:B------:R-:W-:Y:S01]  /*7f0c0*/  ISETP.LT.AND P2, PT, R4, UR6, !P2 ;  /* 0x0000000604007c0c */ /* 0x000fe2000d741270 */
[----:B------:R-:W-:Y:S01]  /*7f0d0*/  ULDC UR4, c[0x0][0x22c] ;  /* 0x00008b0000047ab9 */ /* 0x000fe20000000800 */
[----:B------:R-:W-:Y:S01]  /*7f0e0*/  ULDC UR6, c[0x0][0x228] ;  /* 0x00008a0000067ab9 */ /* 0x000fe20000000800 */
[----:B------:R-:W-:Y:S01]  /*7f0f0*/  VIADD R234, R0, 0x4d ;  /* 0x0000004d00ea7836 */ /* 0x000fe20000000000 */
[----:B------:R-:W2:Y:S04]  /*7f100*/  LDL.LU R250, [R1+0x29c] ;  /* 0x00029c0001fa7983 */ /* 0x000ea80000300800 */
[----:B------:R-:W2:Y:S04]  /*7f110*/  LDL.LU R249, [R1+0x49c] ;  /* 0x00049c0001f97983 */ /* 0x000ea80000300800 */
[----:B------:R-:W2:Y:S04]  /*7f120*/  LDL.LU R248, [R1+0x9c] ;  /* 0x00009c0001f87983 */ /* 0x000ea80000300800 */
[----:B---3--:R1:W-:Y:S01]  /*7f130*/  @P3 STG.E desc[UR8][R226.64], R5 ;  /* 0x00000005e2003986 */ /* 0x0083e2000c101908 */
[----:B------:R-:W-:Y:S01]  /*7f140*/  ISETP.LT.AND P3, PT, R3, UR10, !P5 ;  /* 0x0000000a03007c0c */ /* 0x000fe2000ef61270 */
[----:B------:R-:W-:Y:S01]  /*7f150*/  ULDC UR10, c[0x0][0x228] ;  /* 0x00008a00000a7ab9 */ /* 0x000fe20000000800 */
[C---:B-1----:R-:W-:Y:S01]  /*7f160*/  IADD3 R5, R2.reuse, UR28, RZ ;  /* 0x0000001c02057c10 */ /* 0x042fe2000fffe0ff */
[----:B------:R-:W-:-:S04]  /*7f170*/  IMAD.WIDE R226, R2, 0x4, R232 ;  /* 0x0000000402e27825 */ /* 0x000fc800078e02e8 */
[C-C-:B------:R-:W-:Y:S01]  /*7f180*/  IMAD.WIDE R224, R5.reuse, 0x4, R6.reuse ;  /* 0x0000000405e07825 */ /* 0x140fe200078e0206 */
[----:B----4-:R1:W-:Y:S01]  /*7f190*/  @P0 STG.E desc[UR8][R226.64], R252 ;  /* 0x000000fce2000986 */ /* 0x0103e2000c101908 */
[----:B------:R-:W-:Y:S01]  /*7f1a0*/  ISETP.GE.AND P0, PT, R234, UR4, PT ;  /* 0x00000004ea007c0c */ /* 0x000fe2000bf06270 */
[----:B------:R-:W-:Y:S01]  /*7f1b0*/  ULDC UR4, c[0x0][0x22c] ;  /* 0x00008b0000047ab9 */ /* 0x000fe20000000800 */
[----:B------:R-:W-:Y:S01]  /*7f1c0*/  VIADD R2, R5, UR28 ;  /* 0x0000001c05027c36 */ /* 0x000fe20008000000 */
[----:B--2---:R2:W-:Y:S01]  /*7f1d0*/  @P4 STG.E desc[UR8][R224.64], R235 ;  /* 0x000000ebe0004986 */ /* 0x0045e2000c101908 */
[----:B------:R-:W-:Y:S02]  /*7f1e0*/  IADD3 R234, R0, 0x4e, RZ ;  /* 0x0000004e00ea7810 */ /* 0x000fe40007ffe0ff */
[----:B------:R-:W-:Y:S01]  /*7f1f0*/  ISETP.LT.AND P5, PT, R4, UR6, !P5 ;  /* 0x0000000604007c0c */ /* 0x000fe2000efa1270 */
[----:B------:R-:W-:Y:S01]  /*7f200*/  ULDC UR6, c[0x0][0x228] ;  /* 0x00008a0000067ab9 */ /* 0x000fe20000000800 */
[----:B------:R-:W-:Y:S01]  /*7f210*/  ISETP.GE.AND P4, PT, R234, UR4, PT ;  /* 0x00000004ea007c0c */ /* 0x000fe2000bf86270 */
[----:B------:R-:W-:Y:S01]  /*7f220*/  ULDC UR4, c[0x0][0x228] ;  /* 0x00008a0000047ab9 */ /* 0x000fe20000000800 */
[----:B-1----:R-:W-:-:S04]  /*7f230*/  IMAD.WIDE R226, R2, 0x4, R6 ;  /* 0x0000000402e27825 */ /* 0x002fc800078e0206 */
[----:B--2---:R-:W-:Y:S01]  /*7f240*/  IMAD.WIDE R224, R5, 0x4, R232 ;  /* 0x0000000405e07825 */ /* 0x004fe200078e02e8 */
        /* <DEDUP_REMOVED lines=12> */
[----:B--2---:R-:W-:Y:S02]  /*7f310*/  VIADD R226, R0, 0x4f ;  /* 0x0000004f00e27836 */ /* 0x004fe40000000000 */
[C---:B------:R-:W-:Y:S01]  /*7f320*/  VIADD R2, R5.reuse, UR28 ;  /* 0x0000001c05027c36 */ /* 0x040fe20008000000 */
[----:B------:R1:W-:Y:S02]  /*7f330*/  @P5 STG.E desc[UR8][R224.64], R241 ;  /* 0x000000f1e0005986 */ /* 0x0003e4000c101908 */
[----:B------:R-:W-:Y:S01]  /*7f340*/  ISETP.GE.AND P5, PT, R226, UR4, PT ;  /* 0x00000004e2007c0c */ /* 0x000fe2000bfa6270 */
[----:B------:R-:W-:Y:S01]  /*7f350*/  IMAD.WIDE R226, R2, 0x4, R6 ;  /* 0x0000000402e27825 */ /* 0x000fe200078e0206 */
[----:B------:R-:W-:Y:S01]  /*7f360*/  @P2 STG.E desc[UR8][R234.64], R240 ;  /* 0x000000f0ea002986 */ /* 0x000fe2000c101908 */
[----:B------:R-:W-:Y:S02]  /*7f370*/  ULDC UR4, c[0x0][0x22c] ;  /* 0x00008b0000047ab9 */ /* 0x000fe40000000800 */
[----:B-1----:R-:W-:-:S05]  /*7f380*/  IMAD.WIDE R224, R5, 0x4, R232 ;  /* 0x0000000405e07825 */ /* 0x002fca00078e02e8 */
[----:B------:R-:W-:Y:S04]  /*7f390*/  @P1 STG.E desc[UR8][R224.64], R247 ;  /* 0x000000f7e0001986 */ /* 0x000fe8000c101908 */
[----:B------:R1:W-:Y:S04]  /*7f3a0*/  @P3 STG.E desc[UR8][R226.64], R251 ;  /* 0x000000fbe2003986 */ /* 0x0003e8000c101908 */
[----:B-1----:R-:W2:Y:S01]  /*7f3b0*/  LDL.LU R251, [R1+0x69c] ;  /* 0x00069c0001fb7983 */ /* 0x002ea20000300800 */
        /* <DEDUP_REMOVED lines=14> */
[----:B------:R-:W-:Y:S01]  /*7f4a0*/  IMAD.WIDE R224, R5, 0x4, R6 ;  /* 0x0000000405e07825 */ /* 0x000fe200078e0206 */
[----:B------:R1:W-:Y:S02]  /*7f4b0*/  @P6 STG.E desc[UR8][R226.64], R246 ;  /* 0x000000f6e2006986 */ /* 0x0003e4000c101908 */
[----:B------:R-:W-:Y:S01]  /*7f4c0*/  ISETP.GE.AND P6, PT, R2, UR4, PT ;  /* 0x0000000402007c0c */ /* 0x000fe2000bfc6270 */
[----:B------:R-:W-:Y:S01]  /*7f4d0*/  ULDC UR4, c[0x0][0x228] ;  /* 0x00008a0000047ab9 */ /* 0x000fe20000000800 */
        /* <DEDUP_REMOVED lines=8> */
[----:B------:R-:W-:Y:S01]  /*7f560*/  ISETP.LT.AND P0, PT, R3, UR4, !P5 ;  /* 0x0000000403007c0c */ /* 0x000fe2000ef01270 */
[----:B---3--:R-:W-:Y:S01]  /*7f570*/  IMAD.WIDE R224, R2, 0x4, R232 ;  /* 0x0000000402e07825 */ /* 0x008fe200078e02e8 */
[----:B------:R-:W-:Y:S01]  /*7f580*/  ISETP.LT.AND P5, PT, R4, UR6, !P5 ;  /* 0x0000000604007c0c */ /* 0x000fe2000efa1270 */
[----:B------:R-:W-:Y:S01]  /*7f590*/  ULDC UR4, c[0x0][0x22c] ;  /* 0x00008b0000047ab9 */ /* 0x000fe20000000800 */
[----:B------:R-:W-:Y:S01]  /*7f5a0*/  ULDC UR6, c[0x0][0x228] ;  /* 0x00008a0000067ab9 */ /* 0x000fe20000000800 */
[C---:B-1----:R-:W-:Y:S01]  /*7f5b0*/  IMAD.WIDE R226, R2.reuse, 0x4, R6 ;  /* 0x0000000402e27825 */ /* 0x042fe200078e0206 */
[----:B------:R-:W-:-:S03]  /*7f5c0*/  IADD3 R2, R2, UR28, RZ ;  /* 0x0000001c02027c10 */ /* 0x000fc6000fffe0ff */
[C---:B------:R-:W-:Y:S02]  /*7f5d0*/  VIADD R5, R0.reuse, 0x53 ;  /* 0x0000005300057836 */ /* 0x040fe40000000000 */
[----:B------:R-:W-:Y:S01]  /*7f5e0*/  VIADD R234, R0, 0x54 ;  /* 0x0000005400ea7836 */ /* 0x000fe20000000000 */
[----:B--2---:R1:W-:Y:S04]  /*7f5f0*/  @P1 STG.E desc[UR8][R226.64], R251 ;  /* 0x000000fbe2001986 */ /* 0x0043e8000c101908 */
[----:B------:R2:W-:Y:S01]  /*7f600*/  @P4 STG.E desc[UR8][R224.64], R250 ;  /* 0x000000fae0004986 */ /* 0x0005e2000c101908 */
[----:B-1----:R-:W-:-:S04]  /*7f610*/  IMAD.WIDE R226, R2, 0x4, R232 ;  /* 0x0000000402e27825 */ /* 0x002fc800078e02e8 */
[----:B--2---:R-:W-:Y:S01]  /*7f620*/  IMAD.WIDE R224, R2, 0x4, R6 ;  /* 0x0000000402e07825 */ /* 0x004fe200078e0206 */
[----:B------:R-:W-:Y:S01]  /*7f630*/  ISETP.GE.AND P1, PT, R5, UR4, PT ;  /* 0x0000000405007c0c */ /* 0x000fe2000bf26270 */
[----:B------:R-:W-:-:S03]  /*7f640*/  ULDC UR4, c[0x0][0x228] ;  /* 0x00008a0000047ab9 */ /* 0x000fc60000000800 */
[----:B------:R-:W-:Y:S04]  /*7f650*/  @P0 STG.E desc[UR8][R224.64], R249 ;  /* 0x000000f9e0000986 */ /* 0x000fe8000c101908 */
[----:B------:R1:W-:Y:S01]  /*7f660*/  @P5 STG.E desc[UR8][R226.64], R248 ;  /* 0x000000f8e2005986 */ /* 0x0003e2000c101908 */
[----:B------:R-:W-:Y:S01]  /*7f670*/  ISETP.LT.AND P4, PT, R3, UR4, !P2 ;  /* 0x0000000403007c0c */ /* 0x000fe2000d781270 */
[----:B------:R-:W-:Y:S02]  /*7f680*/  ULDC UR4, c[0x0][0x22c] ;  /* 0x00008b0000047ab9 */ /* 0x000fe40000000800 */
[----:B------:R-:W-:Y:S01]  /*7f690*/  ISETP.GE.AND P0, PT, R234, UR4, PT ;  /* 0x00000004ea007c0c */ /* 0x000fe2000bf06270 */
[----:B------:R-:W-:Y:S01]  /*7f6a0*/  ULDC UR4, c[0x0][0x228] ;  /* 0x00008a0000047ab9 */ /* 0x000fe20000000800 */
[----:B-1----:R-:W2:Y:S04]  /*7f6b0*/  LDL.LU R227, [R1+0x6a0] ;  /* 0x0006a00001e37983 */ /* 0x002ea80000300800 */
        /* <DEDUP_REMOVED lines=15> */
[----:B------:R-:W-:Y:S01]  /*7f7b0*/  IADD3 R5, R2, UR28, RZ ;  /* 0x0000001c02057c10 */ /* 0x000fe2000fffe0ff */
[----:B------:R-:W-:Y:S01]  /*7f7c0*/  VIADD R2, R0, 0x55 ;  /* 0x0000005500027836 */ /* 0x000fe20000000000 */
[----:B------:R-:W-:Y:S01]  /*7f7d0*/  ISETP.LT.AND P2, PT, R4, UR4, !P2 ;  /* 0x0000000404007c0c */ /* 0x000fe2000d741270 */
[----:B------:R-:W-:-:S02]  /*7f7e0*/  ULDC UR4, c[0x0][0x22c] ;  /* 0x00008b0000047ab9 */ /* 0x000fc40000000800 */
[----:B------:R-:W-:Y:S01]  /*7f7f0*/  IMAD.WIDE R224, R5, 0x4, R6 ;  /* 0x0000000405e07825 */ /* 0x000fe200078e0206 */
[----:B------:R-:W-:Y:S01]  /*7f800*/  ISETP.LT.AND P5, PT, R3, UR6, !P3 ;  /* 0x0000000603007c0c */ /* 0x000fe2000dfa1270 */
[----:B------:R-:W-:-:S03]  /*7f810*/  ULDC UR6, c[0x0][0x228] ;  /* 0x00008a0000067ab9 */ /* 0x000fc60000000800 */
[----:B--2---:R1:W-:Y:S01]  /*7f820*/  @P4 STG.E desc[UR8][R224.64], R227 ;  /* 0x000000e3e0004986 */ /* 0x0043e2000c101908 */
[----:B------:R-:W-:Y:S01]  /*7f830*/  ISETP.GE.AND P4, PT, R2, UR4, PT ;  /* 0x0000000402007c0c */ /* 0x000fe2000bf86270 */
[----:B------:R-:W-:Y:S01]  /*7f840*/  ULDC UR4, c[0x0][0x228] ;  /* 0x00008a0000047ab9 */ /* 0x000fe20000000800 */
[C---:B------:R-:W-:Y:S02]  /*7f850*/  IADD3 R2, R5.reuse, UR28, RZ ;  /* 0x0000001c05027c10 */ /* 0x040fe4000fffe0ff */
[----:B------:R-:W-:Y:S01]  /*7f860*/  ISETP.LT.AND P3, PT, R4, UR4, !P3 ;  /* 0x0000000404007c0c */ /* 0x000fe2000df61270 */
[----:B------:R-:W-:Y:S01]  /*7f870*/  ULDC UR4, c[0x0][0x22c] ;  /* 0x00008b0000047ab9 */ /* 0x000fe20000000800 */
[----:B-1----:R-:W-:-:S04]  /*7f880*/  IMAD.WIDE R224, R5, 0x4, R232 ;  /* 0x0000000405e07825 */ /* 0x002fc800078e02e8 */
[----:B------:R-:W-:Y:S02]  /*7f890*/  VIADD R5, R0, 0x56 ;  /* 0x0000005600057836 */ /* 0x000fe40000000000 */
[C---:B------:R-:W-:Y:S01]  /*7f8a0*/  IMAD.WIDE R226, R2.reuse, 0x4, R6 ;  /* 0x0000000402e27825 */ /* 0x040fe200078e0206 */
[----:B---3--:R1:W-:Y:S02]  /*7f8b0*/  @P2 STG.E desc[UR8][R224.64], R234 ;  /* 0x000000eae0002986 */ /* 0x0083e4000c101908 */
[----:B------:R-:W-:Y:S01]  /*7f8c0*/  ISETP.GE.AND P2, PT, R5, UR4, PT ;  /* 0x0000000405007c0c */ /* 0x000fe2000bf46270 */
[----:B------:R-:W-:Y:S01]  /*7f8d0*/  ULDC UR4, c[0x0][0x228] ;  /* 0x00008a0000047ab9 */ /* 0x000fe20000000800 */
[----:B----4-:R2:W-:Y:S01]  /*7f8e0*/  @P5 STG.E desc[UR8][R226.64], R252 ;  /* 0x000000fce2005986 */ /* 0x0105e2000c101908 */
[----:B------:R-:W-:Y:S01]  /*7f8f0*/  ISETP.LT.AND P5, PT, R3, UR4, !P6 ;  /* 0x0000000403007c0c */ /* 0x000fe2000f7a1270 */
[----:B------:R-:W-:Y:S01]  /*7f900*/  ULDC UR4, c[0x0][0x228] ;  /* 0x00008a0000047ab9 */ /* 0x000fe20000000800 */
[----:B------:R-:W-:-:S02]  /*7f910*/  IADD3 R5, R2, UR28, RZ ;  /* 0x0000001c02057c10 */ /* 0x000fc4000fffe0ff */
[----:B------:R-:W-:Y:S01]  /*7f920*/  ISETP.LT.AND P6, PT, R4, UR4, !P6 ;  /* 0x0000000404007c0c */ /* 0x000fe2000f7c1270 */
[----:B------:R-:W-:Y:S01]  /*7f930*/  ULDC UR4, c[0x0][0x228] ;  /* 0x00008a0000047ab9 */ /* 0x000fe20000000800 */
[----:B-1----:R-:W-:-:S04]  /*7f940*/  IMAD.WIDE R224, R2, 0x4, R232 ;  /* 0x0000000402e07825 */ /* 0x002fc800078e02e8 */
[----:B--2---:R-:W-:Y:S01]  /*7f950*/  IMAD.WIDE R226, R5, 0x4, R6 ;  /* 0x0000000405e27825 */ /* 0x004fe200078e0206 */
[----:B------:R1:W-:Y:S01]  /*7f960*/  @P3 STG.E desc[UR8][R224.64], R235 ;  /* 0x000000ebe0003986 */ /* 0x0003e2000c101908 */
[----:B------:R-:W-:Y:S01]  /*7f970*/  ISETP.LT.AND P3, PT, R3, UR4, !P1 ;  /* 0x0000000403007c0c */ /* 0x000fe2000cf61270 */
[----:B------:R-:W-:Y:S01]  /*7f980*/  ULDC UR4, c[0x0][0x22c] ;  /* 0x00008b0000047ab9 */ /* 0x000fe20000000800 */
[----:B------:R-:W-:Y:S01]  /*7f990*/  VIADD R234, R0, 0x57 ;  /* 0x0000005700ea7836 */ /* 0x000fe20000000000 */
[----:B------:R2:W-:Y:S01]  /*7f9a0*/  @P5 STG.E desc[UR8][R226.64], R243 ;  /* 0x000000f3e2005986 */ /* 0x0005e2000c101908 */
[----:B------:R-:W-:-:S03]  /*7f9b0*/  IADD3 R2, R5, UR28, RZ ;  /* 0x0000001c05027c10 */ /* 0x000fc6000fffe0ff */
[----:B------:R-:W-:Y:S01]  /*7f9c0*/  ISETP.GE.AND P5, PT, R234, UR4, PT ;  /* 0x00000004ea007c0c */ /* 0x000fe2000bfa6270 */
[----:B------:R-:W-:Y:S01]  /*7f9d0*/  ULDC UR4, c[0x0][0x228] ;  /* 0x00008a0000047ab9 */ /* 0x000fe20000000800 */
[----:B-1----:R-:W-:Y:S01]  /*7f9e0*/  IMAD.WIDE R224, R5, 0x4, R232 ;  /* 0x0000000405e07825 */ /* 0x002fe200078e02e8 */
[----:B------:R-:W-:Y:S01]  /*7f9f0*/  ISETP.LT.AND P1, PT, R4, UR4, !P1 ;  /* 0x0000000404007c0c */ /* 0x000fe2000cf21270 */
[----:B------:R-:W-:Y:S02]  /*7fa00*/  ULDC UR4, c[0x0][0x228] ;  /* 0x00008a0000047ab9 */ /* 0x000fe40000000800 */
[C-C-:B--2---:R-:W-:Y:S01]  /*7fa10*/  IMAD.WIDE R226, R2.reuse, 0x4, R6.reuse ;  /* 0x0000000402e27825 */ /* 0x144fe200078e0206 */
[----:B------:R1:W-:Y:S01]  /*7fa20*/  @P6 STG.E desc[UR8][R224.64], R242 ;  /* 0x000000f2e0006986 */ /* 0x0003e2000c101908 */
[C---:B------:R-:W-:Y:S01]  /*7fa30*/  ISETP.LT.AND P6, PT, R3.reuse, UR4, !P0 ;  /* 0x0000000403007c0c */ /* 0x040fe2000c7c1270 */
[----:B------:R-:W-:Y:S01]  /*7fa40*/  ULDC UR4, c[0x0][0x22c] ;  /* 0x00008b0000047ab9 */ /* 0x000fe20000000800 */
[----:B------:R-:W-:Y:S01]  /*7fa50*/  IADD3 R5, R2, UR28, RZ ;  /* 0x0000001c02057c10 */ /* 0x000fe2000fffe0ff */
[----:B------:R2:W-:Y:S01]  /*7fa60*/  @P3 STG.E desc[UR8][R226.64], R241 ;  /* 0x000000f1e2003986 */ /* 0x0005e2000c101908 */
[----:B------:R-:W-:Y:S01]  /*7fa70*/  ISETP.LT.AND P0, PT, R4, UR6, !P0 ;  /* 0x0000000604007c0c */ /* 0x000fe2000c701270 */
[----:B------:R-:W-:Y:S01]  /*7fa80*/  VIADD R234, R0, 0x58 ;  /* 0x0000005800ea7836 */ /* 0x000fe20000000000 */
[----:B------:R-:W-:Y:S01]  /*7fa90*/  ISETP.LT.AND P3, PT, R3, UR10, !P4 ;  /* 0x0000000a03007c0c */ /* 0x000fe2000e761270 */
[----:B------:R-:W-:Y:S01]  /*7faa0*/  ULDC UR6, c[0x0][0x228] ;  /* 0x00008a0000067ab9 */ /* 0x000fe20000000800 */
[----:B------:R-:W-:Y:S01]  /*7fab0*/  ULDC UR10, c[0x0][0x228] ;  /* 0x00008a00000a7ab9 */ /* 0x000fe20000000800 */
[----:B-1----:R-:W-:-:S04]  /*7fac0*/  IMAD.WIDE R224, R5, 0x4, R6 ;  /* 0x0000000405e07825 */ /* 0x002fc800078e0206 */
[----:B--2---:R-:W-:Y:S01]  /*7fad0*/  IMAD.WIDE R226, R2, 0x4, R232 ;  /* 0x0000000402e27825 */ /* 0x004fe200078e02e8 */
[----:B------:R-:W-:Y:S01]  /*7fae0*/  ISETP.LT.AND P4, PT, R4, UR6, !P4 ;  /* 0x0000000604007c0c */ /* 0x000fe2000e781270 */
[----:B------:R-:W-:-:S03]  /*7faf0*/  ULDC UR6, c[0x0][0x228] ;  /* 0x00008a0000067ab9 */ /* 0x000fc60000000800 */
[----:B------:R1:W-:Y:S01]  /*7fb00*/  @P1 STG.E desc[UR8][R226.64], R240 ;  /* 0x000000f0e2001986 */ /* 0x0003e2000c101908 */
[----:B------:R-:W-:Y:S01]  /*7fb10*/  ISETP.GE.AND P1, PT, R234, UR4, PT ;  /* 0x00000004ea007c0c */ /* 0x000fe2000bf26270 */
[----:B------:R-:W-:Y:S01]  /*7fb20*/  VIADD R2, R5, UR28 ;  /* 0x0000001c05027c36 */ /* 0x000fe20008000000 */
[----:B------:R-:W-:Y:S01]  /*7fb30*/  IADD3 R234, R0, 0x59, RZ ;  /* 0x0000005900ea7810 */ /* 0x000fe20007ffe0ff */
[----:B------:R2:W-:Y:S01]  /*7fb40*/  @P6 STG.E desc[UR8][R224.64], R247 ;  /* 0x000000f7e0006986 */ /* 0x0005e2000c101908 */
[----:B------:R-:W-:Y:S02]  /*7fb50*/  ULDC UR4, c[0x0][0x22c] ;  /* 0x00008b0000047ab9 */ /* 0x000fe40000000800 */
[----:B------:R-:W-:Y:S01]  /*7fb60*/  ISETP.GE.AND P6, PT, R234, UR4, PT ;  /* 0x00000004ea007c0c */ /* 0x000fe2000bfc6270 */
[----:B------:R-:W-:Y:S01]  /*7fb70*/  ULDC UR4, c[0x0][0x228] ;  /* 0x00008a0000047ab9 */ /* 0x000fe20000000800 */
[----:B-1----:R-:W-:-:S04]  /*7fb80*/  IMAD.WIDE R226, R2, 0x4, R6 ;  /* 0x0000000402e27825 */ /* 0x002fc800078e0206 */
[----:B--2---:R-:W-:-:S05]  /*7fb90*/  IMAD.WIDE R224, R5, 0x4, R232 ;  /* 0x0000000405e07825 */ /* 0x004fca00078e02e8 */
[----:B------:R1:W-:Y:S01]  /*7fba0*/  @P0 STG.E desc[UR8][R224.64], R246 ;  /* 0x000000f6e0000986 */ /* 0x0003e2000c101908 */
[----:B------:R-:W-:Y:S01]  /*7fbb0*/  ISETP.LT.AND P0, PT, R3, UR4, !P2 ;  /* 0x0000000403007c0c */ /* 0x000fe2000d701270 */
[----:B------:R-:W-:Y:S01]  /*7fbc0*/  VIADD R5, R0, 0x5a ;  /* 0x0000005a00057836 */ /* 0x000fe20000000000 */
[----:B------:R-:W-:Y:S01]  /*7fbd0*/  ULDC UR4, c[0x0][0x22c] ;  /* 0x00008b0000047ab9 */ /* 0x000fe20000000800 */
[----:B------:R2:W-:Y:S01]  /*7fbe0*/  @P3 STG.E desc[UR8][R226.64], R245 ;  /* 0x000000f5e2003986 */ /* 0x0005e2000c101908 */
[----:B------:R-:W-:Y:S01]  /*7fbf0*/  ISETP.LT.AND P2, PT, R4, UR6, !P2 ;  /* 0x0000000604007c0c */ /* 0x000fe2000d741270 */
[----:B------:R-:W-:Y:S01]  /*7fc00*/  ULDC UR6, c[0x0][0x228] ;  /* 0x00008a0000067ab9 */ /* 0x000fe20000000800 */
[C---:B-1----:R-:W-:Y:S01]  /*7fc10*/  IMAD.WIDE R224, R2.reuse, 0x4, R232 ;  /* 0x0000000402e07825 */ /* 0x042fe200078e02e8 */
[----:B--2---:R-:W-:-:S04]  /*7fc20*/  IADD3 R226, R2, UR28, RZ ;  /* 0x0000001c02e27c10 */ /* 0x004fc8000fffe0ff */
[----:B------:R1:W-:Y:S01]  /*7fc30*/  @P4 STG.E desc[UR8][R224.64], R244 ;  /* 0x000000f4e0004986 */ /* 0x0003e2000c101908 */
[----:B------:R-:W-:Y:S01]  /*7fc40*/  ISETP.LT.AND P3, PT, R3, UR10, !P5 ;  /* 0x0000000a03007c0c */ /* 0x000fe2000ef61270 */
[----:B------:R-:W-:Y:S01]  /*7fc50*/  ULDC UR10, c[0x0][0x228] ;  /* 0x00008a00000a7ab9 */ /* 0x000fe20000000800 */
[----:B------:R-:W-:Y:S01]  /*7fc60*/  ISETP.GE.AND P4, PT, R5, UR4, PT ;  /* 0x0000000405007c0c */ /* 0x000fe2000bf86270 */
[----:B------:R-:W-:Y:S01]  /*7fc70*/  IMAD.WIDE R234, R226, 0x4, R6 ;  /* 0x00000004e2ea7825 */ /* 0x000fe200078e0206 */
[----:B------:R-:W-:Y:S01]  /*7fc80*/  IADD3 R5, R0, 0x5b, RZ ;  /* 0x0000005b00057810 */ /* 0x000fe20007ffe0ff */
[----:B------:R-:W-:Y:S02]  /*7fc90*/  ULDC UR4, c[0x0][0x22c] ;  /* 0x00008b0000047ab9 */ /* 0x000fe40000000800 */
[C---:B------:R-:W-:Y:S01]  /*7fca0*/  VIADD R2, R226.reuse, UR28 ;  /* 0x0000001ce2027c36 */ /* 0x040fe20008000000 */
[----:B------:R2:W-:Y:S01]  /*7fcb0*/  @P0 STG.E desc[UR8][R234.64], R251 ;  /* 0x000000fbea000986 */ /* 0x0005e2000c101908 */
[----:B------:R-:W-:Y:S01]  /*7fcc0*/  ISETP.GE.AND P0, PT, R5, UR4, PT ;  /* 0x0000000405007c0c */ /* 0x000fe2000bf06270 */
[----:B------:R-:W-:Y:S01]  /*7fcd0*/  ULDC UR4, c[0x0][0x228] ;  /* 0x00008a0000047ab9 */ /* 0x000fe20000000800 */
[----:B-1----:R-:W-:Y:S01]  /*7fce0*/  IMAD.WIDE R224, R226, 0x4, R232 ;  /* 0x00000004e2e07825 */ /* 0x002fe200078e02e8 */
[----:B------:R-:W-:Y:S01]  /*7fcf0*/  ISETP.LT.AND P5, PT, R4, UR4, !P5 ;  /* 0x0000000404007c0c */ /* 0x000fe2000efa1270 */
[----:B------:R-:W-:-:S02]  /*7fd00*/  ULDC UR4, c[0x0][0x228] ;  /* 0x00008a0000047ab9 */ /* 0x000fc40000000800 */
[C---:B------:R-:W-:Y:S01]  /*7fd10*/  IMAD.WIDE R226, R2.reuse, 0x4, R6 ;  /* 0x0000000402e27825 */ /* 0x040fe200078e0206 */
[----:B------:R1:W-:Y:S04]  /*7fd20*/  @P2 STG.E desc[UR8][R224.64], R250 ;  /* 0x000000fae0002986 */ /* 0x0003e8000c101908 */
[----:B--2---:R-:W2:Y:S04]  /*7fd30*/  LDL.LU R234, [R1+0x2b0] ;  /* 0x0002b00001ea7983 */ /* 0x004ea80000300800 */
[----:B------:R-:W3:Y:S04]  /*7fd40*/  LDL.LU R235, [R1+0xb0] ;  /* 0x0000b00001eb7983 */ /* 0x000ee80000300800 */
[----:B------:R-:W4:Y:S04]  /*7fd50*/  LDL.LU R252, [R1+0x4b0] ;  /* 0x0004b00001fc7983 */ /* 0x000f280000300800 */
[----:B------:R-:W4:Y:S04]  /*7fd60*/  LDL.LU R243, [R1+0x6b4] ;  /* 0x0006b40001f37983 */ /* 0x000f280000300800 */
[----:B------:R-:W4:Y:S01]  /*7fd70*/  LDL.LU R242, [R1+0x2b4] ;  /* 0x0002b40001f27983 */ /* 0x000f220000300800 */
[----:B------:R-:W-:-:S03]  /*7fd80*/  IADD3 R5, R2, UR28, RZ ;  /* 0x0000001c02057c10 */ /* 0x000fc6000fffe0ff */
[----:B------:R1:W-:Y:S01]  /*7fd90*/  @P3 STG.E desc[UR8][R226.64], R249 ;  /* 0x000000f9e2003986 */ /* 0x0003e2000c101908 */
[----:B------:R-:W-:Y:S01]  /*7fda0*/  ISETP.LT.AND P3, PT, R3, UR4, !P1 ;  /* 0x0000000403007c0c */ /* 0x000fe2000cf61270 */
[----:B-1----:R-:W-:Y:S01]  /*7fdb0*/  IMAD.WIDE R224, R2, 0x4, R232 ;  /* 0x0000000402e07825 */ /* 0x002fe200078e02e8 */
[----:B------:R-:W-:Y:S01]  /*7fdc0*/  ULDC UR4, c[0x0][0x22c] ;  /* 0x00008b0000047ab9 */ /* 0x000fe20000000800 */
[----:B------:R-:W4:Y:S04]  /*7fdd0*/  LDL.LU R241, [R1+0xb4] ;  /* 0x0000b40001f17983 */ /* 0x000f280000300800 */
[----:B------:R-:W4:Y:S01]  /*7fde0*/  LDL.LU R240, [R1+0x4b4] ;  /* 0x0004b40001f07983 */ /* 0x000f220000300800 */
[C---:B------:R-:W-:Y:S02]  /*7fdf0*/  VIADD R2, R0.reuse, 0x5d ;  /* 0x0000005d00027836 */ /* 0x040fe40000000000 */
[----:B------:R-:W-:Y:S01]  /*7fe00*/  VIADD R226, R0, 0x5c ;  /* 0x0000005c00e27836 */ /* 0x000fe20000000000 */
[----:B------:R-:W4:Y:S04]  /*7fe10*/  LDL.LU R247, [R1+0x6b8] ;  /* 0x0006b80001f77983 */ /* 0x000f280000300800 */
[----:B------:R-:W4:Y:S01]  /*7fe20*/  LDL.LU R246, [R1+0x2b8] ;  /* 0x0002b80001f67983 */ /* 0x000f220000300800 */
[----:B------:R-:W-:Y:S01]  /*7fe30*/  ISETP.GE.AND P2, PT, R226, UR4, PT ;  /* 0x00000004e2007c0c */ /* 0x000fe2000bf46270 */
[----:B------:R-:W-:-:S02]  /*7fe40*/  ULDC UR4, c[0x0][0x22c] ;  /* 0x00008b0000047ab9 */ /* 0x000fc40000000800 */
[----:B------:R-:W4:Y:S04]  /*7fe50*/  LDL.LU R245, [R1+0xb8] ;  /* 0x0000b80001f57983 */ /* 0x000f280000300800 */
[----:B------:R-:W4:Y:S04]  /*7fe60*/  LDL.LU R244, [R1+0x4b8] ;  /* 0x0004b80001f47983 */ /* 0x000f280000300800 */
[----:B------:R-:W4:Y:S04]  /*7fe70*/  LDL.LU R251, [R1+0x6bc] ;  /* 0x0006bc0001fb7983 */ /* 0x000f280000300800 */
[----:B------:R-:W4:Y:S04]  /*7fe80*/  LDL.LU R250, [R1+0x2bc] ;  /* 0x0002bc0001fa7983 */ /* 0x000f280000300800 */
[----:B------:R1:W-:Y:S01]  /*7fe90*/  @P5 STG.E desc[UR8][R224.64], R248 ;  /* 0x000000f8e0005986 */ /* 0x0003e2000c101908 */
[----:B------:R-:W-:Y:S01]  /*7fea0*/  ISETP.GE.AND P5, PT, R2, UR4, PT ;  /* 0x0000000402007c0c */ /* 0x000fe2000bfa6270 */
[----:B------:R-:W-:Y:S01]  /*7feb0*/  IMAD.WIDE R226, R5, 0x4, R6 ;  /* 0x0000000405e27825 */ /* 0x000fe200078e0206 */
[----:B------:R-:W-:Y:S01]  /*7fec0*/  ISETP.LT.AND P1, PT, R4, UR6, !P1 ;  /* 0x0000000604007c0c */ /* 0x000fe2000cf21270 */
[----:B------:R-:W4:Y:S01]  /*7fed0*/  LDL.LU R249, [R1+0xbc] ;  /* 0x0000bc0001f97983 */ /* 0x000f220000300800 */
[----:B------:R-:W-:Y:S01]  /*7fee0*/  ULDC UR4, c[0x0][0x228] ;  /* 0x00008a0000047ab9 */ /* 0x000fe20000000800 */
[----:B------:R-:W-:-:S02]  /*7fef0*/  ULDC UR6, c[0x0][0x228] ;  /* 0x00008a0000067ab9 */ /* 0x000fc40000000800 */
[----:B-1----:R-:W4:Y:S04]  /*7ff00*/  LDL.LU R248, [R1+0x4bc] ;  /* 0x0004bc0001f87983 */ /* 0x002f280000300800 */
[----:B------:R-:W2:Y:S01]  /*7ff10*/  LDL.LU R2, [R1+0x6b0] ;  /* 0x0006b00001027983 */ /* 0x000ea20000300800 */
[----:B------:R-:W-:-:S03]  /*7ff20*/  IMAD.WIDE R224, R5, 0x4, R232 ;  /* 0x0000000405e07825 */ /* 0x000fc600078e02e8 */
[----:B--2---:R1:W-:Y:S01]  /*7ff30*/  @P3 STG.E desc[UR8][R226.64], R2 ;  /* 0x00000002e2003986 */ /* 0x0043e2000c101908 */
[C---:B------:R-:W-:Y:S01]  /*7ff40*/  ISETP.LT.AND P3, PT, R3.reuse, UR4, !P6 ;  /* 0x0000000403007c0c */ /* 0x040fe2000f761270 */
[----:B------:R-:W-:Y:S01]  /*7ff50*/  ULDC UR4, c[0x0][0x228] ;  /* 0x00008a0000047ab9 */ /* 0x000fe20000000800 */
[----:B------:R-:W-:Y:S01]  /*7ff60*/  ISETP.LT.AND P6, PT, R4, UR6, !P6 ;  /* 0x0000000604007c0c */ /* 0x000fe2000f7c1270 */
[----:B------:R2:W-:Y:S01]  /*7ff70*/  @P1 STG.E desc[UR8][R224.64], R234 ;  /* 0x000000eae0001986 */ /* 0x0005e2000c101908 */
[----:B------:R-:W-:Y:S01]  /*7ff80*/  ISETP.LT.AND P1, PT, R3, UR4, !P4 ;  /* 0x0000000403007c0c */ /* 0x000fe2000e721270 */
[----:B------:R-:W-:Y:S01]  /*7ff90*/  ULDC UR6, c[0x0][0x228] ;  /* 0x00008a0000067ab9 */ /* 0x000fe20000000800 */
[----:B------:R-:W-:Y:S01]  /*7ffa0*/  ULDC UR4, c[0x0][0x22c] ;  /* 0x00008b0000047ab9 */ /* 0x000fe20000000800 */
[----:B-1----:R-:W-:Y:S01]  /*7ffb0*/  IADD3 R2, R5, UR28, RZ ;  /* 0x0000001c05027c10 */ /* 0x002fe2000fffe0ff */
[----:B------:R-:W-:-:S04]  /*7ffc0*/  VIADD R5, R0, 0x5e ;  /* 0x0000005e00057836 */ /* 0x000fc80000000000 */
[----:B------:R-:W-:Y:S01]  /*7ffd0*/  IMAD.WIDE R226, R2, 0x4, R6 ;  /* 0x0000000402e27825 */ /* 0x000fe200078e0206 */
[----:B------:R-:W-:Y:S01]  /*7ffe0*/  ISETP.LT.AND P4, PT, R4, UR6, !P4 ;  /* 0x0000000604007c0c */ /* 0x000fe2000e781270 */
[----:B------:R-:W-:Y:S02]  /*7fff0*/  ULDC UR6, c[0x0][0x228] ;  /* 0x00008a0000067ab9 */ /* 0x000fe40000000800 */
[C---:B--2---:R-:W-:Y:S01]  /*80000*/  IMAD.WIDE R224, R2.reuse, 0x4, R232 ;  /* 0x0000000402e07825 */ /* 0x044fe200078e02e8 */
[----:B------:R-:W-:Y:S01]  /*80010*/  IADD3 R2, R2, UR28, RZ ;  /* 0x0000001c02027c10 */ /* 0x000fe2000fffe0ff */
[----:B---3--:R1:W-:Y:S01]  /*80020*/  @P3 STG.E desc[UR8][R226.64], R235 ;  /* 0x000000ebe2003986 */ /* 0x0083e2000c101908 */
[----:B------:R-:W-:Y:S01]  /*80030*/  ISETP.GE.AND P3, PT, R5, UR4, PT ;  /* 0x0000000405007c0c */ /* 0x000fe2000bf66270 */
[----:B------:R-:W-:Y:S02]  /*80040*/  ULDC UR4, c[0x0][0x228] ;  /* 0x00008a0000047ab9 */ /* 0x000fe40000000800 */
[----:B----4-:R2:W-:Y:S01]  /*80050*/  @P6 STG.E desc[UR8][R224.64], R252 ;  /* 0x000000fce0006986 */ /* 0x0105e2000c101908 */
[----:B------:R-:W-:Y:S01]  /*80060*/  ISETP.LT.AND P6, PT, R3, UR4, !P0 ;  /* 0x0000000403007c0c */ /* 0x000fe2000c7c1270 */
[C---:B------:R-:W-:Y:S01]  /*80070*/  VIADD R5, R0.reuse, 0x5f ;  /* 0x0000005f00057836 */ /* 0x040fe20000000000 */
[----:B------:R-:W-:Y:S01]  /*80080*/  ULDC UR4, c[0x0][0x22c] ;  /* 0x00008b0000047ab9 */ /* 0x000fe20000000800 */
[----:B------:R-:W-:Y:S01]  /*80090*/  VIADD R234, R0, 0x62 ;  /* 0x0000006200ea7836 */ /* 0x000fe20000000000 */
[----:B-1----:R-:W3:Y:S01]  /*800a0*/  LDL.LU R235, [R1+0x4c0] ;  /* 0x0004c00001eb7983 */ /* 0x002ee20000300800 */
[----:B--2---:R-:W-:-:S04]  /*800b0*/  IMAD.WIDE R224, R2, 0x4, R6 ;  /* 0x0000000402e07825 */ /* 0x004fc800078e0206 */
[----:B------:R-:W-:Y:S01]  /*800c0*/  IMAD.WIDE R226, R2, 0x4, R232 ;  /* 0x0000000402e27825 */ /* 0x000fe200078e02e8 */
[----:B------:R1:W-:Y:S01]  /*800d0*/  @P1 STG.E desc[UR8][R224.64], R243 ;  /* 0x000000f3e0001986 */ /* 0x0003e2000c101908 */
[----:B------:R-:W-:Y:S01]  /*800e0*/  ISETP.GE.AND P1, PT, R5, UR4, PT ;  /* 0x0000000405007c0c */ /* 0x000fe2000bf26270 */
[----:B------:R-:W-:Y:S02]  /*800f0*/  ULDC UR4, c[0x0][0x228] ;  /* 0x00008a0000047ab9 */ /* 0x000fe40000000800 */
[----:B------:R2:W-:Y:S01]  /*80100*/  @P4 STG.E desc[UR8][R226.64], R242 ;  /* 0x000000f2e2004986 */ /* 0x0005e2000c101908 */
[----:B------:R-:W-:Y:S01]  /*80110*/  ISETP.LT.AND P0, PT, R4, UR4, !P0 ;  /* 0x0000000404007c0c */ /* 0x000fe2000c701270 */
[----:B------:R-:W-:Y:S01]  /*80120*/  ULDC UR4, c[0x0][0x22c] ;  /* 0x00008b0000047ab9 */ /* 0x000fe20000000800 */
[----:B-1----:R-:W-:Y:S01]  /*80130*/  IADD3 R224, R2, UR28, RZ ;  /* 0x0000001c02e07c10 */ /* 0x002fe2000fffe0ff */
[----:B------:R-:W-:-:S04]  /*80140*/  VIADD R2, R0, 0x60 ;  /* 0x0000006000027836 */ /* 0x000fc80000000000 */
[----:B--2---:R-:W-:Y:S01]  /*80150*/  IMAD.WIDE R226, R224, 0x4, R6 ;  /* 0x00000004e0e27825 */ /* 0x004fe200078e0206 */
[----:B------:R-:W-:Y:S01]  /*80160*/  ISETP.LT.AND P4, PT, R3, UR6, !P2 ;  /* 0x0000000603007c0c */ /* 0x000fe2000d781270 */
[----:B------:R-:W-:-:S03]  /*80170*/  ULDC UR6, c[0x0][0x228] ;  /* 0x00008a0000067ab9 */ /* 0x000fc60000000800 */
[----:B------:R1:W-:Y:S01]  /*80180*/  @P6 STG.E desc[UR8][R226.64], R241 ;  /* 0x000000f1e2006986 */ /* 0x0003e2000c101908 */
[----:B------:R-:W-:Y:S01]  /*80190*/  ISETP.GE.AND P6, PT, R2, UR4, PT ;  /* 0x0000000402007c0c */ /* 0x000fe2000bfc6270 */
[----:B------:R-:W-:Y:S01]  /*801a0*/  ULDC UR4, c[0x0][0x228] ;  /* 0x00008a0000047ab9 */ /* 0x000fe20000000800 */
[C---:B------:R-:W-:Y:S01]  /*801b0*/  IADD3 R2, R224.reuse, UR28, RZ ;  /* 0x0000001ce0027c10 */ /* 0x040fe2000fffe0ff */
[----:B------:R-:W-:Y:S01]  /*801c0*/  IMAD.WIDE R224, R224, 0x4, R232 ;  /* 0x00000004e0e07825 */ /* 0x000fe200078e02e8 */
[----:B------:R-:W-:Y:S01]  /*801d0*/  ISETP.LT.AND P2, PT, R4, UR4, !P2 ;  /* 0x0000000404007c0c */ /* 0x000fe2000d741270 */
[----:B------:R-:W-:Y:S02]  /*801e0*/  ULDC UR4, c[0x0][0x22c] ;  /* 0x00008b0000047ab9 */ /* 0x000fe40000000800 */
[----:B------:R-:W-:Y:S01]  /*801f0*/  VIADD R5, R0, 0x61 ;  /* 0x0000006100057836 */ /* 0x000fe20000000000 */
[----:B------:R2:W-:Y:S01]  /*80200*/  @P0 STG.E desc[UR8][R224.64], R240 ;  /* 0x000000f0e0000986 */ /* 0x0005e2000c101908 */
[----:B-1----:R-:W-:-:S03]  /*80210*/  IMAD.WIDE R226, R2, 0x4, R6 ;  /* 0x0000000402e27825 */ /* 0x002fc600078e0206 */
[----:B------:R-:W-:Y:S01]  /*80220*/  ISETP.GE.AND P0, PT, R5, UR4, PT ;  /* 0x0000000405007c0c */ /* 0x000fe2000bf06270 */
[----:B------:R-:W-:Y:S01]  /*80230*/  ULDC UR4, c[0x0][0x228] ;  /* 0x00008a0000047ab9 */ /* 0x000fe20000000800 */
[----:B------:R1:W-:Y:S01]  /*80240*/  @P4 STG.E desc[UR8][R226.64], R247 ;  /* 0x000000f7e2004986 */ /* 0x0003e2000c101908 */
[----:B------:R-:W-:Y:S01]  /*80250*/  ISETP.LT.AND P4, PT, R3, UR4, !P5 ;  /* 0x0000000403007c0c */ /* 0x000fe2000ef81270 */
[----:B------:R-:W-:Y:S01]  /*80260*/  ULDC UR4, c[0x0][0x228] ;  /* 0x00008a0000047ab9 */ /* 0x000fe20000000800 */
[C---:B------:R-:W-:Y:S01]  /*80270*/  IADD3 R5, R2.reuse, UR28, RZ ;  /* 0x0000001c02057c10 */ /* 0x040fe2000fffe0ff */
[----:B--2---:R-:W-:Y:S01]  /*80280*/  IMAD.WIDE R224, R2, 0x4, R232 ;  /* 0x0000000402e07825 */ /* 0x004fe200078e02e8 */
[----:B------:R-:W-:Y:S01]  /*80290*/  ISETP.LT.AND P5, PT, R4, UR4, !P5 ;  /* 0x0000000404007c0c */ /* 0x000fe2000efa1270 */
[----:B------:R-:W-:-:S03]  /*802a0*/  ULDC UR4, c[0x0][0x228] ;  /* 0x00008a0000047ab9 */ /* 0x000fc60000000800 */
[----:B------:R2:W-:Y:S01]  /*802b0*/  @P2 STG.E desc[UR8][R224.64], R246 ;  /* 0x000000f6e0002986 */ /* 0x0005e2000c101908 */
[----:B-1----:R-:W-:Y:S01]  /*802c0*/  IMAD.WIDE R226, R5, 0x4, R6 ;  /* 0x0000000405e27825 */ /* 0x002fe200078e0206 */
[----:B------:R-:W-:Y:S01]  /*802d0*/  ISETP.LT.AND P2, PT, R3, UR4, !P3 ;  /* 0x0000000403007c0c */ /* 0x000fe2000df41270 */
[----:B------:R-:W-:-:S03]  /*802e0*/  ULDC UR4, c[0x0][0x22c] ;  /* 0x00008b0000047ab9 */ /* 0x000fc60000000800 */
[----:B------:R1:W-:Y:S01]  /*802f0*/  @P4 STG.E desc[UR8][R226.64], R245 ;  /* 0x000000f5e2004986 */ /* 0x0003e2000c101908 */
[----:B------:R-:W-:Y:S01]  /*80300*/  ISETP.GE.AND P4, PT, R234, UR4, PT ;  /* 0x00000004ea007c0c */ /* 0x000fe2000bf86270 */
[----:B------:R-:W-:Y:S02]  /*80310*/  ULDC UR4, c[0x0][0x228] ;  /* 0x00008a0000047ab9 */ /* 0x000fe40000000800 */
[----:B------:R-:W-:Y:S01]  /*80320*/  ISETP.LT.AND P3, PT, R4, UR4, !P3 ;  /* 0x0000000404007c0c */ /* 0x000fe2000df61270 */
[C---:B--2---:R-:W-:Y:S01]  /*80330*/  IMAD.WIDE R224, R5.reuse, 0x4, R232 ;  /* 0x0000000405e07825 */ /* 0x044fe200078e02e8 */
[----:B------:R-:W-:Y:S01]  /*80340*/  IADD3 R2, R5, UR28, RZ ;  /* 0x0000001c05027c10 */ /* 0x000fe2000fffe0ff */
[----:B------:R-:W-:-:S03]  /*80350*/  ULDC UR4, c[0x0][0x228] ;  /* 0x00008a0000047ab9 */ /* 0x000fc60000000800 */
[----:B------:R2:W-:Y:S01]  /*80360*/  @P5 STG.E desc[UR8][R224.64], R244 ;  /* 0x000000f4e0005986 */ /* 0x0005e2000c101908 */
[C---:B-1----:R-:W-:Y:S01]  /*80370*/  IMAD.WIDE R226, R2.reuse, 0x4, R6 ;  /* 0x0000000402e27825 */ /* 0x042fe200078e0206 */
[----:B------:R-:W-:-:S04]  /*80380*/  IADD3 R5, R2, UR28, RZ ;  /* 0x0000001c02057c10 */ /* 0x000fc8000fffe0ff */
[----:B------:R1:W-:Y:S01]  /*80390*/  @P2 STG.E desc[UR8][R226.64], R251 ;  /* 0x000000fbe2002986 */ /* 0x0003e2000c101908 */
[----:B--2---:R-:W-:-:S04]  /*803a0*/  IMAD.WIDE R224, R2, 0x4, R232 ;  /* 0x0000000402e07825 */ /* 0x004fc800078e02e8 */
[C---:B------:R-:W-:Y:S01]  /*803b0*/  VIADD R2, R5.reuse, UR28 ;  /* 0x0000001c05027c36 */ /* 0x040fe20008000000 */
[----:B------:R2:W-:Y:S01]  /*803c0*/  @P3 STG.E desc[UR8][R224.64], R250 ;  /* 0x000000fae0003986 */ /* 0x0005e2000c101908 */
[----:B-1----:R-:W-:-:S04]  /*803d0*/  IMAD.WIDE R226, R5, 0x4, R6 ;  /* 0x0000000405e27825 */ /* 0x002fc800078e0206 */
[----:B--2---:R-:W-:Y:S02]  /*803e0*/  IMAD.WIDE R224, R5, 0x4, R232 ;  /* 0x0000000405e07825 */ /* 0x004fe400078e02e8 */
[----:B------:R-:W2:Y:S04]  /*803f0*/  LDL.LU R5, [R1+0x6c0] ;  /* 0x0006c00001057983 */ /* 0x000ea80000300800 */
[----:B------:R-:W4:Y:S04]  /*80400*/  LDL.LU R240, [R1+0x2c0] ;  /* 0x0002c00001f07983 */ /* 0x000f280000300800 */
[----:B------:R-:W4:Y:S04]  /*80410*/  LDL.LU R252, [R1+0xc0] ;  /* 0x0000c00001fc7983 */ /* 0x000f280000300800 */
[----:B------:R-:W4:Y:S04]  /*80420*/  LDL.LU R247, [R1+0x6c4] ;  /* 0x0006c40001f77983 */ /* 0x000f280000300800 */
[----:B------:R-:W4:Y:S04]  /*80430*/  LDL.LU R243, [R1+0x4c4] ;  /* 0x0004c40001f37983 */ /* 0x000f280000300800 */
[----:B------:R-:W4:Y:S04]  /*80440*/  LDL.LU R242, [R1+0x2c4] ;  /* 0x0002c40001f27983 */ /* 0x000f280000300800 */
[----:B------:R-:W4:Y:S01]  /*80450*/  LDL.LU R241, [R1+0xc4] ;  /* 0x0000c40001f17983 */ /* 0x000f220000300800 */
[C---:B------:R-:W-:Y:S01]  /*80460*/  ISETP.LT.AND P5, PT, R3.reuse, UR4, !P1 ;  /* 0x0000000403007c0c */ /* 0x040fe2000cfa1270 */
[----:B------:R-:W-:Y:S01]  /*80470*/  VIADD R234, R0, 0x63 ;  /* 0x0000006300ea7836 */ /* 0x000fe20000000000 */
[----:B------:R-:W-:Y:S01]  /*80480*/  ISETP.LT.AND P1, PT, R4, UR6, !P1 ;  /* 0x0000000604007c0c */ /* 0x000fe2000cf21270 */
[----:B------:R-:W-:Y:S01]  /*80490*/  ULDC UR4, c[0x0][0x22c] ;  /* 0x00008b0000047ab9 */ /* 0x000fe20000000800 */
[----:B------:R-:W-:Y:S01]  /*804a0*/  ISETP.LT.AND P2, PT, R3, UR10, !P6 ;  /* 0x0000000a03007c0c */ /* 0x000fe2000f741270 */
[----:B------:R-:W-:Y:S01]  /*804b0*/  ULDC UR6, c[0x0][0x228] ;  /* 0x00008a0000067ab9 */ /* 0x000fe20000000800 */
[----:B------:R-:W-:Y:S01]  /*804c0*/  ISETP.GE.AND P3, PT, R234, UR4, PT ;  /* 0x00000004ea007c0c */ /* 0x000fe2000bf66270 */
[----:B------:R-:W-:Y:S01]  /*804d0*/  ULDC UR4, c[0x0][0x22c] ;  /* 0x00008b0000047ab9 */ /* 0x000fe20000000800 */
[----:B------:R-:W-:Y:S01]  /*804e0*/  IADD3 R234, R0, 0x64, RZ ;  /* 0x0000006400ea7810 */ /* 0x000fe20007ffe0ff */
[----:B------:R-:W-:Y:S01]  /*804f0*/  ULDC UR10, c[0x0][0x228] ;  /* 0x00008a00000a7ab9 */ /* 0x000fe20000000800 */
[----:B------:R-:W-:Y:S01]  /*80500*/  ISETP.LT.AND P6, PT, R4, UR6, !P6 ;  /* 0x0000000604007c0c */ /* 0x000fe2000f7c1270 */
[----:B------:R-:W-:Y:S01]  /*80510*/  ULDC UR6, c[0x0][0x228] ;  /* 0x00008a0000067ab9 */ /* 0x000fe20000000800 */
[----:B------:R-:W4:Y:S04]  /*80520*/  LDL.LU R246, [R1+0x4c8] ;  /* 0x0004c80001f67983 */ /* 0x000f280000300800 */
[----:B------:R1:W-:Y:S01]  /*80530*/  @P5 STG.E desc[UR8][R226.64], R249 ;  /* 0x000000f9e2005986 */ /* 0x0003e2000c101908 */
[----:B------:R-:W-:Y:S01]  /*80540*/  ISETP.GE.AND P5, PT, R234, UR4, PT ;  /* 0x00000004ea007c0c */ /* 0x000fe2000bfa6270 */
[----:B------:R-:W-:-:S02]  /*80550*/  ULDC UR4, c[0x0][0x228] ;  /* 0x00008a0000047ab9 */ /* 0x000fc40000000800 */
[----:B------:R1:W-:Y:S04]  /*80560*/  @P1 STG.E desc[UR8][R224.64], R248 ;  /* 0x000000f8e0001986 */ /* 0x0003e8000c101908 */
[----:B------:R-:W4:Y:S01]  /*80570*/  LDL.LU R245, [R1+0x2c8] ;  /* 0x0002c80001f57983 */ /* 0x000f220000300800 */
[C---:B-1----:R-:W-:Y:S01]  /*80580*/  IMAD.WIDE R226, R2.reuse, 0x4, R6 ;  /* 0x0000000402e27825 */ /* 0x042fe200078e0206 */
[----:B------:R-:W-:Y:S02]  /*80590*/  ISETP.LT.AND P1, PT, R3, UR10, !P4 ;  /* 0x0000000a03007c0c */ /* 0x000fe4000e721270 */
[----:B------:R-:W4:Y:S01]  /*805a0*/  LDL.LU R244, [R1+0xc8] ;  /* 0x0000c80001f47983 */ /* 0x000f220000300800 */
[----:B------:R-:W-:Y:S01]  /*805b0*/  ULDC UR10, c[0x0][0x228] ;  /* 0x00008a00000a7ab9 */ /* 0x000fe20000000800 */
[----:B------:R-:W-:-:S02]  /*805c0*/  IMAD.WIDE R224, R2, 0x4, R232 ;  /* 0x0000000402e07825 */ /* 0x000fc400078e02e8 */
[----:B------:R-:W4:Y:S04]  /*805d0*/  LDL.LU R251, [R1+0x6cc] ;  /* 0x0006cc0001fb7983 */ /* 0x000f280000300800 */
[----:B------:R-:W4:Y:S04]  /*805e0*/  LDL.LU R250, [R1+0x4cc] ;  /* 0x0004cc0001fa7983 */ /* 0x000f280000300800 */
[----:B------:R-:W4:Y:S04]  /*805f0*/  LDL.LU R249, [R1+0x2cc] ;  /* 0x0002cc0001f97983 */ /* 0x000f280000300800 */
[----:B------:R-:W4:Y:S04]  /*80600*/  LDL.LU R248, [R1+0xcc] ;  /* 0x0000cc0001f87983 */ /* 0x000f280000300800 */
[----:B--2---:R1:W-:Y:S01]  /*80610*/  @P2 STG.E desc[UR8][R226.64], R5 ;  /* 0x00000005e2002986 */ /* 0x0043e2000c101908 */
[----:B------:R-:W-:Y:S01]  /*80620*/  ISETP.LT.AND P2, PT, R3, UR4, !P0 ;  /* 0x0000000403007c0c */ /* 0x000fe2000c741270 */
[----:B------:R-:W-:Y:S01]  /*80630*/  ULDC UR4, c[0x0][0x22c] ;  /* 0x00008b0000047ab9 */ /* 0x000fe20000000800 */
[----:B------:R-:W-:Y:S01]  /*80640*/  ISETP.LT.AND P0, PT, R4, UR6, !P0 ;  /* 0x0000000604007c0c */ /* 0x000fe2000c701270 */
[----:B---3--:R2:W-:Y:S01]  /*80650*/  @P6 STG.E desc[UR8][R224.64], R235 ;  /* 0x000000ebe0006986 */ /* 0x0085e2000c101908 */
[----:B------:R-:W-:Y:S01]  /*80660*/  ULDC UR6, c[0x0][0x228] ;  /* 0x00008a0000067ab9 */ /* 0x000fe20000000800 */
[----:B-1----:R-:W-:-:S05]  /*80670*/  IADD3 R226, R2, UR28, RZ ;  /* 0x0000001c02e27c10 */ /* 0x002fca000fffe0ff */
[C---:B------:R-:W-:Y:S02]  /*80680*/  VIADD R2, R226.reuse, UR28 ;  /* 0x0000001ce2027c36 */ /* 0x040fe40008000000 */
[----:B--2---:R-:W-:-:S04]  /*80690*/  IMAD.WIDE R234, R226, 0x4, R6 ;  /* 0x00000004e2ea7825 */ /* 0x004fc800078e0206 */
[----:B------:R-:W-:Y:S01]  /*806a0*/  IMAD.WIDE R224, R226, 0x4, R232 ;  /* 0x00000004e2e07825 */ /* 0x000fe200078e02e8 */
[----:B----4-:R1:W-:Y:S03]  /*806b0*/  @P2 STG.E desc[UR8][R234.64], R240 ;  /* 0x000000f0ea002986 */ /* 0x0103e6000c101908 */
[----:B------:R-:W-:Y:S01]  /*806c0*/  IMAD.WIDE R226, R2, 0x4, R6 ;  /* 0x0000000402e27825 */ /* 0x000fe200078e0206 */
[----:B------:R-:W-:Y:S04]  /*806d0*/  @P0 STG.E desc[UR8][R224.64], R252 ;  /* 0x000000fce0000986 */ /* 0x000fe8000c101908 */
[----:B------:R2:W-:Y:S04]  /*806e0*/  @P1 STG.E desc[UR8][R226.64], R247 ;  /* 0x000000f7e2001986 */ /* 0x0005e8000c101908 */
[----:B-1----:R-:W3:Y:S04]  /*806f0*/  LDL.LU R240, [R1+0x16b0] ;  /* 0x0016b00001f07983 */ /* 0x002ee80000300800 */
[----:B--2---:R-:W2:Y:S01]  /*80700*/  LDL.LU R247, [R1+0x6c8] ;  /* 0x0006c80001f77983 */ /* 0x004ea20000300800 */
[----:B------:R-:W-:-:S05]  /*80710*/  VIADD R5, R0, 0x65 ;  /* 0x0000006500057836 */ /* 0x000fca0000000000 */
[----:B------:R-:W-:Y:S01]  /*80720*/  ISETP.GE.AND P6, PT, R5, UR4, PT ;  /* 0x0000000405007c0c */ /* 0x000fe2000bfc6270 */
[----:B------:R-:W-:Y:S01]  /*80730*/  ULDC UR4, c[0x0][0x22c] ;  /* 0x00008b0000047ab9 */ /* 0x000fe20000000800 */
[----:B------:R-:W-:-:S04]  /*80740*/  IADD3 R5, R0, 0x66, RZ ;  /* 0x0000006600057810 */ /* 0x000fc80007ffe0ff */
[----:B------:R-:W-:Y:S01]  /*80750*/  ISETP.GE.AND P2, PT, R5, UR4, PT ;  /* 0x0000000405007c0c */ /* 0x000fe2000bf46270 */
[----:B------:R-:W-:Y:S02]  /*80760*/  ULDC UR4, c[0x0][0x228] ;  /* 0x00008a0000047ab9 */ /* 0x000fe40000000800 */
[----:B------:R-:W-:Y:S01]  /*80770*/  ISETP.LT.AND P4, PT, R4, UR4, !P4 ;  /* 0x0000000404007c0c */ /* 0x000fe2000e781270 */
[----:B------:R-:W-:Y:S02]  /*80780*/  ULDC UR4, c[0x0][0x228] ;  /* 0x00008a0000047ab9 */ /* 0x000fe40000000800 */
[----:B------:R-:W-:Y:S01]  /*80790*/  ISETP.LT.AND P0, PT, R3, UR4, !P3 ;  /* 0x0000000403007c0c */ /* 0x000fe2000df01270 */
[----:B------:R-:W-:Y:S01]  /*807a0*/  VIADD R224, R0, 0x67 ;  /* 0x0000006700e07836 */ /* 0x000fe20000000000 */
[----:B------:R-:W-:Y:S01]  /*807b0*/  ISETP.LT.AND P3, PT, R4, UR6, !P3 ;  /* 0x0000000604007c0c */ /* 0x000fe2000df61270 */
[C---:B------:R-:W-:Y:S01]  /*807c0*/  IMAD.WIDE R226, R2.reuse, 0x4, R232 ;  /* 0x0000000402e27825 */ /* 0x040fe200078e02e8 */
[----:B------:R-:W-:Y:S01]  /*807d0*/  IADD3 R5, R2, UR28, RZ ;  /* 0x0000001c02057c10 */ /* 0x000fe2000fffe0ff */
[----:B------:R-:W-:Y:S01]  /*807e0*/  ULDC UR4, c[0x0][0x22c] ;  /* 0x00008b0000047ab9 */ /* 0x000fe20000000800 */
[----:B------:R-:W-:Y:S01]  /*807f0*/  ULDC UR6, c[0x0][0x228] ;  /* 0x00008a0000067ab9 */ /* 0x000fe20000000800 */
[----:B------:R-:W-:-:S03]  /*80800*/  ISETP.GE.AND P1, PT, R224, UR4, PT ;  /* 0x00000004e0007c0c */ /* 0x000fc6000bf26270 */
[----:B------:R1:W-:Y:S01]  /*80810*/  @P4 STG.E desc[UR8][R226.64], R243 ;  /* 0x000000f3e2004986 */ /* 0x0003e2000c101908 */
[----:B------:R-:W-:Y:S01]  /*80820*/  IMAD.WIDE R224, R5, 0x4, R6 ;  /* 0x0000000405e07825 */ /* 0x000fe200078e0206 */
[----:B------:R-:W-:-:S04]  /*80830*/  ULDC UR4, c[0x0][0x22c] ;  /* 0x00008b0000047ab9 */ /* 0x000fc80000000800 */
[----:B------:R-:W-:Y:S01]  /*80840*/  @P0 STG.E desc[UR8][R224.64], R242 ;  /* 0x000000f2e0000986 */ /* 0x000fe2000c101908 */
[----:B-1----:R-:W-:-:S05]  /*80850*/  IMAD.WIDE R226, R5, 0x4, R232 ;  /* 0x0000000405e27825 */ /* 0x002fca00078e02e8 */
[----:B------:R1:W-:Y:S04]  /*80860*/  @P3 STG.E desc[UR8][R226.64], R241 ;  /* 0x000000f1e2003986 */ /* 0x0003e8000c101908 */
[----:B-1----:R-:W4:Y:S01]  /*80870*/  LDL.LU R241, [R1+0x6d0] ;  /* 0x0006d00001f17983 */ /* 0x002f220000300800 */
[----:B------:R-:W-:-:S03]  /*80880*/  VIADD R2, R0, 0x68 ;  /* 0x0000006800027836 */ /* 0x000fc60000000000 */
[----:B------:R-:W3:Y:S02]  /*80890*/  LDL.LU R235, [R1+0x2d0] ;  /* 0x0002d00001eb7983 */ /* 0x000ee40000300800 */
[----:B------:R-:W-:Y:S01]  /*808a0*/  ISETP.GE.AND P4, PT, R2, UR4, PT ;  /* 0x0000000402007c0c */ /* 0x000fe2000bf86270 */
[----:B------:R-:W-:Y:S01]  /*808b0*/  ULDC UR4, c[0x0][0x228] ;  /* 0x00008a0000047ab9 */ /* 0x000fe20000000800 */
[----:B------:R-:W3:Y:S01]  /*808c0*/  LDL.LU R252, [R1+0x6d4] ;  /* 0x0006d40001fc7983 */ /* 0x000ee20000300800 */
[----:B------:R-:W-:Y:S01]  /*808d0*/  ISETP.LT.AND P0, PT, R3, UR4, !P5 ;  /* 0x0000000403007c0c */ /* 0x000fe2000ef01270 */
[----:B------:R-:W-:Y:S01]  /*808e0*/  ULDC UR4, c[0x0][0x228] ;  /* 0x00008a0000047ab9 */ /* 0x000fe20000000800 */
[----:B------:R-:W-:Y:S01]  /*808f0*/  ISETP.LT.AND P5, PT, R4, UR6, !P5 ;  /* 0x0000000604007c0c */ /* 0x000fe2000efa1270 */
[----:B------:R-:W-:Y:S01]  /*80900*/  ULDC UR6, c[0x0][0x228] ;  /* 0x00008a0000067ab9 */ /* 0x000fe20000000800 */
[----:B------:R-:W-:Y:S01]  /*80910*/  IADD3 R2, R5, UR28, RZ ;  /* 0x0000001c05027c10 */ /* 0x000fe2000fffe0ff */
[----:B------:R-:W-:Y:S01]  /*80920*/  VIADD R5, R0, 0x69 ;  /* 0x0000006900057836 */ /* 0x000fe20000000000 */
[----:B------:R-:W-:Y:S01]  /*80930*/  ISETP.LT.AND P3, PT, R3, UR4, !P6 ;  /* 0x0000000403007c0c */ /* 0x000fe2000f761270 */
[----:B------:R-:W-:Y:S01]  /*80940*/  ULDC UR4, c[0x0][0x22c] ;  /* 0x00008b0000047ab9 */ /* 0x000fe20000000800 */
[----:B------:R-:W3:Y:S01]  /*80950*/  LDL.LU R243, [R1+0xd4] ;  /* 0x0000d40001f37983 */ /* 0x000ee20000300800 */
[----:B------:R-:W-:-:S04]  /*80960*/  IMAD.WIDE R226, R2, 0x4, R6 ;  /* 0x0000000402e27825 */ /* 0x000fc800078e0206 */
[C-C-:B------:R-:W-:Y:S01]  /*80970*/  IMAD.WIDE R224, R2.reuse, 0x4, R232.reuse ;  /* 0x0000000402e07825 */ /* 0x140fe200078e02e8 */
[----:B------:R-:W-:Y:S01]  /*80980*/  IADD3 R2, R2, UR28, RZ ;  /* 0x0000001c02027c10 */ /* 0x000fe2000fffe0ff */
[----:B------:R-:W3:Y:S01]  /*80990*/  LDL.LU R242, [R1+0x4d4] ;  /* 0x0004d40001f27983 */ /* 0x000ee20000300800 */
[----:B------:R-:W-:Y:S01]  /*809a0*/  ISETP.LT.AND P6, PT, R4, UR6, !P6 ;  /* 0x0000000604007c0c */ /* 0x000fe2000f7c1270 */
[----:B------:R-:W-:Y:S01]  /*809b0*/  ULDC UR6, c[0x0][0x228] ;  /* 0x00008a0000067ab9 */ /* 0x000fe20000000800 */
[C---:B------:R-:W-:Y:S01]  /*809c0*/  VIADD R234, R0.reuse, 0x6d ;  /* 0x0000006d00ea7836 */ /* 0x040fe20000000000 */
[----:B--2---:R1:W-:Y:S01]  /*809d0*/  @P0 STG.E desc[UR8][R226.64], R247 ;  /* 0x000000f7e2000986 */ /* 0x0043e2000c101908 */
[----:B------:R-:W-:Y:S01]  /*809e0*/  ISETP.GE.AND P0, PT, R5, UR4, PT ;  /* 0x0000000405007c0c */ /* 0x000fe2000bf06270 */
[----:B------:R-:W-:Y:S02]  /*809f0*/  ULDC UR4, c[0x0][0x228] ;  /* 0x00008a0000047ab9 */ /* 0x000fe40000000800 */
[----:B------:R2:W-:Y:S01]  /*80a00*/  @P5 STG.E desc[UR8][R224.64], R246 ;  /* 0x000000f6e0005986 */ /* 0x0005e2000c101908 */
[----:B------:R-:W-:Y:S01]  /*80a10*/  ISETP.LT.AND P5, PT, R3, UR4, !P2 ;  /* 0x0000000403007c0c */ /* 0x000fe2000d7a1270 */
[----:B------:R-:W-:Y:S01]  /*80a20*/  VIADD R5, R0, 0x6a ;  /* 0x0000006a00057836 */ /* 0x000fe20000000000 */
[----:B------:R-:W-:Y:S01]  /*80a30*/  ULDC UR4, c[0x0][0x22c] ;  /* 0x00008b0000047ab9 */ /* 0x000fe20000000800 */
[C---:B-1----:R-:W-:Y:S01]  /*80a40*/  IMAD.WIDE R226, R2.reuse, 0x4, R232 ;  /* 0x0000000402e27825 */ /* 0x042fe200078e02e8 */
[----:B------:R-:W3:Y:S03]  /*80a50*/  LDL.LU R247, [R1+0x2d4] ;  /* 0x0002d40001f77983 */ /* 0x000ee60000300800 */
[C-C-:B--2---:R-:W-:Y:S01]  /*80a60*/  IMAD.WIDE R224, R2.reuse, 0x4, R6.reuse ;  /* 0x0000000402e07825 */ /* 0x144fe200078e0206 */
[----:B------:R-:W-:Y:S01]  /*80a70*/  IADD3 R2, R2, UR28, RZ ;  /* 0x0000001c02027c10 */ /* 0x000fe2000fffe0ff */
[----:B------:R-:W2:Y:S04]  /*80a80*/  LDL.LU R246, [R1+0x6d8] ;  /* 0x0006d80001f67983 */ /* 0x000ea80000300800 */
[----:B------:R1:W-:Y:S01]  /*80a90*/  @P3 STG.E desc[UR8][R224.64], R245 ;  /* 0x000000f5e0003986 */ /* 0x0003e2000c101908 */
[----:B------:R-:W-:Y:S01]  /*80aa0*/  ISETP.GE.AND P3, PT, R5, UR4, PT ;  /* 0x0000000405007c0c */ /* 0x000fe2000bf66270 */
[----:B------:R-:W-:Y:S01]  /*80ab0*/  ULDC UR4, c[0x0][0x228] ;  /* 0x00008a0000047ab9 */ /* 0x000fe20000000800 */
[----:B------:R-:W-:Y:S01]  /*80ac0*/  VIADD R5, R0, 0x6b ;  /* 0x0000006b00057836 */ /* 0x000fe20000000000 */
[----:B------:R-:W-:Y:S01]  /*80ad0*/  ISETP.LT.AND P2, PT, R4, UR4, !P2 ;  /* 0x0000000404007c0c */ /* 0x000fe2000d741270 */
[----:B------:R1:W-:Y:S01]  /*80ae0*/  @P6 STG.E desc[UR8][R226.64], R244 ;  /* 0x000000f4e2006986 */ /* 0x0003e2000c101908 */
[----:B------:R-:W-:Y:S01]  /*80af0*/  ULDC UR4, c[0x0][0x22c] ;  /* 0x00008b0000047ab9 */ /* 0x000fe20000000800 */
[----:B------:R-:W-:Y:S01]  /*80b00*/  ISETP.LT.AND P6, PT, R3, UR6, !P1 ;  /* 0x0000000603007c0c */ /* 0x000fe2000cfc1270 */
[----:B------:R-:W-:Y:S01]  /*80b10*/  ULDC UR6, c[0x0][0x228] ;  /* 0x00008a0000067ab9 */ /* 0x000fe20000000800 */
[C---:B-1----:R-:W-:Y:S01]  /*80b20*/  IMAD.WIDE R224, R2.reuse, 0x4, R6 ;  /* 0x0000000402e07825 */ /* 0x042fe200078e0206 */
[----:B------:R-:W2:Y:S04]  /*80b30*/  LDL.LU R245, [R1+0xd8] ;  /* 0x0000d80001f57983 */ /* 0x000ea80000300800 */
[----:B------:R1:W-:Y:S01]  /*80b40*/  @P5 STG.E desc[UR8][R224.64], R251 ;  /* 0x000000fbe0005986 */ /* 0x0003e2000c101908 */
[----:B------:R-:W-:Y:S01]  /*80b50*/  ISETP.GE.AND P5, PT, R5, UR4, PT ;  /* 0x0000000405007c0c */ /* 0x000fe2000bfa6270 */
[----:B------:R-:W-:Y:S01]  /*80b60*/  ULDC UR4, c[0x0][0x228] ;  /* 0x00008a0000047ab9 */ /* 0x000fe20000000800 */
[----:B------:R-:W-:-:S02]  /*80b70*/  IADD3 R5, R2, UR28, RZ ;  /* 0x0000001c02057c10 */ /* 0x000fc4000fffe0ff */
[----:B------:R-:W-:Y:S01]  /*80b80*/  ISETP.LT.AND P1, PT, R4, UR4, !P1 ;  /* 0x0000000404007c0c */ /* 0x000fe2000cf21270 */
[----:B------:R-:W-:Y:S02]  /*80b90*/  ULDC UR4, c[0x0][0x22c] ;  /* 0x00008b0000047ab9 */ /* 0x000fe40000000800 */
        /* <DEDUP_REMOVED lines=9> */
[C---:B-1----:R-:W-:Y:S01]  /*80c30*/  IMAD.WIDE R224, R5.reuse, 0x4, R232 ;  /* 0x0000000405e07825 */ /* 0x042fe200078e02e8 */
[----:B------:R-:W-:-:S02]  /*80c40*/  IADD3 R5, R5, UR28, RZ ;  /* 0x0000001c05057c10 */ /* 0x000fc4000fffe0ff */
[----:B------:R-:W-:Y:S01]  /*80c50*/  ISETP.LT.AND P4, PT, R4, UR4, !P4 ;  /* 0x0000000404007c0c */ /* 0x000fe2000e781270 */
[----:B------:R-:W-:Y:S01]  /*80c60*/  ULDC UR4, c[0x0][0x228] ;  /* 0x00008a0000047ab9 */ /* 0x000fe20000000800 */
[----:B----4-:R-:W4:Y:S01]  /*80c70*/  LDL.LU R249, [R1+0x4d8] ;  /* 0x0004d80001f97983 */ /* 0x010f220000300800 */
[----:B------:R-:W-:-:S03]  /*80c80*/  IMAD.WIDE R226, R5, 0x4, R6 ;  /* 0x0000000405e27825 */ /* 0x000fc600078e0206 */
[----:B------:R-:W4:Y:S01]  /*80c90*/  LDL.LU R244, [R1+0x2d8] ;  /* 0x0002d80001f47983 */ /* 0x000f220000300800 */
[----:B------:R-:W-:-:S03]  /*80ca0*/  IADD3 R2, R5, UR28, RZ ;  /* 0x0000001c05027c10 */ /* 0x000fc6000fffe0ff */
[----:B------:R1:W-:Y:S01]  /*80cb0*/  @P1 STG.E desc[UR8][R224.64], R248 ;  /* 0x000000f8e0001986 */ /* 0x0003e2000c101908 */
[----:B------:R-:W-:Y:S01]  /*80cc0*/  ISETP.LT.AND P1, PT, R3, UR4, !P0 ;  /* 0x0000000403007c0c */ /* 0x000fe2000c721270 */
[----:B------:R-:W-:Y:S02]  /*80cd0*/  ULDC UR4, c[0x0][0x22c] ;  /* 0x00008b0000047ab9 */ /* 0x000fe40000000800 */
[----:B------:R-:W4:Y:S04]  /*80ce0*/  LDL.LU R251, [R1+0x6dc] ;  /* 0x0006dc0001fb7983 */ /* 0x000f280000300800 */
[----:B------:R-:W4:Y:S04]  /*80cf0*/  LDL.LU R250, [R1+0xdc] ;  /* 0x0000dc0001fa7983 */ /* 0x000f280000300800 */
[----:B-1----:R-:W4:Y:S01]  /*80d00*/  LDL.LU R248, [R1+0x2dc] ;  /* 0x0002dc0001f87983 */ /* 0x002f220000300800 */
[----:B------:R-:W-:-:S03]  /*80d10*/  IMAD.WIDE R224, R5, 0x4, R232 ;  /* 0x0000000405e07825 */ /* 0x000fc600078e02e8 */
[----:B------:R-:W3:Y:S04]  /*80d20*/  LDL.LU R5, [R1+0x4d0] ;  /* 0x0004d00001057983 */ /* 0x000ee80000300800 */
[----:B------:R1:W-:Y:S01]  /*80d30*/  @P6 STG.E desc[UR8][R226.64], R241 ;  /* 0x000000f1e2006986 */ /* 0x0003e2000c101908 */
[----:B------:R-:W-:Y:S01]  /*80d40*/  ISETP.GE.AND P6, PT, R234, UR4, PT ;  /* 0x00000004ea007c0c */ /* 0x000fe2000bfc6270 */
[----:B------:R-:W-:Y:S02]  /*80d50*/  ULDC UR4, c[0x0][0x228] ;  /* 0x00008a0000047ab9 */ /* 0x000fe40000000800 */
[----:B-1----:R-:W4:Y:S04]  /*80d60*/  LDL.LU R241, [R1+0x16ac] ;  /* 0x0016ac0001f17983 */ /* 0x002f280000300800 */
[----:B------:R-:W2:Y:S01]  /*80d70*/  LDL.LU R234, [R1+0xd0] ;  /* 0x0000d00001ea7983 */ /* 0x000ea20000300800 */
[----:B------:R-:W-:Y:S01]  /*80d80*/  IMAD.WIDE R226, R2, 0x4, R6 ;  /* 0x0000000402e27825 */ /* 0x000fe200078e0206 */
[C---:B------:R-:W-:Y:S01]  /*80d90*/  ISETP.LT.AND P0, PT, R4.reuse, UR4, !P0 ;  /* 0x0000000404007c0c */ /* 0x040fe2000c701270 */
[----:B------:R-:W-:Y:S01]  /*80da0*/  ULDC UR4, c[0x0][0x228] ;  /* 0x00008a0000047ab9 */ /* 0x000fe20000000800 */
[----:B--2---:R1:W-:Y:S04]  /*80db0*/  @P4 STG.E desc[UR8][R224.64], R234 ;  /* 0x000000eae0004986 */ /* 0x0043e8000c101908 */
[----:B---3--:R2:W-:Y:S01]  /*80dc0*/  @P1 STG.E desc[UR8][R226.64], R5 ;  /* 0x00000005e2001986 */ /* 0x0085e2000c101908 */
[C---:B------:R-:W-:Y:S01]  /*80dd0*/  ISETP.LT.AND P1, PT, R3.reuse, UR4, !P3 ;  /* 0x0000000403007c0c */ /* 0x040fe2000df21270 */
[----:B------:R-:W-:Y:S01]  /*80de0*/  ULDC UR4, c[0x0][0x22c] ;  /* 0x00008b0000047ab9 */ /* 0x000fe20000000800 */
[----:B------:R-:W-:Y:S01]  /*80df0*/  ISETP.LT.AND P3, PT, R4, UR6, !P3 ;  /* 0x0000000604007c0c */ /* 0x000fe2000df61270 */
[----:B------:R-:W-:Y:S01]  /*80e00*/  ULDC UR6, c[0x0][0x228] ;  /* 0x00008a0000067ab9 */ /* 0x000fe20000000800 */
[----:B------:R-:W-:Y:S01]  /*80e10*/  ISETP.LT.AND P4, PT, R3, UR10, !P5 ;  /* 0x0000000a03007c0c */ /* 0x000fe2000ef81270 */
[----:B------:R-:W-:Y:S01]  /*80e20*/  ULDC UR10, c[0x0][0x228] ;  /* 0x00008a00000a7ab9 */ /* 0x000fe20000000800 */
[----:B-1----:R-:W-:Y:S01]  /*80e30*/  VIADD R234, R0, 0x6e ;  /* 0x0000006e00ea7836 */ /* 0x002fe20000000000 */
[C---:B--2---:R-:W-:Y:S01]  /*80e40*/  IADD3 R5, R2.reuse, UR28, RZ ;  /* 0x0000001c02057c10 */ /* 0x044fe2000fffe0ff */
[----:B------:R-:W-:-:S04]  /*80e50*/  IMAD.WIDE R226, R2, 0x4, R232 ;  /* 0x0000000402e27825 */ /* 0x000fc800078e02e8 */
[C-C-:B------:R-:W-:Y:S01]  /*80e60*/  IMAD.WIDE R224, R5.reuse, 0x4, R6.reuse ;  /* 0x0000000405e07825 */ /* 0x140fe200078e0206 */
[----:B------:R1:W-:Y:S01]  /*80e70*/  @P0 STG.E desc[UR8][R226.64], R235 ;  /* 0x000000ebe2000986 */ /* 0x0003e2000c101908 */
[----:B------:R-:W-:Y:S01]  /*80e80*/  ISETP.GE.AND P0, PT, R234, UR4, PT ;  /* 0x00000004ea007c0c */ /* 0x000fe2000bf06270 */
[----:B------:R-:W-:Y:S01]  /*80e90*/  ULDC UR4, c[0x0][0x22c] ;  /* 0x00008b0000047ab9 */ /* 0x000fe20000000800 */
[----:B------:R-:W-:Y:S01]  /*80ea0*/  VIADD R2, R5, UR28 ;  /* 0x0000001c05027c36 */ /* 0x000fe20008000000 */
[----:B------:R2:W-:Y:S01]  /*80eb0*/  @P1 STG.E desc[UR8][R224.64], R252 ;  /* 0x000000fce0001986 */ /* 0x0005e2000c101908 */
[----:B------:R-:W-:Y:S02]  /*80ec0*/  IADD3 R234, R0, 0x6f, RZ ;  /* 0x0000006f00ea7810 */ /* 0x000fe40007ffe0ff */
[----:B------:R-:W-:Y:S01]  /*80ed0*/  ISETP.LT.AND P5, PT, R4, UR6, !P5 ;  /* 0x0000000604007c0c */ /* 0x000fe2000efa1270 */
[----:B------:R-:W-:Y:S01]  /*80ee0*/  ULDC UR6, c[0x0][0x228] ;  /* 0x00008a0000067ab9 */ /* 0x000fe20000000800 */
[----:B------:R-:W-:Y:S01]  /*80ef0*/  ISETP.GE.AND P1, PT, R234, UR4, PT ;  /* 0x00000004ea007c0c */ /* 0x000fe2000bf26270 */
[----:B------:R-:W-:Y:S01]  /*80f00*/  ULDC UR4, c[0x0][0x228] ;  /* 0x00008a0000047ab9 */ /* 0x000fe20000000800 */
[----:B-1----:R-:W-:-:S04]  /*80f10*/  IMAD.WIDE R226, R2, 0x4, R6 ;  /* 0x0000000402e27825 */ /* 0x002fc800078e0206 */
[----:B--2---:R-:W-:-:S05]  /*80f20*/  IMAD.WIDE R224, R5, 0x4, R232 ;  /* 0x0000000405e07825 */ /* 0x004fca00078e02e8 */
[----:B------:R1:W-:Y:S01]  /*80f30*/  @P3 STG.E desc[UR8][R224.64], R243 ;  /* 0x000000f3e0003986 */ /* 0x0003e2000c101908 */
[C---:B------:R-:W-:Y:S01]  /*80f40*/  ISETP.LT.AND P3, PT, R3.reuse, UR4, !P2 ;  /* 0x0000000403007c0c */ /* 0x040fe2000d761270 */
[----:B------:R-:W-:Y:S01]  /*80f50*/  VIADD R5, R0, 0x70 ;  /* 0x0000007000057836 */ /* 0x000fe20000000000 */
[----:B------:R-:W-:Y:S01]  /*80f60*/  ISETP.LT.AND P2, PT, R4, UR6, !P2 ;  /* 0x0000000604007c0c */ /* 0x000fe2000d741270 */
[----:B------:R2:W-:Y:S01]  /*80f70*/  @P4 STG.E desc[UR8][R226.64], R242 ;  /* 0x000000f2e2004986 */ /* 0x0005e2000c101908 */
[----:B------:R-:W-:Y:S01]  /*80f80*/  ISETP.LT.AND P4, PT, R3, UR10, !P6 ;  /* 0x0000000a03007c0c */ /* 0x000fe2000f781270 */
[----:B------:R-:W-:Y:S01]  /*80f90*/  ULDC UR4, c[0x0][0x22c] ;  /* 0x00008b0000047ab9 */ /* 0x000fe20000000800 */
[----:B------:R-:W-:Y:S01]  /*80fa0*/  ULDC UR6, c[0x0][0x228] ;  /* 0x00008a0000067ab9 */ /* 0x000fe20000000800 */
[----:B------:R-:W-:Y:S01]  /*80fb0*/  ULDC UR10, c[0x0][0x228] ;  /* 0x00008a00000a7ab9 */ /* 0x000fe20000000800 */
[C---:B-1----:R-:W-:Y:S01]  /*80fc0*/  IMAD.WIDE R224, R2.reuse, 0x4, R232 ;  /* 0x0000000402e07825 */ /* 0x042fe200078e02e8 */
[----:B--2---:R-:W-:-:S04]  /*80fd0*/  IADD3 R226, R2, UR28, RZ ;  /* 0x0000001c02e27c10 */ /* 0x004fc8000fffe0ff */
[----:B------:R1:W-:Y:S01]  /*80fe0*/  @P5 STG.E desc[UR8][R224.64], R247 ;  /* 0x000000f7e0005986 */ /* 0x0003e2000c101908 */
[C---:B------:R-:W-:Y:S02]  /*80ff0*/  VIADD R2, R226.reuse, UR28 ;  /* 0x0000001ce2027c36 */ /* 0x040fe40008000000 */
[----:B------:R-:W-:-:S04]  /*81000*/  IMAD.WIDE R234, R226, 0x4, R6 ;  /* 0x00000004e2ea7825 */ /* 0x000fc800078e0206 */
[----:B-1----:R-:W-:Y:S01]  /*81010*/  IMAD.WIDE R224, R226, 0x4, R232 ;  /* 0x00000004e2e07825 */ /* 0x002fe200078e02e8 */
[----:B------:R-:W-:Y:S03]  /*81020*/  @P3 STG.E desc[UR8][R234.64], R246 ;  /* 0x000000f6ea003986 */ /* 0x000fe6000c101908 */
[----:B------:R-:W-:Y:S01]  /*81030*/  IMAD.WIDE R226, R2, 0x4, R6 ;  /* 0x0000000402e27825 */ /* 0x000fe200078e0206 */
[----:B------:R-:W-:Y:S04]  /*81040*/  @P2 STG.E desc[UR8][R224.64], R245 ;  /* 0x000000f5e0002986 */ /* 0x000fe8000c101908 */
[----:B----4-:R1:W-:Y:S04]  /*81050*/  @P4 STG.E desc[UR8][R226.64], R249 ;  /* 0x000000f9e2004986 */ /* 0x0103e8000c101908 */
[----:B-1----:R-:W2:Y:S04]  /*81060*/  LDL.LU R249, [R1+0x4dc] ;  /* 0x0004dc0001f97983 */ /* 0x002ea80000300800 */
[----:B------:R-:W3:Y:S01]  /*81070*/  LDL.LU R242, [R1+0x6e0] ;  /* 0x0006e00001f27983 */ /* 0x000ee20000300800 */
[----:B------:R-:W-:Y:S01]  /*81080*/  ISETP.GE.AND P5, PT, R5, UR4, PT ;  /* 0x0000000405007c0c */ /* 0x000fe2000bfa6270 */
[----:B------:R-:W-:Y:S01]  /*81090*/  ULDC UR4, c[0x0][0x22c] ;  /* 0x00008b0000047ab9 */ /* 0x000fe20000000800 */
[C---:B------:R-:W-:Y:S01]  /*810a0*/  IADD3 R5, R0.reuse, 0x71, RZ ;  /* 0x0000007100057810 */ /* 0x040fe20007ffe0ff */
[----:B------:R-:W-:Y:S01]  /*810b0*/  VIADD R224, R0, 0x72 ;  /* 0x0000007200e07836 */ /* 0x000fe20000000000 */
[----:B------:R-:W4:Y:S02]  /*810c0*/  LDL.LU R243, [R1+0x2e0] ;  /* 0x0002e00001f37983 */ /* 0x000f240000300800 */
[----:B------:R-:W-:Y:S01]  /*810d0*/  ISETP.GE.AND P3, PT, R5, UR4, PT ;  /* 0x0000000405007c0c */ /* 0x000fe2000bf66270 */
[----:B------:R-:W-:Y:S01]  /*810e0*/  ULDC UR4, c[0x0][0x228] ;  /* 0x00008a0000047ab9 */ /* 0x000fe20000000800 */
[----:B------:R-:W-:Y:S01]  /*810f0*/  IMAD.WIDE R226, R2, 0x4, R232 ;  /* 0x0000000402e27825 */ /* 0x000fe200078e02e8 */
[----:B------:R-:W-:Y:S01]  /*81100*/  ISETP.LT.AND P6, PT, R4, UR4, !P6 ;  /* 0x0000000404007c0c */ /* 0x000fe2000f7c1270 */
[----:B------:R-:W-:Y:S01]  /*81110*/  ULDC UR4, c[0x0][0x228] ;  /* 0x00008a0000047ab9 */ /* 0x000fe20000000800 */
[----:B------:R-:W4:Y:S01]  /*81120*/  LDL.LU R234, [R1+0xe4] ;  /* 0x0000e40001ea7983 */ /* 0x000f220000300800 */
[----:B------:R-:W-:Y:S01]  /*81130*/  ISETP.LT.AND P2, PT, R3, UR4, !P0 ;  /* 0x0000000403007c0c */ /* 0x000fe2000c741270 */
[----:B------:R-:W-:Y:S01]  /*81140*/  ULDC UR4, c[0x0][0x22c] ;  /* 0x00008b0000047ab9 */ /* 0x000fe20000000800 */
[----:B------:R-:W-:Y:S01]  /*81150*/  IADD3 R5, R2, UR28, RZ ;  /* 0x0000001c02057c10 */ /* 0x000fe2000fffe0ff */
[----:B------:R-:W-:Y:S01]  /*81160*/  VIADD R2, R0, 0x73 ;  /* 0x0000007300027836 */ /* 0x000fe20000000000 */
[----:B------:R-:W-:Y:S01]  /*81170*/  ISETP.LT.AND P0, PT, R4, UR6, !P0 ;  /* 0x0000000604007c0c */ /* 0x000fe2000c701270 */
[----:B------:R-:W-:Y:S01]  /*81180*/  ULDC UR6, c[0x0][0x228] ;  /* 0x00008a0000067ab9 */ /* 0x000fe20000000800 */
[----:B------:R-:W-:Y:S01]  /*81190*/  ISETP.GE.AND P4, PT, R224, UR4, PT ;  /* 0x00000004e0007c0c */ /* 0x000fe2000bf86270 */
[----:B------:R-:W-:Y:S01]  /*811a0*/  IMAD.WIDE R224, R5, 0x4, R6 ;  /* 0x0000000405e07825 */ /* 0x000fe200078e0206 */
[----:B------:R-:W-:Y:S01]  /*811b0*/  ULDC UR4, c[0x0][0x22c] ;  /* 0x00008b0000047ab9 */ /* 0x000fe20000000800 */
[----:B------:R-:W4:Y:S04]  /*811c0*/  LDL.LU R235, [R1+0x4e4] ;  /* 0x0004e40001eb7983 */ /* 0x000f280000300800 */
[----:B------:R1:W-:Y:S01]  /*811d0*/  @P6 STG.E desc[UR8][R226.64], R244 ;  /* 0x000000f4e2006986 */ /* 0x0003e2000c101908 */
[----:B------:R-:W-:Y:S01]  /*811e0*/  ISETP.GE.AND P6, PT, R2, UR4, PT ;  /* 0x0000000402007c0c */ /* 0x000fe2000bfc6270 */
[----:B------:R-:W-:-:S02]  /*811f0*/  ULDC UR4, c[0x0][0x228] ;  /* 0x00008a0000047ab9 */ /* 0x000fc40000000800 */
[----:B------:R1:W-:Y:S01]  /*81200*/  @P2 STG.E desc[UR8][R224.64], R251 ;  /* 0x000000fbe0002986 */ /* 0x0003e2000c101908 */
[----:B------:R-:W-:Y:S01]  /*81210*/  ISETP.LT.AND P2, PT, R3, UR4, !P1 ;  /* 0x0000000403007c0c */ /* 0x000fe2000cf41270 */
[----:B------:R-:W-:Y:S01]  /*81220*/  ULDC UR4, c[0x0][0x228] ;  /* 0x00008a0000047ab9 */ /* 0x000fe20000000800 */
[----:B------:R-:W-:Y:S01]  /*81230*/  ISETP.LT.AND P1, PT, R4, UR6, !P1 ;  /* 0x0000000604007c0c */ /* 0x000fe2000cf21270 */
[----:B------:R-:W4:Y:S01]  /*81240*/  LDL.LU R252, [R1+0x2e4] ;  /* 0x0002e40001fc7983 */ /* 0x000f220000300800 */
[C---:B------:R-:W-:Y:S01]  /*81250*/  IADD3 R2, R5.reuse, UR28, RZ ;  /* 0x0000001c05027c10 */ /* 0x040fe2000fffe0ff */
[----:B------:R-:W-:Y:S01]  /*81260*/  ULDC UR6, c[0x0][0x228] ;  /* 0x00008a0000067ab9 */ /* 0x000fe20000000800 */
[--C-:B-1----:R-:W-:Y:S01]  /*81270*/  IMAD.WIDE R226, R5, 0x4, R232.reuse ;  /* 0x0000000405e27825 */ /* 0x102fe200078e02e8 */
[----:B------:R-:W4:Y:S04]  /*81280*/  LDL.LU R247, [R1+0x6e8] ;  /* 0x0006e80001f77983 */ /* 0x000f280000300800 */
[----:B------:R1:W-:Y:S01]  /*81290*/  @P0 STG.E desc[UR8][R226.64], R250 ;  /* 0x000000fae2000986 */ /* 0x0003e2000c101908 */
[----:B------:R-:W-:Y:S01]  /*812a0*/  ISETP.LT.AND P0, PT, R3, UR4, !P5 ;  /* 0x0000000403007c0c */ /* 0x000fe2000ef01270 */
[----:B------:R-:W-:-:S02]  /*812b0*/  IMAD.WIDE R224, R2, 0x4, R232 ;  /* 0x0000000402e07825 */ /* 0x000fc400078e02e8 */
[----:B------:R-:W4:Y:S01]  /*812c0*/  LDL.LU R246, [R1+0xe8] ;  /* 0x0000e80001f67983 */ /* 0x000f220000300800 */
[----:B------:R-:W-:-:S03]  /*812d0*/  ULDC UR4, c[0x0][0x22c] ;  /* 0x00008b0000047ab9 */ /* 0x000fc60000000800 */
[----:B------:R-:W4:Y:S01]  /*812e0*/  LDL.LU R245, [R1+0x4e8] ;  /* 0x0004e80001f57983 */ /* 0x000f220000300800 */
[C-C-:B-1----:R-:W-:Y:S01]  /*812f0*/  IMAD.WIDE R226, R2.reuse, 0x4, R6.reuse ;  /* 0x0000000402e27825 */ /* 0x142fe200078e0206 */
[----:B------:R-:W-:Y:S02]  /*81300*/  IADD3 R2, R2, UR28, RZ ;  /* 0x0000001c02027c10 */ /* 0x000fe4000fffe0ff */
[----:B------:R-:W4:Y:S04]  /*81310*/  LDL.LU R244, [R1+0x2e8] ;  /* 0x0002e80001f47983 */ /* 0x000f280000300800 */
[----:B------:R-:W4:Y:S04]  /*81320*/  LDL.LU R251, [R1+0x6ec] ;  /* 0x0006ec0001fb7983 */ /* 0x000f280000300800 */
[----:B------:R-:W4:Y:S04]  /*81330*/  LDL.LU R250, [R1+0xec] ;  /* 0x0000ec0001fa7983 */ /* 0x000f280000300800 */
[----:B--2---:R1:W-:Y:S04]  /*81340*/  @P2 STG.E desc[UR8][R226.64], R249 ;  /* 0x000000f9e2002986 */ /* 0x0043e8000c101908 */
[----:B------:R2:W-:Y:S04]  /*81350*/  @P1 STG.E desc[UR8][R224.64], R248 ;  /* 0x000000f8e0001986 */ /* 0x0005e8000c101908 */
[----:B-1----:R-:W4:Y:S01]  /*81360*/  LDL.LU R249, [R1+0x4ec] ;  /* 0x0004ec0001f97983 */ /* 0x002f220000300800 */
[----:B--2---:R-:W-:-:S03]  /*81370*/  IMAD.WIDE R224, R2, 0x4, R6 ;  /* 0x0000000402e07825 */ /* 0x004fc600078e0206 */
[----:B------:R-:W2:Y:S04]  /*81380*/  LDL.LU R248, [R1+0x2ec] ;  /* 0x0002ec0001f87983 */ /* 0x000ea80000300800 */
[----:B---3--:R1:W-:Y:S01]  /*81390*/  @P0 STG.E desc[UR8][R224.64], R242 ;  /* 0x000000f2e0000986 */ /* 0x0083e2000c101908 */
[----:B------:R-:W-:-:S03]  /*813a0*/  IMAD.WIDE R226, R2, 0x4, R232 ;  /* 0x0000000402e27825 */ /* 0x000fc600078e02e8 */
[----:B-1----:R-:W3:Y:S01]  /*813b0*/  LDL.LU R242, [R1+0x16a8] ;  /* 0x0016a80001f27983 */ /* 0x002ee20000300800 */
[----:B------:R-:W-:-:S03]  /*813c0*/  IADD3 R224, R2, UR28, RZ ;  /* 0x0000001c02e07c10 */ /* 0x000fc6000fffe0ff */
[----:B------:R-:W4:Y:S04]  /*813d0*/  LDL.LU R225, [R1+0x4e0] ;  /* 0x0004e00001e17983 */ /* 0x000f280000300800 */
[----:B------:R-:W2:Y:S01]  /*813e0*/  LDL.LU R2, [R1+0xe0] ;  /* 0x0000e00001027983 */ /* 0x000ea20000300800 */
[----:B------:R-:W-:Y:S01]  /*813f0*/  VIADD R5, R0, 0x74 ;  /* 0x0000007400057836 */ /* 0x000fe20000000000 */
[----:B------:R-:W-:Y:S01]  /*81400*/  ISETP.LT.AND P5, PT, R4, UR6, !P5 ;  /* 0x0000000604007c0c */ /* 0x000fe2000efa1270 */
[----:B------:R-:W-:-:S03]  /*81410*/  ULDC UR6, c[0x0][0x228] ;  /* 0x00008a0000067ab9 */ /* 0x000fc60000000800 */
[----:B------:R-:W-:Y:S01]  /*81420*/  ISETP.GE.AND P2, PT, R5, UR4, PT ;  /* 0x0000000405007c0c */ /* 0x000fe2000bf46270 */
[----:B------:R-:W-:Y:S01]  /*81430*/  ULDC UR4, c[0x0][0x228] ;  /* 0x00008a0000047ab9 */ /* 0x000fe20000000800 */
[----:B------:R-:W-:Y:S01]  /*81440*/  VIADD R5, R0, 0x75 ;  /* 0x0000007500057836 */ /* 0x000fe20000000000 */
[----:B------:R-:W-:Y:S01]  /*81450*/  ISETP.LT.AND P1, PT, R3, UR4, !P3 ;  /* 0x0000000403007c0c */ /* 0x000fe2000df21270 */
[----:B------:R-:W-:-:S03]  /*81460*/  ULDC UR4, c[0x0][0x22c] ;  /* 0x00008b0000047ab9 */ /* 0x000fc60000000800 */
[----:B------:R-:W-:Y:S01]  /*81470*/  ISETP.GE.AND P0, PT, R5, UR4, PT ;  /* 0x0000000405007c0c */ /* 0x000fe2000bf06270 */
[----:B------:R-:W-:Y:S02]  /*81480*/  ULDC UR4, c[0x0][0x228] ;  /* 0x00008a0000047ab9 */ /* 0x000fe40000000800 */
[----:B------:R-:W-:Y:S01]  /*81490*/  ISETP.LT.AND P3, PT, R4, UR4, !P3 ;  /* 0x0000000404007c0c */ /* 0x000fe2000df61270 */
[----:B------:R-:W-:Y:S01]  /*814a0*/  ULDC UR4, c[0x0][0x22c] ;  /* 0x00008b0000047ab9 */ /* 0x000fe20000000800 */
[----:B--2---:R1:W-:Y:S02]  /*814b0*/  @P5 STG.E desc[UR8][R226.64], R2 ;  /* 0x00000002e2005986 */ /* 0x0043e4000c101908 */
[----:B-1----:R-:W-:-:S04]  /*814c0*/  IMAD.WIDE R226, R224, 0x4, R6 ;  /* 0x00000004e0e27825 */ /* 0x002fc800078e0206 */
[----:B------:R-:W-:Y:S01]  /*814d0*/  VIADD R2, R0, 0x76 ;  /* 0x0000007600027836 */ /* 0x000fe20000000000 */
[----:B----4-:R1:W-:Y:S04]  /*814e0*/  @P1 STG.E desc[UR8][R226.64], R225 ;  /* 0x000000e1e2001986 */ /* 0x0103e8000c101908 */
[----:B------:R-:W-:Y:S01]  /*814f0*/  ISETP.GE.AND P1, PT, R2, UR4, PT ;  /* 0x0000000402007c0c */ /* 0x000fe2000bf26270 */
[----:B------:R-:W-:Y:S01]  /*81500*/  ULDC UR4, c[0x0][0x228] ;  /* 0x00008a0000047ab9 */ /* 0x000fe20000000800 */
[C---:B------:R-:W-:Y:S01]  /*81510*/  IADD3 R2, R224.reuse, UR28, RZ ;  /* 0x0000001ce0027c10 */ /* 0x040fe2000fffe0ff */
[----:B-1----:R-:W-:-:S05]  /*81520*/  IMAD.WIDE R224, R224, 0x4, R232 ;  /* 0x00000004e0e07825 */ /* 0x002fca00078e02e8 */
[----:B------:R1:W-:Y:S04]  /*81530*/  @P3 STG.E desc[UR8][R224.64], R243 ;  /* 0x000000f3e0003986 */ /* 0x0003e8000c101908 */
[----:B-1----:R-:W2:Y:S04]  /*81540*/  LDL.LU R243, [R1+0x16a4] ;  /* 0x0016a40001f37983 */ /* 0x002ea80000300800 */
[----:B------:R-:W4:Y:S01]  /*81550*/  LDL.LU R225, [R1+0x6e4] ;  /* 0x0006e40001e17983 */ /* 0x000f220000300800 */
[----:B------:R-:W-:Y:S01]  /*81560*/  ISETP.LT.AND P5, PT, R3, UR6, !P4 ;  /* 0x0000000603007c0c */ /* 0x000fe2000e7a1270 */
[----:B------:R-:W-:Y:S01]  /*81570*/  VIADD R5, R0, 0x77 ;  /* 0x0000007700057836 */ /* 0x000fe20000000000 */
[----:B------:R-:W-:Y:S01]  /*81580*/  ISETP.LT.AND P4, PT, R4, UR4, !P4 ;  /* 0x0000000404007c0c */ /* 0x000fe2000e781270 */
[C---:B------:R-:W-:Y:S01]  /*81590*/  IMAD.WIDE R226, R2.reuse, 0x4, R6 ;  /* 0x0000000402e27825 */ /* 0x040fe200078e0206 */
[----:B------:R-:W-:Y:S01]  /*815a0*/  ULDC UR4, c[0x0][0x22c] ;  /* 0x00008b0000047ab9 */ /* 0x000fe20000000800 */
[----:B------:R-:W-:Y:S01]  /*815b0*/  ULDC UR6, c[0x0][0x228] ;  /* 0x00008a0000067ab9 */ /* 0x000fe20000000800 */
[----:B------:R-:W-:Y:S01]  /*815c0*/  ISETP.GE.AND P3, PT, R5, UR4, PT ;  /* 0x0000000405007c0c */ /* 0x000fe2000bf66270 */
[----:B------:R-:W-:Y:S01]  /*815d0*/  ULDC UR4, c[0x0][0x228] ;  /* 0x00008a0000047ab9 */ /* 0x000fe20000000800 */
[----:B------:R-:W-:-:S05]  /*815e0*/  IADD3 R5, R2, UR28, RZ ;  /* 0x0000001c02057c10 */ /* 0x000fca000fffe0ff */
[----:B----4-:R1:W-:Y:S01]  /*815f0*/  @P5 STG.E desc[UR8][R226.64], R225 ;  /* 0x000000e1e2005986 */ /* 0x0103e2000c101908 */
[----:B------:R-:W-:Y:S01]  /*81600*/  ISETP.LT.AND P5, PT, R3, UR4, !P6 ;  /* 0x0000000403007c0c */ /* 0x000fe2000f7a1270 */
[----:B------:R-:W-:Y:S02]  /*81610*/  ULDC UR4, c[0x0][0x228] ;  /* 0x00008a0000047ab9 */ /* 0x000fe40000000800 */
[----:B------:R-:W-:Y:S01]  /*81620*/  ISETP.LT.AND P6, PT, R4, UR4, !P6 ;  /* 0x0000000404007c0c */ /* 0x000fe2000f7c1270 */
[----:B------:R-:W-:Y:S01]  /*81630*/  ULDC UR4, c[0x0][0x228] ;  /* 0x00008a0000047ab9 */ /* 0x000fe20000000800 */
[----:B-1----:R-:W-:-:S04]  /*81640*/  IMAD.WIDE R224, R2, 0x4, R232 ;  /* 0x0000000402e07825 */ /* 0x002fc800078e02e8 */
[----:B------:R-:W-:Y:S01]  /*81650*/  IMAD.WIDE R226, R5, 0x4, R6 ;  /* 0x0000000405e27825 */ /* 0x000fe200078e0206 */
[----:B------:R1:W-:Y:S01]  /*81660*/  @P4 STG.E desc[UR8][R224.64], R234 ;  /* 0x000000eae0004986 */ /* 0x0003e2000c101908 */
[----:B------:R-:W-:Y:S01]  /*81670*/  ISETP.LT.AND P4, PT, R3, UR4, !P2 ;  /* 0x0000000403007c0c */ /* 0x000fe2000d781270 */
[----:B------:R-:W-:Y:S02]  /*81680*/  ULDC UR4, c[0x0][0x22c] ;  /* 0x00008b0000047ab9 */ /* 0x000fe40000000800 */
[----:B------:R4:W-:Y:S01]  /*81690*/  @P5 STG.E desc[UR8][R226.64], R235 ;  /* 0x000000ebe2005986 */ /* 0x0009e2000c101908 */
[C---:B------:R-:W-:Y:S01]  /*816a0*/  IADD3 R2, R5.reuse, UR28, RZ ;  /* 0x0000001c05027c10 */ /* 0x040fe2000fffe0ff */
[----:B-1----:R-:W-:Y:S02]  /*816b0*/  VIADD R234, R0, 0x78 ;  /* 0x0000007800ea7836 */ /* 0x002fe40000000000 */
[----:B------:R-:W-:-:S03]  /*816c0*/  IMAD.WIDE R224, R5, 0x4, R232 ;  /* 0x0000000405e07825 */ /* 0x000fc600078e02e8 */
[----:B------:R-:W-:Y:S01]  /*816d0*/  ISETP.GE.AND P5, PT, R234, UR4, PT ;  /* 0x00000004ea007c0c */ /* 0x000fe2000bfa6270 */
[----:B------:R-:W-:Y:S02]  /*816e0*/  ULDC UR4, c[0x0][0x228] ;  /* 0x00008a0000047ab9 */ /* 0x000fe40000000800 */
[----:B------:R-:W-:Y:S01]  /*816f0*/  ISETP.LT.AND P2, PT, R4, UR4, !P2 ;  /* 0x0000000404007c0c */ /* 0x000fe2000d741270 */
[----:B------:R-:W-:Y:S01]  /*81700*/  ULDC UR4, c[0x0][0x228] ;  /* 0x00008a0000047ab9 */ /* 0x000fe20000000800 */
[----:B------:R1:W-:Y:S01]  /*81710*/  @P6 STG.E desc[UR8][R224.64], R252 ;  /* 0x000000fce0006986 */ /* 0x0003e2000c101908 */
[----:B------:R-:W-:Y:S01]  /*81720*/  ISETP.LT.AND P6, PT, R3, UR4, !P0 ;  /* 0x0000000403007c0c */ /* 0x000fe2000c7c1270 */
[C-C-:B----4-:R-:W-:Y:S01]  /*81730*/  IMAD.WIDE R226, R2.reuse, 0x4, R6.reuse ;  /* 0x0000000402e27825 */ /* 0x150fe200078e0206 */
[----:B------:R-:W-:Y:S01]  /*81740*/  IADD3 R5, R2, UR28, RZ ;  /* 0x0000001c02057c10 */ /* 0x000fe2000fffe0ff */
[----:B------:R-:W-:Y:S01]  /*81750*/  ULDC UR4, c[0x0][0x22c] ;  /* 0x00008b0000047ab9 */ /* 0x000fe20000000800 */
[----:B------:R-:W-:Y:S01]  /*81760*/  ISETP.LT.AND P0, PT, R4, UR6, !P0 ;  /* 0x0000000604007c0c */ /* 0x000fe2000c701270 */
[----:B------:R-:W-:Y:S01]  /*81770*/  VIADD R234, R0, 0x79 ;  /* 0x0000007900ea7836 */ /* 0x000fe20000000000 */
[----:B------:R4:W-:Y:S01]  /*81780*/  @P4 STG.E desc[UR8][R226.64], R247 ;  /* 0x000000f7e2004986 */ /* 0x0009e2000c101908 */
[----:B------:R-:W-:Y:S01]  /*81790*/  ULDC UR6, c[0x0][0x228] ;  /* 0x00008a0000067ab9 */ /* 0x000fe20000000800 */
[----:B-1----:R-:W-:-:S04]  /*817a0*/  IMAD.WIDE R224, R5, 0x4, R6 ;  /* 0x0000000405e07825 */ /* 0x002fc800078e0206 */
[----:B----4-:R-:W-:-:S05]  /*817b0*/  IMAD.WIDE R226, R2, 0x4, R232 ;  /* 0x0000000402e27825 */ /* 0x010fca00078e02e8 */
[----:B------:R1:W-:Y:S04]  /*817c0*/  @P2 STG.E desc[UR8][R226.64], R246 ;  /* 0x000000f6e2002986 */ /* 0x0003e8000c101908 */
[----:B------:R4:W-:Y:S04]  /*817d0*/  @P6 STG.E desc[UR8][R224.64], R245 ;  /* 0x000000f5e0006986 */ /* 0x0009e8000c101908 */
[----:B-1----:R-:W3:Y:S01]  /*817e0*/  LDL.LU R246, [R1+0x6f0] ;  /* 0x0006f00001f67983 */ /* 0x002ee20000300800 */
[----:B----4-:R-:W-:-:S05]  /*817f0*/  IMAD.WIDE R224, R5, 0x4, R232 ;  /* 0x0000000405e07825 */ /* 0x010fca00078e02e8 */
[----:B------:R1:W-:Y:S04]  /*81800*/  @P0 STG.E desc[UR8][R224.64], R244 ;  /* 0x000000f4e0000986 */ /* 0x0003e8000c101908 */
[----:B-1----:R-:W4:Y:S01]  /*81810*/  LDL.LU R244, [R1+0x4f0] ;  /* 0x0004f00001f47983 */ /* 0x002f220000300800 */
[----:B------:R-:W-:Y:S01]  /*81820*/  ISETP.LT.AND P4, PT, R3, UR10, !P1 ;  /* 0x0000000a03007c0c */ /* 0x000fe2000cf81270 */
[----:B------:R-:W-:Y:S01]  /*81830*/  VIADD R2, R5, UR28 ;  /* 0x0000001c05027c36 */ /* 0x000fe20008000000 */
[----:B------:R-:W-:Y:S01]  /*81840*/  ISETP.GE.AND P2, PT, R234, UR4, PT ;  /* 0x00000004ea007c0c */ /* 0x000fe2000bf46270 */
[----:B------:R-:W-:Y:S01]  /*81850*/  ULDC UR4, c[0x0][0x22c] ;  /* 0x00008b0000047ab9 */ /* 0x000fe20000000800 */
[----:B------:R-:W-:Y:S01]  /*81860*/  IADD3 R234, R0, 0x7a, RZ ;  /* 0x0000007a00ea7810 */ /* 0x000fe20007ffe0ff */
[----:B------:R-:W-:Y:S01]  /*81870*/  ULDC UR10, c[0x0][0x228] ;  /* 0x00008a00000a7ab9 */ /* 0x000fe20000000800 */
[----:B------:R-:W-:Y:S01]  /*81880*/  ISETP.LT.AND P1, PT, R4, UR6, !P1 ;  /* 0x0000000604007c0c */ /* 0x000fe2000cf21270 */
[----:B------:R-:W-:Y:S01]  /*81890*/  IMAD.WIDE R226, R2, 0x4, R6 ;  /* 0x0000000402e27825 */ /* 0x000fe200078e0206 */
[----:B------:R-:W-:Y:S01]  /*818a0*/  ISETP.GE.AND P6, PT, R234, UR4, PT ;  /* 0x00000004ea007c0c */ /* 0x000fe2000bfc6270 */
[----:B------:R-:W-:Y:S01]  /*818b0*/  ULDC UR4, c[0x0][0x228] ;  /* 0x00008a0000047ab9 */ /* 0x000fe20000000800 */
[----:B------:R-:W-:Y:S01]  /*818c0*/  ULDC UR6, c[0x0][0x228] ;  /* 0x00008a0000067ab9 */ /* 0x000fe20000000800 */
[----:B------:R-:W-:Y:S01]  /*818d0*/  ISETP.LT.AND P0, PT, R3, UR4, !P3 ;  /* 0x0000000403007c0c */ /* 0x000fe2000df01270 */
[----:B------:R-:W-:Y:S01]  /*818e0*/  IMAD.WIDE R224, R2, 0x4, R232 ;  /* 0x0000000402e07825 */ /* 0x000fe200078e02e8 */
[----:B------:R1:W-:Y:S01]  /*818f0*/  @P4 STG.E desc[UR8][R226.64], R251 ;  /* 0x000000fbe2004986 */ /* 0x0003e2000c101908 */
[----:B------:R-:W-:-:S02]  /*81900*/  ULDC UR4, c[0x0][0x22c] ;  /* 0x00008b0000047ab9 */ /* 0x000fc40000000800 */
[----:B------:R-:W-:Y:S01]  /*81910*/  VIADD R5, R0, 0x7b ;  /* 0x0000007b00057836 */ /* 0x000fe20000000000 */
[----:B------:R-:W-:Y:S01]  /*81920*/  ISETP.LT.AND P3, PT, R4, UR6, !P3 ;  /* 0x0000000604007c0c */ /* 0x000fe2000df61270 */
[----:B------:R-:W2:Y:S01]  /*81930*/  LDL.LU R245, [R1+0xf0] ;  /* 0x0000f00001f57983 */ /* 0x000ea20000300800 */
[----:B-1----:R-:W-:-:S03]  /*81940*/  IADD3 R226, R2, UR28, RZ ;  /* 0x0000001c02e27c10 */ /* 0x002fc6000fffe0ff */
[----:B------:R1:W-:Y:S01]  /*81950*/  @P1 STG.E desc[UR8][R224.64], R250 ;  /* 0x000000fae0001986 */ /* 0x0003e2000c101908 */
[----:B------:R-:W-:Y:S01]  /*81960*/  ISETP.GE.AND P1, PT, R5, UR4, PT ;  /* 0x0000000405007c0c */ /* 0x000fe2000bf26270 */
[----:B------:R-:W-:Y:S01]  /*81970*/  ULDC UR4, c[0x0][0x22c] ;  /* 0x00008b0000047ab9 */ /* 0x000fe20000000800 */
[----:B------:R-:W-:Y:S01]  /*81980*/  ISETP.LT.AND P4, PT, R3, UR10, !P5 ;  /* 0x0000000a03007c0c */ /* 0x000fe2000ef81270 */
[----:B------:R-:W-:Y:S01]  /*81990*/  IMAD.WIDE R234, R226, 0x4, R6 ;  /* 0x00000004e2ea7825 */ /* 0x000fe200078e0206 */
[----:B------:R-:W-:Y:S01]  /*819a0*/  IADD3 R5, R0, 0x7c, RZ ;  /* 0x0000007c00057810 */ /* 0x000fe20007ffe0ff */
[----:B------:R-:W-:Y:S01]  /*819b0*/  ULDC UR6, c[0x0][0x228] ;  /* 0x00008a0000067ab9 */ /* 0x000fe20000000800 */
[----:B------:R-:W-:Y:S02]  /*819c0*/  ULDC UR10, c[0x0][0x228] ;  /* 0x00008a00000a7ab9 */ /* 0x000fe40000000800 */
[----:B------:R1:W-:Y:S01]  /*819d0*/  @P0 STG.E desc[UR8][R234.64], R249 ;  /* 0x000000f9ea000986 */ /* 0x0003e2000c101908 */
[----:B------:R-:W-:Y:S01]  /*819e0*/  ISETP.GE.AND P0, PT, R5, UR4, PT ;  /* 0x0000000405007c0c */ /* 0x000fe2000bf06270 */
[C---:B------:R-:W-:Y:S01]  /*819f0*/  VIADD R2, R226.reuse, UR28 ;  /* 0x0000001ce2027c36 */ /* 0x040fe20008000000 */
[----:B------:R-:W-:Y:S01]  /*81a00*/  ULDC UR4, c[0x0][0x228] ;  /* 0x00008a0000047ab9 */ /* 0x000fe20000000800 */
[----:B-1----:R-:W-:Y:S01]  /*81a10*/  IMAD.WIDE R224, R226, 0x4, R232 ;  /* 0x00000004e2e07825 */ /* 0x002fe200078e02e8 */
[----:B------:R-:W-:Y:S01]  /*81a20*/  ISETP.LT.AND P5, PT, R4, UR4, !P5 ;  /* 0x0000000404007c0c */ /* 0x000fe2000efa1270 */
[----:B------:R-:W-:-:S02]  /*81a30*/  ULDC UR4, c[0x0][0x228] ;  /* 0x00008a0000047ab9 */ /* 0x000fc40000000800 */
[C---:B------:R-:W-:Y:S01]  /*81a40*/  IMAD.WIDE R226, R2.reuse, 0x4, R6 ;  /* 0x0000000402e27825 */ /* 0x040fe200078e0206 */
[----:B------:R1:W-:Y:S01]  /*81a50*/  @P3 STG.E desc[UR8][R224.64], R248 ;  /* 0x000000f8e0003986 */ /* 0x0003e2000c101908 */
[----:B------:R-:W-:Y:S01]  /*81a60*/  ISETP.LT.AND P3, PT, R3, UR4, !P2 ;  /* 0x0000000403007c0c */ /* 0x000fe2000d761270 */
[----:B------:R-:W-:Y:S02]  /*81a70*/  ULDC UR4, c[0x0][0x22c] ;  /* 0x00008b0000047ab9 */ /* 0x000fe40000000800 */
[----:B------:R-:W2:Y:S01]  /*81a80*/  LDL.LU R234, [R1+0xf4] ;  /* 0x0000f40001ea7983 */ /* 0x000ea20000300800 */
[----:B------:R-:W-:-:S03]  /*81a90*/  IADD3 R5, R2, UR28, RZ ;  /* 0x0000001c02057c10 */ /* 0x000fc6000fffe0ff */
[----:B------:R-:W2:Y:S01]  /*81aa0*/  LDL.LU R235, [R1+0x4f8] ;  /* 0x0004f80001eb7983 */ /* 0x000ea20000300800 */
[----:B-1----:R-:W-:-:S03]  /*81ab0*/  VIADD R224, R0, 0x7d ;  /* 0x0000007d00e07836 */ /* 0x002fc60000000000 */
[----:B------:R-:W2:Y:S04]  /*81ac0*/  LDL.LU R252, [R1+0xf8] ;  /* 0x0000f80001fc7983 */ /* 0x000ea80000300800 */
[----:B------:R-:W2:Y:S04]  /*81ad0*/  LDL.LU R247, [R1+0x2f8] ;  /* 0x0002f80001f77983 */ /* 0x000ea80000300800 */
[----:B------:R-:W2:Y:S04]  /*81ae0*/  LDL.LU R251, [R1+0x6fc] ;  /* 0x0006fc0001fb7983 */ /* 0x000ea80000300800 */
[----:B------:R-:W2:Y:S04]  /*81af0*/  LDL.LU R250, [R1+0x4fc] ;  /* 0x0004fc0001fa7983 */ /* 0x000ea80000300800 */
[----:B------:R-:W2:Y:S04]  /*81b00*/  LDL.LU R249, [R1+0xfc] ;  /* 0x0000fc0001f97983 */ /* 0x000ea80000300800 */
[----:B------:R-:W2:Y:S04]  /*81b10*/  LDL.LU R248, [R1+0x2fc] ;  /* 0x0002fc0001f87983 */ /* 0x000ea80000300800 */
[----:B---3--:R1:W-:Y:S01]  /*81b20*/  @P4 STG.E desc[UR8][R226.64], R246 ;  /* 0x000000f6e2004986 */ /* 0x0083e2000c101908 */
[----:B------:R-:W-:Y:S01]  /*81b30*/  ISETP.GE.AND P4, PT, R224, UR4, PT ;  /* 0x00000004e0007c0c */ /* 0x000fe2000bf86270 */
[----:B------:R-:W-:Y:S01]  /*81b40*/  ULDC UR4, c[0x0][0x22c] ;  /* 0x00008b0000047ab9 */ /* 0x000fe20000000800 */
[----:B-1----:R-:W-:Y:S01]  /*81b50*/  IMAD.WIDE R226, R2, 0x4, R232 ;  /* 0x0000000402e27825 */ /* 0x002fe200078e02e8 */
[----:B------:R-:W3:Y:S03]  /*81b60*/  LDL.LU R246, [R1+0x6f4] ;  /* 0x0006f40001f67983 */ /* 0x000ee60000300800 */
[----:B------:R-:W-:Y:S01]  /*81b70*/  VIADD R2, R0, 0x7e ;  /* 0x0000007e00027836 */ /* 0x000fe20000000000 */
[----:B----4-:R1:W-:Y:S04]  /*81b80*/  @P5 STG.E desc[UR8][R226.64], R244 ;  /* 0x000000f4e2005986 */ /* 0x0103e8000c101908 */
[----:B------:R-:W-:-:S02]  /*81b90*/  ISETP.GE.AND P5, PT, R2, UR4, PT ;  /* 0x0000000402007c0c */ /* 0x000fc4000bfa6270 */
[----:B------:R-:W-:Y:S01]  /*81ba0*/  ISETP.LT.AND P2, PT, R4, UR6, !P2 ;  /* 0x0000000604007c0c */ /* 0x000fe2000d741270 */
[C---:B------:R-:W-:Y:S01]  /*81bb0*/  IMAD.WIDE R224, R5.reuse, 0x4, R6 ;  /* 0x0000000405e07825 */ /* 0x040fe200078e0206 */
[----:B------:R-:W-:Y:S01]  /*81bc0*/  ULDC UR4, c[0x0][0x228] ;  /* 0x00008a0000047ab9 */ /* 0x000fe20000000800 */
[----:B------:R-:W-:Y:S01]  /*81bd0*/  ULDC UR6, c[0x0][0x228] ;  /* 0x00008a0000067ab9 */ /* 0x000fe20000000800 */
[----:B-1----:R-:W4:Y:S04]  /*81be0*/  LDL.LU R244, [R1+0x16a0] ;  /* 0x0016a00001f47983 */ /* 0x002f280000300800 */
[----:B------:R-:W3:Y:S01]  /*81bf0*/  LDL.LU R2, [R1+0x2f0] ;  /* 0x0002f00001027983 */ /* 0x000ee20000300800 */
[----:B------:R-:W-:-:S03]  /*81c00*/  IMAD.WIDE R226, R5, 0x4, R232 ;  /* 0x0000000405e27825 */ /* 0x000fc600078e02e8 */
[----:B--2---:R1:W-:Y:S01]  /*81c10*/  @P3 STG.E desc[UR8][R224.64], R245 ;  /* 0x000000f5e0003986 */ /* 0x0043e2000c101908 */
[----:B------:R-:W-:Y:S01]  /*81c20*/  ISETP.LT.AND P3, PT, R3, UR4, !P6 ;  /* 0x0000000403007c0c */ /* 0x000fe2000f761270 */
[----:B------:R-:W-:Y:S02]  /*81c30*/  ULDC UR4, c[0x0][0x228] ;  /* 0x00008a0000047ab9 */ /* 0x000fe40000000800 */
[----:B-1----:R-:W2:Y:S04]  /*81c40*/  LDL.LU R245, [R1+0x169c] ;  /* 0x00169c0001f57983 */ /* 0x002ea80000300800 */
[----:B---3--:R1:W-:Y:S02]  /*81c50*/  @P2 STG.E desc[UR8][R226.64], R2 ;  /* 0x00000002e2002986 */ /* 0x0083e4000c101908 */
[----:B-1----:R-:W-:-:S05]  /*81c60*/  IADD3 R2, R5, UR28, RZ ;  /* 0x0000001c05027c10 */ /* 0x002fca000fffe0ff */
[----:B------:R-:W-:-:S05]  /*81c70*/  IMAD.WIDE R226, R2, 0x4, R6 ;  /* 0x0000000402e27825 */ /* 0x000fca00078e0206 */
[----:B------:R1:W-:Y:S04]  /*81c80*/  @P3 STG.E desc[UR8][R226.64], R246 ;  /* 0x000000f6e2003986 */ /* 0x0003e8000c101908 */
[----:B-1----:R-:W3:Y:S04]  /*81c90*/  LDL.LU R246, [R1+0x1698] ;  /* 0x0016980001f67983 */ /* 0x002ee80000300800 */
[----:B------:R-:W4:Y:S01]  /*81ca0*/  LDL.LU R227, [R1+0x4f4] ;  /* 0x0004f40001e37983 */ /* 0x000f220000300800 */
[----:B------:R-:W-:Y:S02]  /*81cb0*/  ISETP.LT.AND P6, PT, R4, UR6, !P6 ;  /* 0x0000000604007c0c */ /* 0x000fe4000f7c1270 */
[----:B------:R-:W-:Y:S01]  /*81cc0*/  ISETP.LT.AND P2, PT, R3, UR4, !P1 ;  /* 0x0000000403007c0c */ /* 0x000fe2000cf41270 */
[C---:B------:R-:W-:Y:S01]  /*81cd0*/  IMAD.WIDE R224, R2.reuse, 0x4, R232 ;  /* 0x0000000402e07825 */ /* 0x040fe200078e02e8 */
[----:B------:R-:W-:Y:S01]  /*81ce0*/  IADD3 R2, R2, UR28, RZ ;  /* 0x0000001c02027c10 */ /* 0x000fe2000fffe0ff */
[----:B------:R-:W-:Y:S01]  /*81cf0*/  ULDC UR4, c[0x0][0x22c] ;  /* 0x00008b0000047ab9 */ /* 0x000fe20000000800 */
[----:B------:R-:W-:Y:S01]  /*81d00*/  ULDC UR6, c[0x0][0x228] ;  /* 0x00008a0000067ab9 */ /* 0x000fe20000000800 */
[----:B------:R-:W-:-:S05]  /*81d10*/  VIADD R5, R0, 0x7f ;  /* 0x0000007f00057836 */ /* 0x000fca0000000000 */
[----:B------:R-:W-:Y:S01]  /*81d20*/  ISETP.GE.AND P3, PT, R5, UR4, PT ;  /* 0x0000000405007c0c */ /* 0x000fe2000bf66270 */
[----:B------:R-:W-:Y:S01]  /*81d30*/  ULDC UR4, c[0x0][0x228] ;  /* 0x00008a0000047ab9 */ /* 0x000fe20000000800 */
[----:B------:R-:W-:Y:S01]  /*81d40*/  VIADD R5, R0, 0x80 ;  /* 0x0000008000057836 */ /* 0x000fe20000000000 */
[----:B----4-:R1:W-:Y:S01]  /*81d50*/  @P6 STG.E desc[UR8][R224.64], R227 ;  /* 0x000000e3e0006986 */ /* 0x0103e2000c101908 */
[----:B------:R-:W-:Y:S01]  /*81d60*/  ISETP.LT.AND P6, PT, R3, UR4, !P0 ;  /* 0x0000000403007c0c */ /* 0x000fe2000c7c1270 */
[----:B------:R-:W-:Y:S01]  /*81d70*/  ULDC UR4, c[0x0][0x22c] ;  /* 0x00008b0000047ab9 */ /* 0x000fe20000000800 */
[----:B-1----:R-:W-:-:S05]  /*81d80*/  IMAD.WIDE R224, R2, 0x4, R6 ;  /* 0x0000000402e07825 */ /* 0x002fca00078e0206 */
[----:B------:R1:W-:Y:S01]  /*81d90*/  @P2 STG.E desc[UR8][R224.64], R234 ;  /* 0x000000eae0002986 */ /* 0x0003e2000c101908 */
[----:B------:R-:W-:Y:S02]  /*81da0*/  ISETP.GE.AND P2, PT, R5, UR4, PT ;  /* 0x0000000405007c0c */ /* 0x000fe4000bf46270 */
[----:B------:R-:W-:Y:S01]  /*81db0*/  ISETP.LT.AND P1, PT, R4, UR6, !P1 ;  /* 0x0000000604007c0c */ /* 0x000fe2000cf21270 */
[C---:B------:R-:W-:Y:S01]  /*81dc0*/  IMAD.WIDE R226, R2.reuse, 0x4, R232 ;  /* 0x0000000402e27825 */ /* 0x040fe200078e02e8 */
[----:B------:R-:W-:Y:S01]  /*81dd0*/  ULDC UR4, c[0x0][0x228] ;  /* 0x00008a0000047ab9 */ /* 0x000fe20000000800 */
[----:B------:R-:W-:Y:S01]  /*81de0*/  ULDC UR6, c[0x0][0x228] ;  /* 0x00008a0000067ab9 */ /* 0x000fe20000000800 */
[----:B-1----:R-:W4:Y:S04]  /*81df0*/  LDL.LU R225, [R1+0x2f4] ;  /* 0x0002f40001e17983 */ /* 0x002f280000300800 */
[----:B------:R-:W2:Y:S01]  /*81e00*/  LDL.LU R5, [R1+0x6f8] ;  /* 0x0006f80001057983 */ /* 0x000ea20000300800 */
[----:B------:R-:W-:Y:S01]  /*81e10*/  IADD3 R234, R2, UR28, RZ ;  /* 0x0000001c02ea7c10 */ /* 0x000fe2000fffe0ff */
[----:B------:R-:W-:Y:S01]  /*81e20*/  VIADD R2, R0, 0x81 ;  /* 0x0000008100027836 */ /* 0x000fe20000000000 */
[----:B------:R-:W-:Y:S01]  /*81e30*/  ISETP.LT.AND P0, PT, R4, UR4, !P0 ;  /* 0x0000000404007c0c */ /* 0x000fe2000c701270 */
[----:B------:R-:W-:Y:S01]  /*81e40*/  ULDC UR4, c[0x0][0x22c] ;  /* 0x00008b0000047ab9 */ /* 0x000fe20000000800 */
[----:B----4-:R1:W-:Y:S01]  /*81e50*/  @P1 STG.E desc[UR8][R226.64], R225 ;  /* 0x000000e1e2001986 */ /* 0x0103e2000c101908 */
[----:B------:R-:W-:Y:S01]  /*81e60*/  ISETP.LT.AND P1, PT, R3, UR6, !P4 ;  /* 0x0000000603007c0c */ /* 0x000fe2000e721270 */
[----:B------:R-:W-:Y:S01]  /*81e70*/  ULDC UR6, c[0x0][0x228] ;  /* 0x00008a0000067ab9 */ /* 0x000fe20000000800 */
[----:B-1----:R-:W-:-:S05]  /*81e80*/  IMAD.WIDE R224, R234, 0x4, R6 ;  /* 0x00000004eae07825 */ /* 0x002fca00078e0206 */
[----:B--2---:R1:W-:Y:S01]  /*81e90*/  @P6 STG.E desc[UR8][R224.64], R5 ;  /* 0x00000005e0006986 */ /* 0x0043e2000c101908 */
[----:B------:R-:W-:Y:S01]  /*81ea0*/  ISETP.GE.AND P6, PT, R2, UR4, PT ;  /* 0x0000000402007c0c */ /* 0x000fe2000bfc6270 */
[----:B------:R-:W-:Y:S01]  /*81eb0*/  ULDC UR4, c[0x0][0x228] ;  /* 0x00008a0000047ab9 */ /* 0x000fe20000000800 */
[----:B------:R-:W-:Y:S02]  /*81ec0*/  IADD3 R2, R234, UR28, RZ ;  /* 0x0000001cea027c10 */ /* 0x000fe4000fffe0ff */
        /* <DEDUP_REMOVED lines=11> */
[C---:B------:R-:W-:Y:S01]  /*81f80*/  IADD3 R5, R2.reuse, UR28, RZ ;  /* 0x0000001c02057c10 */ /* 0x040fe2000fffe0ff */
[----:B-1----:R-:W-:Y:S01]  /*81f90*/  IMAD.WIDE R224, R2, 0x4, R232 ;  /* 0x0000000402e07825 */ /* 0x002fe200078e02e8 */
[----:B------:R-:W-:Y:S01]  /*81fa0*/  ISETP.LT.AND P5, PT, R4, UR4, !P5 ;  /* 0x0000000404007c0c */ /* 0x000fe2000efa1270 */
[----:B------:R-:W-:Y:S01]  /*81fb0*/  ULDC UR4, c[0x0][0x228] ;  /* 0x00008a0000047ab9 */ /* 0x000fe20000000800 */
[----:B------:R-:W4:Y:S01]  /*81fc0*/  LDL.LU R235, [R1+0x500] ;  /* 0x0005000001eb7983 */ /* 0x000f220000300800 */
[----:B------:R-:W-:-:S02]  /*81fd0*/  VIADD R234, R0, 0x83 ;  /* 0x0000008300ea7836 */ /* 0x000fc40000000000 */
[----:B--2---:R-:W-:Y:S01]  /*81fe0*/  IMAD.WIDE R226, R5, 0x4, R6 ;  /* 0x0000000405e27825 */ /* 0x004fe200078e0206 */
[----:B------:R1:W-:Y:S01]  /*81ff0*/  @P4 STG.E desc[UR8][R224.64], R247 ;  /* 0x000000f7e0004986 */ /* 0x0003e2000c101908 */
[----:B------:R-:W-:Y:S01]  /*82000*/  ISETP.LT.AND P4, PT, R3, UR4, !P3 ;  /* 0x0000000403007c0c */ /* 0x000fe2000df81270 */
[----:B------:R-:W-:Y:S02]  /*82010*/  ULDC UR4, c[0x0][0x22c] ;  /* 0x00008b0000047ab9 */ /* 0x000fe40000000800 */
[----:B------:R2:W-:Y:S01]  /*82020*/  @P1 STG.E desc[UR8][R226.64], R251 ;  /* 0x000000fbe2001986 */ /* 0x0005e2000c101908 */
[----:B------:R-:W-:Y:S01]  /*82030*/  ISETP.GE.AND P1, PT, R234, UR4, PT ;  /* 0x00000004ea007c0c */ /* 0x000fe2000bf26270 */
[----:B------:R-:W-:Y:S02]  /*82040*/  ULDC UR4, c[0x0][0x228] ;  /* 0x00008a0000047ab9 */ /* 0x000fe40000000800 */
[----:B------:R-:W-:Y:S01]  /*82050*/  ISETP.LT.AND P3, PT, R4, UR4, !P3 ;  /* 0x0000000404007c0c */ /* 0x000fe2000df61270 */
[----:B------:R-:W-:Y:S01]  /*82060*/  ULDC UR4, c[0x0][0x228] ;  /* 0x00008a0000047ab9 */ /* 0x000fe20000000800 */
[C---:B------:R-:W-:Y:S01]  /*82070*/  IADD3 R2, R5.reuse, UR28, RZ ;  /* 0x0000001c05027c10 */ /* 0x040fe2000fffe0ff */
[----:B-1----:R-:W-:-:S04]  /*82080*/  IMAD.WIDE R224, R5, 0x4, R232 ;  /* 0x0000000405e07825 */ /* 0x002fc800078e02e8 */
[C---:B--2---:R-:W-:Y:S01]  /*82090*/  IMAD.WIDE R226, R2.reuse, 0x4, R6 ;  /* 0x0000000402e27825 */ /* 0x044fe200078e0206 */
[----:B------:R1:W-:Y:S04]  /*820a0*/  @P5 STG.E desc[UR8][R224.64], R250 ;  /* 0x000000fae0005986 */ /* 0x0003e8000c101908 */
[----:B------:R-:W-:Y:S01]  /*820b0*/  @P4 STG.E desc[UR8][R226.64], R249 ;  /* 0x000000f9e2004986 */ /* 0x000fe2000c101908 */
[----:B-1----:R-:W-:-:S05]  /*820c0*/  IMAD.WIDE R224, R2, 0x4, R232 ;  /* 0x0000000402e07825 */ /* 0x002fca00078e02e8 */
[----:B------:R1:W-:Y:S04]  /*820d0*/  @P3 STG.E desc[UR8][R224.64], R248 ;  /* 0x000000f8e0003986 */ /* 0x0003e8000c101908 */
[----:B-1----:R-:W2:Y:S01]  /*820e0*/  LDL.LU R225, [R1+0x700] ;  /* 0x0007000001e17983 */ /* 0x002ea20000300800 */
[----:B------:R-:W-:Y:S01]  /*820f0*/  ISETP.LT.AND P5, PT, R3, UR4, !P2 ;  /* 0x0000000403007c0c */ /* 0x000fe2000d7a1270 */
[----:B------:R-:W-:Y:S01]  /*82100*/  VIADD R234, R0, 0x84 ;  /* 0x0000008400ea7836 */ /* 0x000fe20000000000 */
[----:B------:R-:W-:Y:S01]  /*82110*/  IADD3 R5, R2, UR28, RZ ;  /* 0x0000001c02057c10 */ /* 0x000fe2000fffe0ff */
[----:B------:R-:W-:Y:S01]  /*82120*/  ULDC UR4, c[0x0][0x22c] ;  /* 0x00008b0000047ab9 */ /* 0x000fe20000000800 */
[----:B------:R-:W3:Y:S02]  /*82130*/  LDL.LU R247, [R1+0x704] ;  /* 0x0007040001f77983 */ /* 0x000ee40000300800 */
[----:B------:R-:W-:Y:S01]  /*82140*/  ISETP.GE.AND P3, PT, R234, UR4, PT ;  /* 0x00000004ea007c0c */ /* 0x000fe2000bf66270 */
[----:B------:R-:W-:Y:S01]  /*82150*/  IMAD.WIDE R226, R5, 0x4, R6 ;  /* 0x0000000405e27825 */ /* 0x000fe200078e0206 */
[----:B------:R-:W3:Y:S01]  /*82160*/  LDL.LU R250, [R1+0x104] ;  /* 0x0001040001fa7983 */ /* 0x000ee20000300800 */
[----:B------:R-:W-:Y:S01]  /*82170*/  IADD3 R234, R0, 0x85, RZ ;  /* 0x0000008500ea7810 */ /* 0x000fe20007ffe0ff */
[----:B------:R-:W-:-:S02]  /*82180*/  ULDC UR4, c[0x0][0x22c] ;  /* 0x00008b0000047ab9 */ /* 0x000fc40000000800 */
[----:B------:R-:W3:Y:S01]  /*82190*/  LDL.LU R248, [R1+0x504] ;  /* 0x0005040001f87983 */ /* 0x000ee20000300800 */
[----:B------:R-:W-:-:S03]  /*821a0*/  VIADD R2, R5, UR28 ;  /* 0x0000001c05027c36 */ /* 0x000fc60008000000 */
[----:B------:R-:W3:Y:S04]  /*821b0*/  LDL.LU R249, [R1+0x708] ;  /* 0x0007080001f97983 */ /* 0x000ee80000300800 */
[----:B------:R-:W3:Y:S04]  /*821c0*/  LDL.LU R251, [R1+0x70c] ;  /* 0x00070c0001fb7983 */ /* 0x000ee80000300800 */
[----:B------:R-:W3:Y:S04]  /*821d0*/  LDL.LU R252, [R1+0x50c] ;  /* 0x00050c0001fc7983 */ /* 0x000ee80000300800 */
[----:B--2---:R1:W-:Y:S01]  /*821e0*/  @P5 STG.E desc[UR8][R226.64], R225 ;  /* 0x000000e1e2005986 */ /* 0x0043e2000c101908 */
[----:B------:R-:W-:Y:S01]  /*821f0*/  ISETP.GE.AND P5, PT, R234, UR4, PT ;  /* 0x00000004ea007c0c */ /* 0x000fe2000bfa6270 */
[----:B------:R-:W-:Y:S01]  /*82200*/  ULDC UR4, c[0x0][0x228] ;  /* 0x00008a0000047ab9 */ /* 0x000fe20000000800 */
[----:B-1----:R-:W-:-:S02]  /*82210*/  IMAD.WIDE R224, R5, 0x4, R232 ;  /* 0x0000000405e07825 */ /* 0x002fc400078e02e8 */
[----:B------:R-:W2:Y:S04]  /*82220*/  LDL.LU R5, [R1+0x100] ;  /* 0x0001000001057983 */ /* 0x000ea80000300800 */
[----:B------:R-:W4:Y:S01]  /*82230*/  LDL.LU R234, [R1+0x300] ;  /* 0x0003000001ea7983 */ /* 0x000f220000300800 */
[----:B------:R-:W-:Y:S01]  /*82240*/  ISETP.LT.AND P2, PT, R4, UR6, !P2 ;  /* 0x0000000604007c0c */ /* 0x000fe2000d741270 */
[----:B------:R-:W-:Y:S01]  /*82250*/  ULDC UR6, c[0x0][0x228] ;  /* 0x00008a0000067ab9 */ /* 0x000fe20000000800 */
[----:B------:R-:W-:Y:S01]  /*82260*/  ISETP.LT.AND P4, PT, R3, UR10, !P6 ;  /* 0x0000000a03007c0c */ /* 0x000fe2000f781270 */
[----:B------:R-:W-:Y:S01]  /*82270*/  IMAD.WIDE R226, R2, 0x4, R6 ;  /* 0x0000000402e27825 */ /* 0x000fe200078e0206 */
[----:B------:R-:W-:Y:S01]  /*82280*/  ISETP.LT.AND P6, PT, R4, UR6, !P6 ;  /* 0x0000000604007c0c */ /* 0x000fe2000f7c1270 */
[----:B------:R-:W-:Y:S01]  /*82290*/  ULDC UR6, c[0x0][0x228] ;  /* 0x00008a0000067ab9 */ /* 0x000fe20000000800 */
[----:B------:R-:W-:-:S07]  /*822a0*/  ULDC UR10, c[0x0][0x228] ;  /* 0x00008a00000a7ab9 */ /* 0x000fce0000000800 */
[----:B----4-:R1:W-:Y:S04]  /*822b0*/  @P2 STG.E desc[UR8][R224.64], R234 ;  /* 0x000000eae0002986 */ /* 0x0103e8000c101908 */
[----:B--2---:R2:W-:Y:S01]  /*822c0*/  @P4 STG.E desc[UR8][R226.64], R5 ;  /* 0x00000005e2004986 */ /* 0x0045e2000c101908 */
[----:B------:R-:W-:Y:S01]  /*822d0*/  ISETP.LT.AND P4, PT, R3, UR4, !P0 ;  /* 0x0000000403007c0c */ /* 0x000fe2000c781270 */
[----:B------:R-:W-:Y:S01]  /*822e0*/  ULDC UR4, c[0x0][0x22c] ;  /* 0x00008b0000047ab9 */ /* 0x000fe20000000800 */
[C---:B-1----:R-:W-:Y:S01]  /*822f0*/  IMAD.WIDE R224, R2.reuse, 0x4, R232 ;  /* 0x0000000402e07825 */ /* 0x042fe200078e02e8 */
[----:B--2---:R-:W-:-:S03]  /*82300*/  IADD3 R226, R2, UR28, RZ ;  /* 0x0000001c02e27c10 */ /* 0x004fc6000fffe0ff */
[C---:B------:R-:W-:Y:S01]  /*82310*/  VIADD R5, R0.reuse, 0x86 ;  /* 0x0000008600057836 */ /* 0x040fe20000000000 */
[----:B------:R1:W-:Y:S04]  /*82320*/  @P6 STG.E desc[UR8][R224.64], R235 ;  /* 0x000000ebe0006986 */ /* 0x0003e8000c101908 */
[----:B------:R-:W-:Y:S01]  /*82330*/  ISETP.GE.AND P6, PT, R5, UR4, PT ;  /* 0x0000000405007c0c */ /* 0x000fe2000bfc6270 */
[----:B------:R-:W-:Y:S01]  /*82340*/  ULDC UR4, c[0x0][0x22c] ;  /* 0x00008b0000047ab9 */ /* 0x000fe20000000800 */
[----:B------:R-:W-:Y:S01]  /*82350*/  IADD3 R5, R0, 0x87, RZ ;  /* 0x0000008700057810 */ /* 0x000fe20007ffe0ff */
[----:B-1----:R-:W-:-:S05]  /*82360*/  IMAD.WIDE R234, R226, 0x4, R6 ;  /* 0x00000004e2ea7825 */ /* 0x002fca00078e0206 */
[----:B---3--:R1:W-:Y:S01]  /*82370*/  @P4 STG.E desc[UR8][R234.64], R247 ;  /* 0x000000f7ea004986 */ /* 0x0083e2000c101908 */
[----:B------:R-:W-:Y:S02]  /*82380*/  ISETP.GE.AND P4, PT, R5, UR4, PT ;  /* 0x0000000405007c0c */ /* 0x000fe4000bf86270 */
[----:B------:R-:W-:Y:S02]  /*82390*/  ISETP.LT.AND P0, PT, R4, UR6, !P0 ;  /* 0x0000000604007c0c */ /* 0x000fe4000c701270 */
[----:B------:R-:W-:Y:S01]  /*823a0*/  ISETP.LT.AND P2, PT, R3, UR10, !P1 ;  /* 0x0000000a03007c0c */ /* 0x000fe2000cf41270 */
[C---:B------:R-:W-:Y:S01]  /*823b0*/  VIADD R2, R226.reuse, UR28 ;  /* 0x0000001ce2027c36 */ /* 0x040fe20008000000 */
[----:B------:R-:W-:Y:S01]  /*823c0*/  ULDC UR4, c[0x0][0x228] ;  /* 0x00008a0000047ab9 */ /* 0x000fe20000000800 */
[----:B------:R-:W-:Y:S01]  /*823d0*/  IMAD.WIDE R224, R226, 0x4, R232 ;  /* 0x00000004e2e07825 */ /* 0x000fe200078e02e8 */
[----:B-1----:R-:W2:Y:S01]  /*823e0*/  LDL.LU R247, [R1+0x1694] ;  /* 0x0016940001f77983 */ /* 0x002ea20000300800 */
[----:B------:R-:W-:Y:S01]  /*823f0*/  ULDC UR6, c[0x0][0x228] ;  /* 0x00008a0000067ab9 */ /* 0x000fe20000000800 */
[----:B------:R-:W-:-:S02]  /*82400*/  ULDC UR10, c[0x0][0x228] ;  /* 0x00008a00000a7ab9 */ /* 0x000fc40000000800 */
[----:B------:R-:W3:Y:S04]  /*82410*/  LDL.LU R234, [R1+0x30c] ;  /* 0x00030c0001ea7983 */ /* 0x000ee80000300800 */
[----:B------:R-:W4:Y:S04]  /*82420*/  LDL.LU R235, [R1+0x10c] ;  /* 0x00010c0001eb7983 */ /* 0x000f280000300800 */
[----:B------:R-:W2:Y:S01]  /*82430*/  LDL.LU R5, [R1+0x304] ;  /* 0x0003040001057983 */ /* 0x000ea20000300800 */
[----:B------:R-:W-:Y:S01]  /*82440*/  ISETP.LT.AND P1, PT, R4, UR4, !P1 ;  /* 0x0000000404007c0c */ /* 0x000fe2000cf21270 */
[----:B------:R-:W-:Y:S01]  /*82450*/  IMAD.WIDE R226, R2, 0x4, R6 ;  /* 0x0000000402e27825 */ /* 0x000fe200078e0206 */
[----:B------:R-:W-:Y:S01]  /*82460*/  ULDC UR4, c[0x0][0x228] ;  /* 0x00008a0000047ab9 */ /* 0x000fe20000000800 */
[----:B--2---:R1:W-:Y:S04]  /*82470*/  @P0 STG.E desc[UR8][R224.64], R5 ;  /* 0x00000005e0000986 */ /* 0x0043e8000c101908 */
[----:B------:R2:W-:Y:S01]  /*82480*/  @P2 STG.E desc[UR8][R226.64], R250 ;  /* 0x000000fae2002986 */ /* 0x0005e2000c101908 */
[----:B------:R-:W-:Y:S01]  /*82490*/  ISETP.LT.AND P2, PT, R3, UR4, !P3 ;  /* 0x0000000403007c0c */ /* 0x000fe2000df41270 */
[----:B------:R-:W-:Y:S01]  /*824a0*/  ULDC UR4, c[0x0][0x22c] ;  /* 0x00008b0000047ab9 */ /* 0x000fe20000000800 */
[----:B-1----:R-:W-:Y:S01]  /*824b0*/  VIADD R224, R0, 0x88 ;  /* 0x0000008800e07836 */ /* 0x002fe20000000000 */
[C---:B------:R-:W-:Y:S01]  /*824c0*/  IADD3 R5, R2.reuse, UR28, RZ ;  /* 0x0000001c02057c10 */ /* 0x040fe2000fffe0ff */
[----:B--2---:R-:W-:-:S03]  /*824d0*/  IMAD.WIDE R226, R2, 0x4, R232 ;  /* 0x0000000402e27825 */ /* 0x004fc600078e02e8 */
[----:B------:R-:W-:Y:S01]  /*824e0*/  ISETP.GE.AND P0, PT, R224, UR4, PT ;  /* 0x00000004e0007c0c */ /* 0x000fe2000bf06270 */
[----:B------:R-:W-:Y:S01]  /*824f0*/  ULDC UR4, c[0x0][0x22c] ;  /* 0x00008b0000047ab9 */ /* 0x000fe20000000800 */
[----:B------:R-:W2:Y:S01]  /*82500*/  LDL.LU R250, [R1+0x108] ;  /* 0x0001080001fa7983 */ /* 0x000ea20000300800 */
[----:B------:R-:W-:-:S03]  /*82510*/  VIADD R2, R0, 0x89 ;  /* 0x0000008900027836 */ /* 0x000fc60000000000 */
[----:B------:R1:W-:Y:S02]  /*82520*/  @P1 STG.E desc[UR8][R226.64], R248 ;  /* 0x000000f8e2001986 */ /* 0x0003e4000c101908 */
[----:B------:R-:W-:Y:S02]  /*82530*/  ISETP.GE.AND P1, PT, R2, UR4, PT ;  /* 0x0000000402007c0c */ /* 0x000fe4000bf26270 */
[----:B------:R-:W-:Y:S01]  /*82540*/  ISETP.LT.AND P3, PT, R4, UR6, !P3 ;  /* 0x0000000604007c0c */ /* 0x000fe2000df61270 */
[C---:B------:R-:W-:Y:S01]  /*82550*/  IMAD.WIDE R224, R5.reuse, 0x4, R6 ;  /* 0x0000000405e07825 */ /* 0x040fe200078e0206 */
[----:B------:R-:W-:Y:S01]  /*82560*/  ULDC UR4, c[0x0][0x228] ;  /* 0x00008a0000047ab9 */ /* 0x000fe20000000800 */
[----:B------:R-:W-:Y:S01]  /*82570*/  ULDC UR6, c[0x0][0x228] ;  /* 0x00008a0000067ab9 */ /* 0x000fe20000000800 */
[----:B-1----:R-:W4:Y:S04]  /*82580*/  LDL.LU R248, [R1+0x1690] ;  /* 0x0016900001f87983 */ /* 0x002f280000300800 */
[----:B------:R-:W3:Y:S01]  /*82590*/  LDL.LU R2, [R1+0x308] ;  /* 0x0003080001027983 */ /* 0x000ee20000300800 */
[----:B------:R-:W-:-:S03]  /*825a0*/  IMAD.WIDE R226, R5, 0x4, R232 ;  /* 0x0000000405e27825 */ /* 0x000fc600078e02e8 */
[----:B------:R1:W-:Y:S01]  /*825b0*/  @P2 STG.E desc[UR8][R224.64], R249 ;  /* 0x000000f9e0002986 */ /* 0x0003e2000c101908 */
[----:B------:R-:W-:Y:S01]  /*825c0*/  ISETP.LT.AND P2, PT, R3, UR4, !P5 ;  /* 0x0000000403007c0c */ /* 0x000fe2000ef41270 */
[----:B------:R-:W-:Y:S02]  /*825d0*/  ULDC UR4, c[0x0][0x228] ;  /* 0x00008a0000047ab9 */ /* 0x000fe40000000800 */
[----:B-1----:R-:W4:Y:S04]  /*825e0*/  LDL.LU R249, [R1+0x168c] ;  /* 0x00168c0001f97983 */ /* 0x002f280000300800 */
[----:B---3--:R1:W-:Y:S02]  /*825f0*/  @P3 STG.E desc[UR8][R226.64], R2 ;  /* 0x00000002e2003986 */ /* 0x0083e4000c101908 */
[----:B-1----:R-:W-:-:S05]  /*82600*/  IADD3 R2, R5, UR28, RZ ;  /* 0x0000001c05027c10 */ /* 0x002fca000fffe0ff */
[----:B------:R-:W-:-:S05]  /*82610*/  IMAD.WIDE R226, R2, 0x4, R6 ;  /* 0x0000000402e27825 */ /* 0x000fca00078e0206 */
[----:B--2---:R1:W-:Y:S04]  /*82620*/  @P2 STG.E desc[UR8][R226.64], R250 ;  /* 0x000000fae2002986 */ /* 0x0043e8000c101908 */
[----:B-1----:R-:W2:Y:S04]  /*82630*/  LDL.LU R250, [R1+0x1688] ;  /* 0x0016880001fa7983 */ /* 0x002ea80000300800 */
[----:B------:R-:W3:Y:S01]  /*82640*/  LDL.LU R227, [R1+0x508] ;  /* 0x0005080001e37983 */ /* 0x000ee20000300800 */
[----:B------:R-:W-:Y:S02]  /*82650*/  ISETP.LT.AND P5, PT, R4, UR6, !P5 ;  /* 0x0000000604007c0c */ /* 0x000fe4000efa1270 */
[----:B------:R-:W-:Y:S01]  /*82660*/  ISETP.LT.AND P3, PT, R3, UR4, !P6 ;  /* 0x0000000403007c0c */ /* 0x000fe2000f761270 */
[C---:B------:R-:W-:Y:S01]  /*82670*/  IMAD.WIDE R224, R2.reuse, 0x4, R232 ;  /* 0x0000000402e07825 */ /* 0x040fe200078e02e8 */
[----:B------:R-:W-:Y:S01]  /*82680*/  IADD3 R2, R2, UR28, RZ ;  /* 0x0000001c02027c10 */ /* 0x000fe2000fffe0ff */
[----:B------:R-:W-:Y:S01]  /*82690*/  ULDC UR4, c[0x0][0x22c] ;  /* 0x00008b0000047ab9 */ /* 0x000fe20000000800 */
[----:B------:R-:W-:Y:S01]  /*826a0*/  ULDC UR6, c[0x0][0x228] ;  /* 0x00008a0000067ab9 */ /* 0x000fe20000000800 */
[----:B------:R-:W-:Y:S01]  /*826b0*/  VIADD R5, R0, 0x8a ;  /* 0x0000008a00057836 */ /* 0x000fe20000000000 */
[----:B------:R-:W-:Y:S01]  /*826c0*/  ISETP.LT.AND P6, PT, R4, UR6, !P6 ;  /* 0x0000000604007c0c */ /* 0x000fe2000f7c1270 */
[----:B------:R-:W-:-:S03]  /*826d0*/  ULDC UR6, c[0x0][0x228] ;  /* 0x00008a0000067ab9 */ /* 0x000fc60000000800 */
[----:B------:R-:W-:Y:S01]  /*826e0*/  ISETP.GE.AND P2, PT, R5, UR4, PT ;  /* 0x0000000405007c0c */ /* 0x000fe2000bf46270 */
[----:B------:R-:W-:Y:S01]  /*826f0*/  ULDC UR4, c[0x0][0x228] ;  /* 0x00008a0000047ab9 */ /* 0x000fe20000000800 */
[----:B------:R-:W-:Y:S01]  /*82700*/  VIADD R5, R0, 0x8b ;  /* 0x0000008b00057836 */ /* 0x000fe20000000000 */
[----:B---3--:R1:W-:Y:S02]  /*82710*/  @P5 STG.E desc[UR8][R224.64], R227 ;  /* 0x000000e3e0005986 */ /* 0x0083e4000c101908 */
[----:B-1----:R-:W-:-:S05]  /*82720*/  IMAD.WIDE R224, R2, 0x4, R6 ;  /* 0x0000000402e07825 */ /* 0x002fca00078e0206 */
[----:B------:R1:W-:Y:S04]  /*82730*/  @P3 STG.E desc[UR8][R224.64], R251 ;  /* 0x000000fbe0003986 */ /* 0x0003e8000c101908 */
[----:B-1----:R-:W3:Y:S01]  /*82740*/  LDL.LU R251, [R1+0x1684] ;  /* 0x0016840001fb7983 */ /* 0x002ee20000300800 */
[----:B------:R-:W-:Y:S01]  /*82750*/  ISETP.LT.AND P5, PT, R3, UR4, !P4 ;  /* 0x0000000403007c0c */ /* 0x000fe2000e7a1270 */
[C---:B------:R-:W-:Y:S01]  /*82760*/  IMAD.WIDE R226, R2.reuse, 0x4, R232 ;  /* 0x0000000402e27825 */ /* 0x040fe200078e02e8 */
[----:B------:R-:W-:Y:S01]  /*82770*/  IADD3 R2, R2, UR28, RZ ;  /* 0x0000001c02027c10 */ /* 0x000fe2000fffe0ff */
[----:B------:R-:W-:Y:S02]  /*82780*/  ULDC UR4, c[0x0][0x22c] ;  /* 0x00008b0000047ab9 */ /* 0x000fe40000000800 */
[----:B------:R-:W-:Y:S01]  /*82790*/  ISETP.GE.AND P3, PT, R5, UR4, PT ;  /* 0x0000000405007c0c */ /* 0x000fe2000bf66270 */
[----:B------:R-:W-:Y:S01]  /*827a0*/  ULDC UR4, c[0x0][0x228] ;  /* 0x00008a0000047ab9 */ /* 0x000fe20000000800 */
[----:B------:R-:W-:Y:S01]  /*827b0*/  IMAD.WIDE R224, R2, 0x4, R6 ;  /* 0x0000000402e07825 */ /* 0x000fe200078e0206 */
[----:B------:R-:W-:Y:S01]  /*827c0*/  ISETP.LT.AND P4, PT, R4, UR4, !P4 ;  /* 0x0000000404007c0c */ /* 0x000fe2000e781270 */
[----:B------:R-:W-:Y:S01]  /*827d0*/  @P6 STG.E desc[UR8][R226.64], R234 ;  /* 0x000000eae2006986 */ /* 0x000fe2000c101908 */
[----:B------:R-:W-:Y:S01]  /*827e0*/  ULDC UR4, c[0x0][0x22c] ;  /* 0x00008b0000047ab9 */ /* 0x000fe20000000800 */
[----:B------:R-:W-:Y:S01]  /*827f0*/  VIADD R5, R0, 0x8c ;  /* 0x0000008c00057836 */ /* 0x000fe20000000000 */
[----:B------:R-:W-:Y:S01]  /*82800*/  ISETP.LT.AND P6, PT, R3, UR6, !P0 ;  /* 0x0000000603007c0c */ /* 0x000fe2000c7c1270 */
[----:B----4-:R1:W-:Y:S01]  /*82810*/  @P5 STG.E desc[UR8][R224.64], R235 ;  /* 0x000000ebe0005986 */ /* 0x0103e2000c101908 */
[----:B------:R-:W-:-:S02]  /*82820*/  ULDC UR6, c[0x0][0x228] ;  /* 0x00008a0000067ab9 */ /* 0x000fc40000000800 */
[----:B------:R-:W-:Y:S01]  /*82830*/  ISETP.GE.AND P5, PT, R5, UR4, PT ;  /* 0x0000000405007c0c */ /* 0x000fe2000bfa6270 */
[----:B------:R-:W-:Y:S01]  /*82840*/  ULDC UR4, c[0x0][0x228] ;  /* 0x00008a0000047ab9 */ /* 0x000fe20000000800 */
[----:B------:R-:W-:Y:S02]  /*82850*/  IADD3 R5, R2, UR28, RZ ;  /* 0x0000001c02057c10 */ /* 0x000fe4000fffe0ff */
[----:B------:R-:W-:Y:S01]  /*82860*/  ISETP.LT.AND P0, PT, R4, UR4, !P0 ;  /* 0x0000000404007c0c */ /* 0x000fe2000c701270 */
[----:B------:R-:W-:Y:S01]  /*82870*/  ULDC UR4, c[0x0][0x22c] ;  /* 0x00008b0000047ab9 */ /* 0x000fe20000000800 */
[----:B-1----:R-:W-:-:S04]  /*82880*/  IMAD.WIDE R224, R2, 0x4, R232 ;  /* 0x0000000402e07825 */ /* 0x002fc800078e02e8 */
[----:B------:R-:W-:Y:S02]  /*82890*/  VIADD R2, R0, 0x8d ;  /* 0x0000008d00027836 */ /* 0x000fe40000000000 */
[----:B------:R-:W-:Y:S01]  /*828a0*/  IMAD.WIDE R226, R5, 0x4, R6 ;  /* 0x0000000405e27825 */ /* 0x000fe200078e0206 */
[----:B------:R1:W-:Y:S02]  /*828b0*/  @P4 STG.E desc[UR8][R224.64], R252 ;  /* 0x000000fce0004986 */ /* 0x0003e4000c101908 */
        /* <DEDUP_REMOVED lines=9> */
[----:B------:R-:W-:Y:S02]  /*82950*/  VIADD R2, R0, 0x8e ;  /* 0x0000008e00027836 */ /* 0x000fe40000000000 */
[----:B----4-:R-:W-:Y:S01]  /*82960*/  IMAD.WIDE R226, R5, 0x4, R6 ;  /* 0x0000000405e27825 */ /* 0x010fe200078e0206 */
[----:B------:R1:W-:Y:S01]  /*82970*/  @P0 STG.E desc[UR8][R224.64], R244 ;  /* 0x000000f4e0000986 */ /* 0x0003e2000c101908 */
[----:B------:R-:W-:Y:S01]  /*82980*/  ISETP.LT.AND P0, PT, R3, UR4, !P2 ;  /* 0x0000000403007c0c */ /* 0x000fe2000d701270 */
[----:B------:R-:W-:Y:S01]  /*82990*/  ULDC UR4, c[0x0][0x22c] ;  /* 0x00008b0000047ab9 */ /* 0x000fe20000000800 */
[----:B------:R-:W-:Y:S01]  /*829a0*/  IADD3 R235, R5, UR28, RZ ;  /* 0x0000001c05eb7c10 */ /* 0x000fe2000fffe0ff */
[----:B------:R4:W-:Y:S01]  /*829b0*/  @P6 STG.E desc[UR8][R226.64], R240 ;  /* 0x000000f0e2006986 */ /* 0x0009e2000c101908 */
[----:B------:R-:W-:Y:S01]  /*829c0*/  ISETP.GE.AND P6, PT, R2, UR4, PT ;  /* 0x0000000402007c0c */ /* 0x000fe2000bfc6270 */
[----:B------:R-:W-:-:S02]  /*829d0*/  ULDC UR4, c[0x0][0x228] ;  /* 0x00008a0000047ab9 */ /* 0x000fc40000000800 */
[----:B------:R-:W-:Y:S01]  /*829e0*/  ISETP.LT.AND P2, PT, R4, UR4, !P2 ;  /* 0x0000000404007c0c */ /* 0x000fe2000d741270 */
[----:B------:R-:W-:Y:S01]  /*829f0*/  ULDC UR4, c[0x0][0x228] ;  /* 0x00008a0000047ab9 */ /* 0x000fe20000000800 */
[----:B-1----:R-:W-:-:S04]  /*82a00*/  IMAD.WIDE R224, R5, 0x4, R232 ;  /* 0x0000000405e07825 */ /* 0x002fc800078e02e8 */
[C---:B----4-:R-:W-:Y:S01]  /*82a10*/  IMAD.WIDE R226, R235.reuse, 0x4, R6 ;  /* 0x00000004ebe27825 */ /* 0x050fe200078e0206 */
[----:B------:R1:W-:Y:S01]  /*82a20*/  @P1 STG.E desc[UR8][R224.64], R236 ;  /* 0x000000ece0001986 */ /* 0x0003e2000c101908 */
[C---:B------:R-:W-:Y:S02]  /*82a30*/  IADD3 R5, R235.reuse, UR28, RZ ;  /* 0x0000001ceb057c10 */ /* 0x040fe4000fffe0ff */
[----:B------:R-:W-:Y:S01]  /*82a40*/  IMAD.WIDE R234, R235, 0x4, R232 ;  /* 0x00000004ebea7825 */ /* 0x000fe200078e02e8 */
[----:B------:R4:W-:Y:S01]  /*82a50*/  @P0 STG.E desc[UR8][R226.64], R249 ;  /* 0x000000f9e2000986 */ /* 0x0009e2000c101908 */
[C---:B------:R-:W-:Y:S01]  /*82a60*/  ISETP.LT.AND P0, PT, R3.reuse, UR4, !P3 ;  /* 0x0000000403007c0c */ /* 0x040fe2000df01270 */
[----:B------:R-:W-:Y:S01]  /*82a70*/  ULDC UR4, c[0x0][0x22c] ;  /* 0x00008b0000047ab9 */ /* 0x000fe20000000800 */
[----:B------:R-:W-:Y:S01]  /*82a80*/  VIADD R2, R0, 0x8f ;  /* 0x0000008f00027836 */ /* 0x000fe20000000000 */
[----:B------:R-:W-:Y:S02]  /*82a90*/  ISETP.LT.AND P3, PT, R4, UR6, !P3 ;  /* 0x0000000604007c0c */ /* 0x000fe4000df61270 */
[----:B------:R-:W-:Y:S01]  /*82aa0*/  ISETP.LT.AND P1, PT, R3, UR10, !P5 ;  /* 0x0000000a03007c0c */ /* 0x000fe2000ef21270 */
[----:B------:R2:W-:Y:S01]  /*82ab0*/  @P2 STG.E desc[UR8][R234.64], R245 ;  /* 0x000000f5ea002986 */ /* 0x0005e2000c101908 */
[----:B------:R-:W-:Y:S01]  /*82ac0*/  ISETP.GE.AND P2, PT, R2, UR4, PT ;  /* 0x0000000402007c0c */ /* 0x000fe2000bf46270 */
[C---:B------:R-:W-:Y:S01]  /*82ad0*/  VIADD R2, R5.reuse, UR28 ;  /* 0x0000001c05027c36 */ /* 0x040fe20008000000 */
[----:B-1----:R-:W-:Y:S01]  /*82ae0*/  IADD3 R236, R0, 0x90, RZ ;  /* 0x0000009000ec7810 */ /* 0x002fe20007ffe0ff */
[C---:B------:R-:W-:Y:S01]  /*82af0*/  IMAD.WIDE R224, R5.reuse, 0x4, R6 ;  /* 0x0000000405e07825 */ /* 0x040fe200078e0206 */
[----:B------:R-:W-:Y:S01]  /*82b00*/  ULDC UR4, c[0x0][0x22c] ;  /* 0x00008b0000047ab9 */ /* 0x000fe20000000800 */
[----:B------:R-:W-:Y:S01]  /*82b10*/  ULDC UR6, c[0x0][0x228] ;  /* 0x00008a0000067ab9 */ /* 0x000fe20000000800 */
[----:B------:R-:W-:Y:S01]  /*82b20*/  ULDC UR10, c[0x0][0x228] ;  /* 0x00008a00000a7ab9 */ /* 0x000fe20000000800 */
[----:B----4-:R-:W-:Y:S01]  /*82b30*/  IMAD.WIDE R226, R5, 0x4, R232 ;  /* 0x0000000405e27825 */ /* 0x010fe200078e02e8 */
[----:B------:R1:W-:Y:S03]  /*82b40*/  @P0 STG.E desc[UR8][R224.64], R241 ;  /* 0x000000f1e0000986 */ /* 0x0003e6000c101908 */
[----:B------:R-:W-:Y:S01]  /*82b50*/  IMAD.WIDE R248, R2, 0x4, R6 ;  /* 0x0000000402f87825 */ /* 0x000fe200078e0206 */
[----:B------:R-:W-:Y:S01]  /*82b60*/  ISETP.GE.AND P0, PT, R236, UR4, PT ;  /* 0x00000004ec007c0c */ /* 0x000fe2000bf06270 */
[----:B------:R4:W-:Y:S01]  /*82b70*/  @P3 STG.E desc[UR8][R226.64], R237 ;  /* 0x000000ede2003986 */ /* 0x0009e2000c101908 */
[----:B------:R-:W-:Y:S01]  /*82b80*/  ISETP.LT.AND P5, PT, R4, UR6, !P5 ;  /* 0x0000000604007c0c */ /* 0x000fe2000efa1270 */
[----:B------:R-:W-:Y:S01]  /*82b90*/  ULDC UR4, c[0x0][0x228] ;  /* 0x00008a0000047ab9 */ /* 0x000fe20000000800 */
[----:B------:R-:W-:Y:S01]  /*82ba0*/  ULDC UR6, c[0x0][0x228] ;  /* 0x00008a0000067ab9 */ /* 0x000fe20000000800 */
[----:B--2---:R-:W-:Y:S01]  /*82bb0*/  @P1 STG.E desc[UR8][R248.64], R250 ;  /* 0x000000faf8001986 */ /* 0x004fe2000c101908 */
[----:B------:R-:W-:-:S02]  /*82bc0*/  ISETP.LT.AND P1, PT, R3, UR4, !P4 ;  /* 0x0000000403007c0c */ /* 0x000fc4000e721270 */
[C---:B------:R-:W-:Y:S01]  /*82bd0*/  IADD3 R5, R2.reuse, UR28, RZ ;  /* 0x0000001c02057c10 */ /* 0x040fe2000fffe0ff */
[----:B------:R-:W-:Y:S01]  /*82be0*/  IMAD.WIDE R234, R2, 0x4, R232 ;  /* 0x0000000402ea7825 */ /* 0x000fe200078e02e8 */
[----:B------:R-:W-:Y:S01]  /*82bf0*/  ISETP.LT.AND P4, PT, R4, UR6, !P4 ;  /* 0x0000000604007c0c */ /* 0x000fe2000e781270 */
[----:B------:R-:W-:Y:S01]  /*82c00*/  ULDC UR4, c[0x0][0x22c] ;  /* 0x00008b0000047ab9 */ /* 0x000fe20000000800 */
[----:B------:R-:W-:Y:S01]  /*82c10*/  ISETP.LT.AND P3, PT, R3, UR10, !P6 ;  /* 0x0000000a03007c0c */ /* 0x000fe2000f761270 */
[C---:B------:R-:W-:Y:S02]  /*82c20*/  VIADD R236, R0.reuse, 0x91 ;  /* 0x0000009100ec7836 */ /* 0x040fe40000000000 */
[C---:B-1----:R-:W-:Y:S01]  /*82c30*/  IMAD.WIDE R224, R5.reuse, 0x4, R6 ;  /* 0x0000000405e07825 */ /* 0x042fe200078e0206 */
[----:B------:R-:W-:Y:S01]  /*82c40*/  @P5 STG.E desc[UR8][R234.64], R246 ;  /* 0x000000f6ea005986 */ /* 0x000fe2000c101908 */
[----:B------:R-:W-:Y:S01]  /*82c50*/  IADD3 R2, R0, 0x92, RZ ;  /* 0x0000009200027810 */ /* 0x000fe20007ffe0ff */
[----:B------:R-:W-:Y:S01]  /*82c60*/  ULDC UR6, c[0x0][0x228] ;  /* 0x00008a0000067ab9 */ /* 0x000fe20000000800 */
[C---:B------:R-:W-:Y:S01]  /*82c70*/  VIADD R241, R5.reuse, UR28 ;  /* 0x0000001c05f17c36 */ /* 0x040fe20008000000 */
[----:B------:R-:W-:Y:S01]  /*82c80*/  ISETP.GE.AND P5, PT, R236, UR4, PT ;  /* 0x00000004ec007c0c */ /* 0x000fe2000bfa6270 */
[----:B------:R-:W-:Y:S01]  /*82c90*/  ULDC UR4, c[0x0][0x22c] ;  /* 0x00008b0000047ab9 */ /* 0x000fe20000000800 */
[----:B----4-:R-:W-:Y:S01]  /*82ca0*/  IMAD.WIDE R226, R5, 0x4, R232 ;  /* 0x0000000405e27825 */ /* 0x010fe200078e02e8 */
[----:B------:R1:W-:Y:S01]  /*82cb0*/  @P1 STG.E desc[UR8][R224.64], R242 ;  /* 0x000000f2e0001986 */ /* 0x0003e2000c101908 */
[----:B------:R-:W-:Y:S01]  /*82cc0*/  ISETP.GE.AND P1, PT, R2, UR4, PT ;  /* 0x0000000402007c0c */ /* 0x000fe2000bf26270 */
[----:B------:R-:W-:Y:S01]  /*82cd0*/  ULDC UR4, c[0x0][0x228] ;  /* 0x00008a0000047ab9 */ /* 0x000fe20000000800 */
[C---:B------:R-:W-:Y:S01]  /*82ce0*/  IMAD.WIDE R236, R241.reuse, 0x4, R6 ;  /* 0x00000004f1ec7825 */ /* 0x040fe200078e0206 */
[----:B------:R-:W-:Y:S01]  /*82cf0*/  ISETP.LT.AND P6, PT, R4, UR4, !P6 ;  /* 0x0000000404007c0c */ /* 0x000fe2000f7c1270 */
[----:B------:R2:W-:Y:S01]  /*82d00*/  @P4 STG.E desc[UR8][R226.64], R238 ;  /* 0x000000eee2004986 */ /* 0x0005e2000c101908 */
[----:B------:R-:W-:Y:S01]  /*82d10*/  ULDC UR4, c[0x0][0x228] ;  /* 0x00008a0000047ab9 */ /* 0x000fe20000000800 */
[----:B------:R-:W-:Y:S01]  /*82d20*/  VIADD R2, R0, 0x93 ;  /* 0x0000009300027836 */ /* 0x000fe20000000000 */
[C---:B------:R-:W-:Y:S01]  /*82d30*/  IADD3 R5, R241.reuse, UR28, RZ ;  /* 0x0000001cf1057c10 */ /* 0x040fe2000fffe0ff */
[----:B------:R-:W-:Y:S01]  /*82d40*/  ULDC UR10, c[0x0][0x228] ;  /* 0x00008a00000a7ab9 */ /* 0x000fe20000000800 */
[----:B-1----:R-:W-:-:S04]  /*82d50*/  IMAD.WIDE R224, R241, 0x4, R232 ;  /* 0x00000004f1e07825 */ /* 0x002fc800078e02e8 */
[----:B--2---:R-:W-:-:S04]  /*82d60*/  IMAD.WIDE R226, R5, 0x4, R6 ;  /* 0x0000000405e27825 */ /* 0x004fc800078e0206 */
[C---:B------:R-:W-:Y:S01]  /*82d70*/  IMAD.WIDE R234, R5.reuse, 0x4, R232 ;  /* 0x0000000405ea7825 */ /* 0x040fe200078e02e8 */
[----:B------:R-:W-:Y:S01]  /*82d80*/  IADD3 R5, R5, UR28, RZ ;  /* 0x0000001c05057c10 */ /* 0x000fe2000fffe0ff */
[----:B---3--:R-:W-:Y:S01]  /*82d90*/  @P3 STG.E desc[UR8][R236.64], R251 ;  /* 0x000000fbec003986 */ /* 0x008fe2000c101908 */
[----:B------:R-:W-:Y:S01]  /*82da0*/  ISETP.LT.AND P3, PT, R3, UR4, !P2 ;  /* 0x0000000403007c0c */ /* 0x000fe2000d761270 */
[----:B------:R-:W-:Y:S01]  /*82db0*/  ULDC UR4, c[0x0][0x22c] ;  /* 0x00008b0000047ab9 */ /* 0x000fe20000000800 */
[----:B------:R-:W-:Y:S01]  /*82dc0*/  ISETP.LT.AND P2, PT, R4, UR6, !P2 ;  /* 0x0000000604007c0c */ /* 0x000fe2000d741270 */
[----:B------:R1:W-:Y:S01]  /*82dd0*/  @P6 STG.E desc[UR8][R224.64], R247 ;  /* 0x000000f7e0006986 */ /* 0x0003e2000c101908 */
[----:B------:R-:W-:Y:S01]  /*82de0*/  ISETP.GE.AND P4, PT, R2, UR4, PT ;  /* 0x0000000402007c0c */ /* 0x000fe2000bf86270 */
[----:B------:R-:W-:Y:S01]  /*82df0*/  VIADD R2, R0, 0x94 ;  /* 0x0000009400027836 */ /* 0x000fe20000000000 */
[----:B------:R-:W-:Y:S01]  /*82e00*/  ULDC UR4, c[0x0][0x22c] ;  /* 0x00008b0000047ab9 */ /* 0x000fe20000000800 */
[----:B------:R-:W-:-:S03]  /*82e10*/  ULDC UR6, c[0x0][0x228] ;  /* 0x00008a0000067ab9 */ /* 0x000fc60000000800 */
[----:B------:R-:W-:Y:S01]  /*82e20*/  ISETP.GE.AND P6, PT, R2, UR4, PT ;  /* 0x0000000402007c0c */ /* 0x000fe2000bfc6270 */
[----:B------:R-:W-:Y:S02]  /*82e30*/  ULDC UR4, c[0x0][0x228] ;  /* 0x00008a0000047ab9 */ /* 0x000fe40000000800 */
[----:B------:R2:W-:Y:S01]  /*82e40*/  @P3 STG.E desc[UR8][R226.64], R243 ;  /* 0x000000f3e2003986 */ /* 0x0005e2000c101908 */
[C---:B------:R-:W-:Y:S01]  /*82e50*/  ISETP.LT.AND P3, PT, R3.reuse, UR4, !P0 ;  /* 0x0000000403007c0c */ /* 0x040fe2000c761270 */
[----:B------:R-:W-:Y:S01]  /*82e60*/  ULDC UR4, c[0x0][0x228] ;  /* 0x00008a0000047ab9 */ /* 0x000fe20000000800 */
[----:B------:R-:W-:Y:S01]  /*82e70*/  ISETP.LT.AND P0, PT, R4, UR6, !P0 ;  /* 0x0000000604007c0c */ /* 0x000fe2000c701270 */
[----:B------:R3:W-:Y:S01]  /*82e80*/  @P2 STG.E desc[UR8][R234.64], R239 ;  /* 0x000000efea002986 */ /* 0x0007e2000c101908 */
[----:B------:R-:W-:Y:S01]  /*82e90*/  ISETP.LT.AND P2, PT, R3, UR4, !P5 ;  /* 0x0000000403007c0c */ /* 0x000fe2000ef41270 */
[----:B-1----:R-:W-:Y:S01]  /*82ea0*/  IMAD.WIDE R224, R5, 0x4, R6 ;  /* 0x0000000405e07825 */ /* 0x002fe200078e0206 */
[----:B------:R-:W-:Y:S01]  /*82eb0*/  ULDC UR6, c[0x0][0x228] ;  /* 0x00008a0000067ab9 */ /* 0x000fe20000000800 */
[----:B------:R-:W-:-:S02]  /*82ec0*/  ULDC UR4, c[0x0][0x22c] ;  /* 0x00008b0000047ab9 */ /* 0x000fc40000000800 */
[----:B------:R-:W-:Y:S02]  /*82ed0*/  VIADD R2, R0, 0x95 ;  /* 0x0000009500027836 */ /* 0x000fe40000000000 */
[C---:B--2---:R-:W-:Y:S01]  /*82ee0*/  IMAD.WIDE R226, R5.reuse, 0x4, R232 ;  /* 0x0000000405e27825 */ /* 0x044fe200078e02e8 */
[----:B------:R-:W-:Y:S01]  /*82ef0*/  IADD3 R5, R5, UR28, RZ ;  /* 0x0000001c05057c10 */ /* 0x000fe2000fffe0ff */
[----:B------:R1:W-:Y:S01]  /*82f00*/  @P3 STG.E desc[UR8][R224.64], R8 ;  /* 0x00000008e0003986 */ /* 0x0003e2000c101908 */
[----:B------:R-:W-:Y:S01]  /*82f10*/  ISETP.LT.AND P5, PT, R4, UR6, !P5 ;  /* 0x0000000604007c0c */ /* 0x000fe2000efa1270 */
[----:B------:R-:W-:Y:S01]  /*82f20*/  ULDC UR6, c[0x0][0x228] ;  /* 0x00008a0000067ab9 */ /* 0x000fe20000000800 */
[----:B------:R-:W-:Y:S01]  /*82f30*/  ISETP.GE.AND P3, PT, R2, UR4, PT ;  /* 0x0000000402007c0c */ /* 0x000fe2000bf66270 */
[----:B---3--:R-:W-:Y:S01]  /*82f40*/  IMAD.WIDE R234, R5, 0x4, R6 ;  /* 0x0000000405ea7825 */ /* 0x008fe200078e0206 */
[----:B------:R-:W-:Y:S01]  /*82f50*/  ULDC UR4, c[0x0][0x228] ;  /* 0x00008a0000047ab9 */ /* 0x000fe20000000800 */
[----:B------:R2:W-:Y:S02]  /*82f60*/  @P0 STG.E desc[UR8][R226.64], R24 ;  /* 0x00000018e2000986 */ /* 0x0005e4000c101908 */
[----:B------:R-:W-:Y:S01]  /*82f70*/  VIADD R2, R0, 0x96 ;  /* 0x0000009600027836 */ /* 0x000fe20000000000 */
[----:B------:R-:W-:Y:S01]  /*82f80*/  ISETP.LT.AND P0, PT, R3, UR4, !P1 ;  /* 0x0000000403007c0c */ /* 0x000fe2000cf01270 */
[----:B------:R-:W-:Y:S01]  /*82f90*/  ULDC UR4, c[0x0][0x22c] ;  /* 0x00008b0000047ab9 */ /* 0x000fe20000000800 */
[C---:B------:R-:W-:Y:S01]  /*82fa0*/  IMAD.WIDE R236, R5.reuse, 0x4, R232 ;  /* 0x0000000405ec7825 */ /* 0x040fe200078e02e8 */
[----:B------:R3:W-:Y:S01]  /*82fb0*/  @P2 STG.E desc[UR8][R234.64], R16 ;  /* 0x00000010ea002986 */ /* 0x0007e2000c101908 */
[----:B------:R-:W-:-:S02]  /*82fc0*/  IADD3 R5, R5, UR28, RZ ;  /* 0x0000001c05057c10 */ /* 0x000fc4000fffe0ff */
[----:B------:R-:W-:Y:S01]  /*82fd0*/  ISETP.GE.AND P2, PT, R2, UR4, PT ;  /* 0x0000000402007c0c */ /* 0x000fe2000bf46270 */
[----:B------:R-:W-:Y:S02]  /*82fe0*/  ULDC UR4, c[0x0][0x228] ;  /* 0x00008a0000047ab9 */ /* 0x000fe40000000800 */
[----:B------:R-:W-:Y:S01]  /*82ff0*/  ISETP.LT.AND P1, PT, R4, UR4, !P1 ;  /* 0x0000000404007c0c */ /* 0x000fe2000cf21270 */
[----:B------:R-:W-:Y:S01]  /*83000*/  @P5 STG.E desc[UR8][R236.64], R20 ;  /* 0x00000014ec005986 */ /* 0x000fe2000c101908 */
[----:B-1----:R-:W-:Y:S01]  /*83010*/  IMAD.WIDE R224, R5, 0x4, R6 ;  /* 0x0000000405e07825 */ /* 0x002fe200078e0206 */
[----:B------:R-:W-:Y:S01]  /*83020*/  ISETP.LT.AND P5, PT, R3, UR6, !P4 ;  /* 0x0000000603007c0c */ /* 0x000fe2000e7a1270 */
[----:B------:R-:W-:Y:S01]  /*83030*/  ULDC UR4, c[0x0][0x22c] ;  /* 0x00008b0000047ab9 */ /* 0x000fe20000000800 */
[C---:B------:R-:W-:Y:S01]  /*83040*/  IADD3 R239, R5.reuse, UR28, RZ ;  /* 0x0000001c05ef7c10 */ /* 0x040fe2000fffe0ff */
[----:B------:R-:W-:Y:S01]  /*83050*/  VIADD R2, R0, 0x97 ;  /* 0x0000009700027836 */ /* 0x000fe20000000000 */
[----:B------:R1:W-:Y:S01]  /*83060*/  @P0 STG.E desc[UR8][R224.64], R9 ;  /* 0x00000009e0000986 */ /* 0x0003e2000c101908 */
[----:B--2---:R-:W-:Y:S01]  /*83070*/  IMAD.WIDE R226, R5, 0x4, R232 ;  /* 0x0000000405e27825 */ /* 0x004fe200078e02e8 */
[----:B------:R-:W-:-:S02]  /*83080*/  ULDC UR6, c[0x0][0x228] ;  /* 0x00008a0000067ab9 */ /* 0x000fc40000000800 */
[----:B------:R-:W-:Y:S01]  /*83090*/  ISETP.GE.AND P0, PT, R2, UR4, PT ;  /* 0x0000000402007c0c */ /* 0x000fe2000bf06270 */
[----:B------:R-:W-:Y:S01]  /*830a0*/  ULDC UR4, c[0x0][0x228] ;  /* 0x00008a0000047ab9 */ /* 0x000fe20000000800 */
[----:B------:R-:W-:Y:S01]  /*830b0*/  VIADD R2, R0, 0x98 ;  /* 0x0000009800027836 */ /* 0x000fe20000000000 */
[----:B------:R-:W-:Y:S01]  /*830c0*/  ISETP.LT.AND P4, PT, R4, UR4, !P4 ;  /* 0x0000000404007c0c */ /* 0x000fe2000e781270 */
[----:B---3--:R-:W-:Y:S01]  /*830d0*/  IMAD.WIDE R234, R239, 0x4, R6 ;  /* 0x00000004efea7825 */ /* 0x008fe200078e0206 */
[----:B------:R-:W-:Y:S01]  /*830e0*/  ULDC UR4, c[0x0][0x22c] ;  /* 0x00008b0000047ab9 */ /* 0x000fe20000000800 */
[----:B------:R2:W-:Y:S01]  /*830f0*/  @P1 STG.E desc[UR8][R226.64], R25 ;  /* 0x00000019e2001986 */ /* 0x0005e2000c101908 */
[----:B------:R-:W-:Y:S01]  /*83100*/  ISETP.GE.AND P1, PT, R2, UR4, PT ;  /* 0x0000000402007c0c */ /* 0x000fe2000bf26270 */
[----:B------:R-:W-:Y:S02]  /*83110*/  ULDC UR4, c[0x0][0x228] ;  /* 0x00008a0000047ab9 */ /* 0x000fe40000000800 */
[----:B------:R3:W-:Y:S01]  /*83120*/  @P5 STG.E desc[UR8][R234.64], R17 ;  /* 0x00000011ea005986 */ /* 0x0007e2000c101908 */
[----:B------:R-:W-:Y:S01]  /*83130*/  ISETP.LT.AND P5, PT, R3, UR4, !P6 ;  /* 0x0000000403007c0c */ /* 0x000fe2000f7a1270 */
[C---:B-1----:R-:W-:Y:S01]  /*83140*/  IMAD.WIDE R8, R239.reuse, 0x4, R232 ;  /* 0x00000004ef087825 */ /* 0x042fe200078e02e8 */
[----:B------:R-:W-:Y:S01]  /*83150*/  ULDC UR4, c[0x0][0x228] ;  /* 0x00008a0000047ab9 */ /* 0x000fe20000000800 */
[----:B------:R-:W-:-:S02]  /*83160*/  IADD3 R239, R239, UR28, RZ ;  /* 0x0000001cefef7c10 */ /* 0x000fc4000fffe0ff */
[----:B------:R-:W-:Y:S01]  /*83170*/  ISETP.LT.AND P6, PT, R4, UR4, !P6 ;  /* 0x0000000404007c0c */ /* 0x000fe2000f7c1270 */
[----:B------:R-:W-:Y:S01]  /*83180*/  ULDC UR4, c[0x0][0x228] ;  /* 0x00008a0000047ab9 */ /* 0x000fe20000000800 */
[----:B------:R1:W-:Y:S01]  /*83190*/  @P4 STG.E desc[UR8][R8.64], R21 ;  /* 0x0000001508004986 */ /* 0x0003e2000c101908 */
[----:B------:R-:W-:Y:S01]  /*831a0*/  ISETP.LT.AND P4, PT, R3, UR4, !P3 ;  /* 0x0000000403007c0c */ /* 0x000fe2000df81270 */
[C---:B--2---:R-:W-:Y:S01]  /*831b0*/  IMAD.WIDE R24, R239.reuse, 0x4, R6 ;  /* 0x00000004ef187825 */ /* 0x044fe200078e0206 */
[C---:B------:R-:W-:Y:S01]  /*831c0*/  IADD3 R5, R239.reuse, UR28, RZ ;  /* 0x0000001cef057c10 */ /* 0x040fe2000fffe0ff */
[----:B------:R-:W-:Y:S02]  /*831d0*/  ULDC UR4, c[0x0][0x22c] ;  /* 0x00008b0000047ab9 */ /* 0x000fe40000000800 */
[----:B------:R-:W-:Y:S01]  /*831e0*/  VIADD R2, R0, 0x99 ;  /* 0x0000009900027836 */ /* 0x000fe20000000000 */
[----:B------:R-:W-:Y:S01]  /*831f0*/  @P5 STG.E desc[UR8][R24.64], R10 ;  /* 0x0000000a18005986 */ /* 0x000fe2000c101908 */
[----:B---3--:R-:W-:-:S03]  /*83200*/  IMAD.WIDE R16, R239, 0x4, R232 ;  /* 0x00000004ef107825 */ /* 0x008fc600078e02e8 */
[----:B------:R-:W-:Y:S01]  /*83210*/  ISETP.GE.AND P5, PT, R2, UR4, PT ;  /* 0x0000000402007c0c */ /* 0x000fe2000bfa6270 */
[----:B------:R-:W-:Y:S01]  /*83220*/  ULDC UR4, c[0x0][0x228] ;  /* 0x00008a0000047ab9 */ /* 0x000fe20000000800 */
[----:B------:R-:W-:Y:S01]  /*83230*/  IMAD.WIDE R224, R5, 0x4, R6 ;  /* 0x0000000405e07825 */ /* 0x000fe200078e0206 */
[----:B------:R-:W-:Y:S01]  /*83240*/  ISETP.LT.AND P3, PT, R4, UR4, !P3 ;  /* 0x0000000404007c0c */ /* 0x000fe2000df61270 */
[----:B------:R2:W-:Y:S01]  /*83250*/  @P6 STG.E desc[UR8][R16.64], R26 ;  /* 0x0000001a10006986 */ /* 0x0005e2000c101908 */
[----:B------:R-:W-:-:S03]  /*83260*/  ULDC UR4, c[0x0][0x228] ;  /* 0x00008a0000047ab9 */ /* 0x000fc60000000800 */
[----:B------:R-:W-:Y:S01]  /*83270*/  @P4 STG.E desc[UR8][R224.64], R18 ;  /* 0x00000012e0004986 */ /* 0x000fe2000c101908 */
[----:B------:R-:W-:Y:S01]  /*83280*/  ISETP.LT.AND P4, PT, R3, UR4, !P2 ;  /* 0x0000000403007c0c */ /* 0x000fe2000d781270 */
[C---:B-1----:R-:W-:Y:S01]  /*83290*/  IMAD.WIDE R8, R5.reuse, 0x4, R232 ;  /* 0x0000000405087825 */ /* 0x042fe200078e02e8 */
[----:B------:R-:W-:Y:S01]  /*832a0*/  IADD3 R21, R5, UR28, RZ ;  /* 0x0000001c05157c10 */ /* 0x000fe2000fffe0ff */
[----:B------:R-:W-:Y:S01]  /*832b0*/  ULDC UR4, c[0x0][0x22c] ;  /* 0x00008b0000047ab9 */ /* 0x000fe20000000800 */
[----:B------:R-:W-:Y:S01]  /*832c0*/  ISETP.LT.AND P2, PT, R4, UR6, !P2 ;  /* 0x0000000604007c0c */ /* 0x000fe2000d741270 */
[----:B------:R-:W-:Y:S01]  /*832d0*/  VIADD R2, R0, 0x9a ;  /* 0x0000009a00027836 */ /* 0x000fe20000000000 */
[----:B------:R-:W-:Y:S01]  /*832e0*/  ISETP.LT.AND P6, PT, R3, UR10, !P0 ;  /* 0x0000000a03007c0c */ /* 0x000fe2000c7c1270 */
[C---:B--2---:R-:W-:Y:S01]  /*832f0*/  IMAD.WIDE R16, R21.reuse, 0x4, R6 ;  /* 0x0000000415107825 */ /* 0x044fe200078e0206 */
[----:B------:R1:W-:Y:S01]  /*83300*/  @P3 STG.E desc[UR8][R8.64], R22 ;  /* 0x0000001608003986 */ /* 0x0003e2000c101908 */
[----:B------:R-:W-:Y:S01]  /*83310*/  ULDC UR6, c[0x0][0x228] ;  /* 0x00008a0000067ab9 */ /* 0x000fe20000000800 */
[----:B------:R-:W-:Y:S01]  /*83320*/  ISETP.GE.AND P3, PT, R2, UR4, PT ;  /* 0x0000000402007c0c */ /* 0x000fe2000bf66270 */
[C---:B------:R-:W-:Y:S01]  /*83330*/  VIADD R5, R21.reuse, UR28 ;  /* 0x0000001c15057c36 */ /* 0x040fe20008000000 */
[----:B------:R-:W-:Y:S01]  /*83340*/  IADD3 R2, R0, 0x9b, RZ ;  /* 0x0000009b00027810 */ /* 0x000fe20007ffe0ff */
[----:B------:R-:W-:Y:S01]  /*83350*/  IMAD.WIDE R20, R21, 0x4, R232 ;  /* 0x0000000415147825 */ /* 0x000fe200078e02e8 */
[----:B------:R-:W-:Y:S01]  /*83360*/  ULDC UR4, c[0x0][0x22c] ;  /* 0x00008b0000047ab9 */ /* 0x000fe20000000800 */
[----:B------:R-:W-:Y:S01]  /*83370*/  ISETP.LT.AND P0, PT, R4, UR6, !P0 ;  /* 0x0000000604007c0c */ /* 0x000fe2000c701270 */
[----:B------:R2:W-:Y:S01]  /*83380*/  @P4 STG.E desc[UR8][R16.64], R11 ;  /* 0x0000000b10004986 */ /* 0x0005e2000c101908 */
[----:B------:R-:W-:Y:S01]  /*83390*/  ISETP.GE.AND P4, PT, R2, UR4, PT ;  /* 0x0000000402007c0c */ /* 0x000fe2000bf86270 */
[----:B------:R-:W-:Y:S01]  /*833a0*/  ULDC UR4, c[0x0][0x228] ;  /* 0x00008a0000047ab9 */ /* 0x000fe20000000800 */
[----:B------:R-:W-:Y:S01]  /*833b0*/  IMAD.WIDE R24, R5, 0x4, R6 ;  /* 0x0000000405187825 */ /* 0x000fe200078e0206 */
[----:B------:R3:W-:Y:S01]  /*833c0*/  @P2 STG.E desc[UR8][R20.64], R27 ;  /* 0x0000001b14002986 */ /* 0x0007e2000c101908 */
[----:B------:R-:W-:Y:S01]  /*833d0*/  ISETP.LT.AND P2, PT, R3, UR4, !P1 ;  /* 0x0000000403007c0c */ /* 0x000fe2000cf41270 */
[----:B------:R-:W-:Y:S01]  /*833e0*/  ULDC UR6, c[0x0][0x228] ;  /* 0x00008a0000067ab9 */ /* 0x000fe20000000800 */
[C---:B-1----:R-:W-:Y:S01]  /*833f0*/  IMAD.WIDE R8, R5.reuse, 0x4, R232 ;  /* 0x0000000405087825 */ /* 0x042fe200078e02e8 */
[----:B------:R-:W-:Y:S01]  /*83400*/  IADD3 R5, R5, UR28, RZ ;  /* 0x0000001c05057c10 */ /* 0x000fe2000fffe0ff */
[----:B------:R-:W-:Y:S01]  /*83410*/  ULDC UR10, c[0x0][0x228] ;  /* 0x00008a00000a7ab9 */ /* 0x000fe20000000800 */
[----:B------:R1:W-:Y:S01]  /*83420*/  @P6 STG.E desc[UR8][R24.64], R19 ;  /* 0x0000001318006986 */ /* 0x0003e2000c101908 */
[----:B------:R-:W-:Y:S01]  /*83430*/  VIADD R2, R0, 0x9c ;  /* 0x0000009c00027836 */ /* 0x000fe20000000000 */
[----:B------:R-:W-:Y:S01]  /*83440*/  ISETP.LT.AND P1, PT, R4, UR6, !P1 ;  /* 0x0000000604007c0c */ /* 0x000fe2000cf21270 */
[----:B------:R-:W-:Y:S01]  /*83450*/  ULDC UR4, c[0x0][0x22c] ;  /* 0x00008b0000047ab9 */ /* 0x000fe20000000800 */
[----:B------:R-:W-:Y:S01]  /*83460*/  ISETP.LT.AND P6, PT, R3, UR10, !P5 ;  /* 0x0000000a03007c0c */ /* 0x000fe2000efc1270 */
[----:B------:R4:W-:Y:S01]  /*83470*/  @P0 STG.E desc[UR8][R8.64], R23 ;  /* 0x0000001708000986 */ /* 0x0009e2000c101908 */
[C---:B--2---:R-:W-:Y:S01]  /*83480*/  IMAD.WIDE R10, R5.reuse, 0x4, R6 ;  /* 0x00000004050a7825 */ /* 0x044fe200078e0206 */
[----:B------:R-:W-:Y:S01]  /*83490*/  ISETP.GE.AND P0, PT, R2, UR4, PT ;  /* 0x0000000402007c0c */ /* 0x000fe2000bf06270 */
[----:B------:R-:W-:Y:S01]  /*834a0*/  ULDC UR4, c[0x0][0x22c] ;  /* 0x00008b0000047ab9 */ /* 0x000fe20000000800 */
[----:B------:R-:W-:Y:S01]  /*834b0*/  IADD3 R2, R0, 0x9d, RZ ;  /* 0x0000009d00027810 */ /* 0x000fe20007ffe0ff */
[C---:B---3--:R-:W-:Y:S01]  /*834c0*/  VIADD R21, R5.reuse, UR28 ;  /* 0x0000001c05157c36 */ /* 0x048fe20008000000 */
[----:B------:R2:W-:Y:S01]  /*834d0*/  @P2 STG.E desc[UR8][R10.64], R12 ;  /* 0x0000000c0a002986 */ /* 0x0005e2000c101908 */
[----:B------:R-:W-:Y:S01]  /*834e0*/  IMAD.WIDE R16, R5, 0x4, R232 ;  /* 0x0000000405107825 */ /* 0x000fe200078e02e8 */
[----:B------:R-:W-:Y:S01]  /*834f0*/  ISETP.GE.AND P2, PT, R2, UR4, PT ;  /* 0x0000000402007c0c */ /* 0x000fe2000bf46270 */
[----:B------:R-:W-:Y:S01]  /*83500*/  ULDC UR4, c[0x0][0x228] ;  /* 0x00008a0000047ab9 */ /* 0x000fe20000000800 */
[----:B------:R-:W-:Y:S01]  /*83510*/  ULDC UR6, c[0x0][0x228] ;  /* 0x00008a0000067ab9 */ /* 0x000fe20000000800 */
[----:B-1----:R-:W-:Y:S01]  /*83520*/  IMAD.WIDE R18, R21, 0x4, R6 ;  /* 0x0000000415127825 */ /* 0x002fe200078e0206 */
[----:B------:R-:W-:Y:S01]  /*83530*/  ISETP.LT.AND P5, PT, R4, UR4, !P5 ;  /* 0x0000000404007c0c */ /* 0x000fe2000efa1270 */
[----:B------:R1:W-:Y:S01]  /*83540*/  @P1 STG.E desc[UR8][R16.64], R40 ;  /* 0x0000002810001986 */ /* 0x0003e2000c101908 */
[----:B------:R-:W-:Y:S01]  /*83550*/  ULDC UR4, c[0x0][0x228] ;  /* 0x00008a0000047ab9 */ /* 0x000fe20000000800 */
[----:B------:R-:W-:Y:S01]  /*83560*/  VIADD R2, R0, 0x9e ;  /* 0x0000009e00027836 */ /* 0x000fe20000000000 */
[----:B------:R-:W-:Y:S01]  /*83570*/  ULDC UR10, c[0x0][0x228] ;  /* 0x00008a00000a7ab9 */ /* 0x000fe20000000800 */
[----:B------:R-:W-:Y:S01]  /*83580*/  @P6 STG.E desc[UR8][R18.64], R36 ;  /* 0x0000002412006986 */ /* 0x000fe2000c101908 */
[----:B------:R-:W-:Y:S01]  /*83590*/  ISETP.LT.AND P6, PT, R3, UR4, !P3 ;  /* 0x0000000403007c0c */ /* 0x000fe2000dfc1270 */
[----:B------:R-:W-:Y:S01]  /*835a0*/  ULDC UR4, c[0x0][0x22c] ;  /* 0x00008b0000047ab9 */ /* 0x000fe20000000800 */
[C---:B------:R-:W-:Y:S01]  /*835b0*/  IADD3 R5, R21.reuse, UR28, RZ ;  /* 0x0000001c15057c10 */ /* 0x040fe2000fffe0ff */
[----:B----4-:R-:W-:Y:S01]  /*835c0*/  IMAD.WIDE R8, R21, 0x4, R232 ;  /* 0x0000000415087825 */ /* 0x010fe200078e02e8 */
[----:B------:R-:W-:Y:S01]  /*835d0*/  ISETP.GE.AND P1, PT, R2, UR4, PT ;  /* 0x0000000402007c0c */ /* 0x000fe2000bf26270 */
[----:B------:R-:W-:Y:S01]  /*835e0*/  ULDC UR4, c[0x0][0x22c] ;  /* 0x00008b0000047ab9 */ /* 0x000fe20000000800 */
[----:B------:R-:W-:Y:S01]  /*835f0*/  ISETP.LT.AND P3, PT, R4, UR6, !P3 ;  /* 0x0000000604007c0c */ /* 0x000fe2000df61270 */
[----:B------:R-:W-:Y:S01]  /*83600*/  VIADD R2, R0, 0x9f ;  /* 0x0000009f00027836 */ /* 0x000fe20000000000 */
[----:B------:R3:W4:Y:S01]  /*83610*/  LDS.128 R24, [R215] ;  /* 0x00000000d7187984 */ /* 0x0007220000000c00 */
[----:B--2---:R-:W-:Y:S01]  /*83620*/  IMAD.WIDE R10, R5, 0x4, R6 ;  /* 0x00000004050a7825 */ /* 0x004fe200078e0206 */
[----:B------:R-:W-:-:S02]  /*83630*/  ULDC UR6, c[0x0][0x228] ;  /* 0x00008a0000067ab9 */ /* 0x000fc40000000800 */
[----:B------:R2:W-:Y:S01]  /*83640*/  @P5 STG.E desc[UR8][R8.64], R32 ;  /* 0x0000002008005986 */ /* 0x0005e2000c101908 */
[----:B------:R-:W-:Y:S01]  /*83650*/  ISETP.GE.AND P5, PT, R2, UR4, PT ;  /* 0x0000000402007c0c */ /* 0x000fe2000bfa6270 */
[----:B------:R-:W-:Y:S01]  /*83660*/  ULDC UR4, c[0x0][0x228] ;  /* 0x00008a0000047ab9 */ /* 0x000fe20000000800 */
[----:B-1----:R-:W-:Y:S01]  /*83670*/  IMAD.WIDE R16, R5, 0x4, R232 ;  /* 0x0000000405107825 */ /* 0x002fe200078e02e8 */
[----:B------:R1:W-:Y:S01]  /*83680*/  @P6 STG.E desc[UR8][R10.64], R13 ;  /* 0x0000000d0a006986 */ /* 0x0003e2000c101908 */
[----:B------:R-:W-:Y:S01]  /*83690*/  ISETP.LT.AND P6, PT, R3, UR4, !P4 ;  /* 0x0000000403007c0c */ /* 0x000fe2000e7c1270 */
[----:B------:R-:W-:Y:S01]  /*836a0*/  ULDC UR4, c[0x0][0x228] ;  /* 0x00008a0000047ab9 */ /* 0x000fe20000000800 */
[----:B------:R-:W-:Y:S01]  /*836b0*/  ISETP.LT.AND P4, PT, R4, UR6, !P4 ;  /* 0x0000000604007c0c */ /* 0x000fe2000e781270 */
[----:B---3--:R-:W3:Y:S01]  /*836c0*/  LDL.LU R215, [R1+0x1680] ;  /* 0x0016800001d77983 */ /* 0x008ee20000300800 */
[----:B------:R-:W-:Y:S01]  /*836d0*/  IADD3 R5, R5, UR28, RZ ;  /* 0x0000001c05057c10 */ /* 0x000fe2000fffe0ff */
[----:B------:R-:W-:Y:S01]  /*836e0*/  VIADD R2, R0, 0xa0 ;  /* 0x000000a000027836 */ /* 0x000fe20000000000 */
[----:B------:R-:W-:Y:S01]  /*836f0*/  ULDC UR6, c[0x0][0x228] ;  /* 0x00008a0000067ab9 */ /* 0x000fe20000000800 */
[----:B------:R4:W-:Y:S01]  /*83700*/  @P3 STG.E desc[UR8][R16.64], R41 ;  /* 0x0000002910003986 */ /* 0x0009e2000c101908 */
[----:B------:R-:W-:Y:S01]  /*83710*/  ISETP.LT.AND P3, PT, R3, UR4, !P0 ;  /* 0x0000000403007c0c */ /* 0x000fe2000c761270 */
[----:B--2---:R-:W-:Y:S01]  /*83720*/  IMAD.WIDE R8, R5, 0x4, R6 ;  /* 0x0000000405087825 */ /* 0x004fe200078e0206 */
[----:B------:R-:W-:-:S03]  /*83730*/  ULDC UR4, c[0x0][0x22c] ;  /* 0x00008b0000047ab9 */ /* 0x000fc60000000800 */
[C---:B-1----:R-:W-:Y:S01]  /*83740*/  IMAD.WIDE R10, R5.reuse, 0x4, R232 ;  /* 0x00000004050a7825 */ /* 0x042fe200078e02e8 */
[----:B------:R-:W-:Y:S01]  /*83750*/  IADD3 R5, R5, UR28, RZ ;  /* 0x0000001c05057c10 */ /* 0x000fe2000fffe0ff */
[----:B------:R1:W-:Y:S01]  /*83760*/  @P6 STG.E desc[UR8][R8.64], R37 ;  /* 0x0000002508006986 */ /* 0x0003e2000c101908 */
[----:B------:R-:W-:Y:S01]  /*83770*/  ISETP.LT.AND P0, PT, R4, UR6, !P0 ;  /* 0x0000000604007c0c */ /* 0x000fe2000c701270 */
[----:B------:R-:W-:Y:S01]  /*83780*/  ULDC UR6, c[0x0][0x228] ;  /* 0x00008a0000067ab9 */ /* 0x000fe20000000800 */
[----:B------:R-:W-:Y:S01]  /*83790*/  ISETP.GE.AND P6, PT, R2, UR4, PT ;  /* 0x0000000402007c0c */ /* 0x000fe2000bfc6270 */
[----:B------:R-:W-:Y:S01]  /*837a0*/  IMAD.WIDE R12, R5, 0x4, R6 ;  /* 0x00000004050c7825 */ /* 0x000fe200078e0206 */
[----:B------:R-:W-:Y:S01]  /*837b0*/  ULDC UR4, c[0x0][0x228] ;  /* 0x00008a0000047ab9 */ /* 0x000fe20000000800 */
[----:B------:R2:W-:Y:S02]  /*837c0*/  @P4 STG.E desc[UR8][R10.64], R33 ;  /* 0x000000210a004986 */ /* 0x0005e4000c101908 */
[----:B------:R-:W-:Y:S01]  /*837d0*/  VIADD R2, R0, 0xa1 ;  /* 0x000000a100027836 */ /* 0x000fe20000000000 */
[----:B------:R-:W-:Y:S01]  /*837e0*/  ISETP.LT.AND P4, PT, R3, UR4, !P2 ;  /* 0x0000000403007c0c */ /* 0x000fe2000d781270 */
[----:B------:R-:W-:Y:S01]  /*837f0*/  ULDC UR4, c[0x0][0x22c] ;  /* 0x00008b0000047ab9 */ /* 0x000fe20000000800 */
[C---:B----4-:R-:W-:Y:S01]  /*83800*/  IMAD.WIDE R16, R5.reuse, 0x4, R232 ;  /* 0x0000000405107825 */ /* 0x050fe200078e02e8 */
        /* <DEDUP_REMOVED lines=18> */
[----:B----4-:R-:W-:Y:S01]  /*83930*/  IMAD.WIDE R12, R19, 0x4, R6 ;  /* 0x00000004130c7825 */ /* 0x010fe200078e0206 */
        /* <DEDUP_REMOVED lines=17> */
[----:B------:R2:W-:Y:S01]  /*83a50*/  @P0 STG.E desc[UR8][R10.64], R39 ;  /* 0x000000270a000986 */ /* 0x0005e2000c101908 */
[----:B----4-:R-:W-:-:S03]  /*83a60*/  IMAD.WIDE R12, R19, 0x4, R232 ;  /* 0x00000004130c7825 */ /* 0x010fc600078e02e8 */
[----:B------:R-:W-:Y:S01]  /*83a70*/  ISETP.GE.AND P0, PT, R2, UR4, PT ;  /* 0x0000000402007c0c */ /* 0x000fe2000bf06270 */
[----:B------:R-:W-:Y:S01]  /*83a80*/  ULDC UR4, c[0x0][0x228] ;  /* 0x00008a0000047ab9 */ /* 0x000fe20000000800 */
[----:B------:R-:W-:Y:S01]  /*83a90*/  IMAD.WIDE R14, R5, 0x4, R6 ;  /* 0x00000004050e7825 */ /* 0x000fe200078e0206 */
[----:B------:R-:W-:Y:S01]  /*83aa0*/  ISETP.LT.AND P6, PT, R4, UR4, !P6 ;  /* 0x0000000404007c0c */ /* 0x000fe2000f7c1270 */
[----:B------:R4:W-:Y:S01]  /*83ab0*/  @P5 STG.E desc[UR8][R12.64], R35 ;  /* 0x000000230c005986 */ /* 0x0009e2000c101908 */
[----:B------:R-:W-:-:S03]  /*83ac0*/  ULDC UR4, c[0x0][0x228] ;  /* 0x00008a0000047ab9 */ /* 0x000fc60000000800 */
[----:B------:R4:W-:Y:S01]  /*83ad0*/  @P1 STG.E desc[UR8][R14.64], R28 ;  /* 0x0000001c0e001986 */ /* 0x0009e2000c101908 */
        /* <DEDUP_REMOVED lines=11> */
[C---:B----4-:R-:W-:Y:S01]  /*83b90*/  IMAD.WIDE R12, R17.reuse, 0x4, R232 ;  /* 0x00000004110c7825 */ /* 0x050fe200078e02e8 */
[----:B------:R-:W-:Y:S01]  /*83ba0*/  IADD3 R2, R0, 0xa6, RZ ;  /* 0x000000a600027810 */ /* 0x000fe20007ffe0ff */
[----:B------:R-:W-:Y:S01]  /*83bb0*/  ULDC UR4, c[0x0][0x22c] ;  /* 0x00008b0000047ab9 */ /* 0x000fe20000000800 */
[----:B------:R-:W-:Y:S01]  /*83bc0*/  ISETP.LT.AND P4, PT, R4, UR6, !P4 ;  /* 0x0000000604007c0c */ /* 0x000fe2000e781270 */
[----:B------:R-:W-:Y:S01]  /*83bd0*/  VIADD R5, R17, UR28 ;  /* 0x0000001c11057c36 */ /* 0x000fe20008000000 */
        /* <DEDUP_REMOVED lines=20> */
[C---:B------:R-:W-:Y:S01]  /*83d20*/  VIADD R17, R5.reuse, UR28 ;  /* 0x0000001c05117c36 */ /* 0x040fe20008000000 */
[----:B------:R2:W-:Y:S01]  /*83d30*/  @P3 STG.E desc[UR8][R10.64], R57 ;  /* 0x000000390a003986 */ /* 0x0005e2000c101908 */
[----:B----4-:R-:W-:Y:S01]  /*83d40*/  IMAD.WIDE R12, R5, 0x4, R232 ;  /* 0x00000004050c7825 */ /* 0x010fe200078e02e8 */
        /* <DEDUP_REMOVED lines=13> */
[----:B------:R-:W-:Y:S01]  /*83e20*/  IMAD.WIDE R8, R17, 0x4, R232 ;  /* 0x0000000411087825 */ /* 0x000fe200078e02e8 */
[----:B------:R-:W-:Y:S01]  /*83e30*/  ISETP.GE.AND P2, PT, R2, UR4, PT ;  /* 0x0000000402007c0c */ /* 0x000fe2000bf46270 */
[----:B------:R-:W-:Y:S01]  /*83e40*/  ULDC UR4, c[0x0][0x22c] ;  /* 0x00008b0000047ab9 */ /* 0x000fe20000000800 */
[----:B------:R-:W-:Y:S01]  /*83e50*/  ISETP.LT.AND P6, PT, R4, UR6, !P6 ;  /* 0x0000000604007c0c */ /* 0x000fe2000f7c1270 */
[----:B------:R-:W-:-:S02]  /*83e60*/  VIADD R2, R0, 0xaa ;  /* 0x000000aa00027836 */ /* 0x000fc40000000000 */
[C---:B--2---:R-:W-:Y:S01]  /*83e70*/  IMAD.WIDE R10, R5.reuse, 0x4, R6 ;  /* 0x00000004050a7825 */ /* 0x044fe200078e0206 */
[----:B------:R2:W-:Y:S01]  /*83e80*/  @P0 STG.E desc[UR8][R8.64], R50 ;  /* 0x0000003208000986 */ /* 0x0005e2000c101908 */
[----:B------:R-:W-:Y:S01]  /*83e90*/  ULDC UR6, c[0x0][0x228] ;  /* 0x00008a0000067ab9 */ /* 0x000fe20000000800 */
[----:B------:R-:W-:Y:S01]  /*83ea0*/  ISETP.GE.AND P0, PT, R2, UR4, PT ;  /* 0x0000000402007c0c */ /* 0x000fe2000bf06270 */
[----:B------:R-:W-:Y:S01]  /*83eb0*/  ULDC UR4, c[0x0][0x228] ;  /* 0x00008a0000047ab9 */ /* 0x000fe20000000800 */
[----:B------:R4:W-:Y:S01]  /*83ec0*/  @P5 STG.E desc[UR8][R10.64], R58 ;  /* 0x0000003a0a005986 */ /* 0x0009e2000c101908 */
[----:B-1----:R-:W-:Y:S01]  /*83ed0*/  IMAD.WIDE R12, R5, 0x4, R232 ;  /* 0x00000004050c7825 */ /* 0x002fe200078e02e8 */
[----:B------:R-:W-:Y:S01]  /*83ee0*/  ISETP.LT.AND P5, PT, R3, UR4, !P1 ;  /* 0x0000000403007c0c */ /* 0x000fe2000cfa1270 */
[----:B------:R-:W-:Y:S01]  /*83ef0*/  ULDC UR4, c[0x0][0x228] ;  /* 0x00008a0000047ab9 */ /* 0x000fe20000000800 */
[----:B------:R-:W-:Y:S01]  /*83f00*/  ISETP.LT.AND P1, PT, R4, UR6, !P1 ;  /* 0x0000000604007c0c */ /* 0x000fe2000cf21270 */
[----:B------:R-:W-:Y:S01]  /*83f10*/  VIADD R2, R0, 0xab ;  /* 0x000000ab00027836 */ /* 0x000fe20000000000 */
[----:B------:R-:W-:Y:S01]  /*83f20*/  IADD3 R5, R5, UR28, RZ ;  /* 0x0000001c05057c10 */ /* 0x000fe2000fffe0ff */
[----:B------:R1:W-:Y:S01]  /*83f30*/  @P6 STG.E desc[UR8][R12.64], R54 ;  /* 0x000000360c006986 */ /* 0x0003e2000c101908 */
[----:B------:R-:W-:Y:S01]  /*83f40*/  ISETP.LT.AND P6, PT, R3, UR4, !P4 ;  /* 0x0000000403007c0c */ /* 0x000fe2000e7c1270 */
[----:B------:R-:W-:Y:S01]  /*83f50*/  ULDC UR6, c[0x0][0x228] ;  /* 0x00008a0000067ab9 */ /* 0x000fe20000000800 */
[----:B------:R-:W-:Y:S01]  /*83f60*/  ULDC UR4, c[0x0][0x22c] ;  /* 0x00008b0000047ab9 */ /* 0x000fe20000000800 */
[----:B--2---:R-:W-:-:S04]  /*83f70*/  IMAD.WIDE R8, R5, 0x4, R6 ;  /* 0x0000000405087825 */ /* 0x004fc800078e0206 */
[C---:B----4-:R-:W-:Y:S01]  /*83f80*/  IMAD.WIDE R10, R5.reuse, 0x4, R232 ;  /* 0x00000004050a7825 */ /* 0x050fe200078e02e8 */
[----:B------:R-:W-:Y:S01]  /*83f90*/  IADD3 R5, R5, UR28, RZ ;  /* 0x0000001c05057c10 */ /* 0x000fe2000fffe0ff */
[----:B------:R2:W-:Y:S01]  /*83fa0*/  @P5 STG.E desc[UR8][R8.64], R31 ;  /* 0x0000001f08005986 */ /* 0x0005e2000c101908 */
[----:B------:R-:W-:Y:S01]  /*83fb0*/  ISETP.LT.AND P4, PT, R4, UR6, !P4 ;  /* 0x0000000604007c0c */ /* 0x000fe2000e781270 */
[----:B------:R-:W-:Y:S01]  /*83fc0*/  ULDC UR6, c[0x0][0x228] ;  /* 0x00008a0000067ab9 */ /* 0x000fe20000000800 */
[----:B------:R-:W-:Y:S01]  /*83fd0*/  ISETP.GE.AND P5, PT, R2, UR4, PT ;  /* 0x0000000402007c0c */ /* 0x000fe2000bfa6270 */
[----:B-1----:R-:W-:Y:S01]  /*83fe0*/  IMAD.WIDE R12, R5, 0x4, R6 ;  /* 0x00000004050c7825 */ /* 0x002fe200078e0206 */
        /* <DEDUP_REMOVED lines=12> */
[----:B--2---:R-:W-:Y:S01]  /*840b0*/  IMAD.WIDE R8, R5, 0x4, R6 ;  /* 0x0000000405087825 */ /* 0x004fe200078e0206 */
[----:B------:R-:W-:Y:S01]  /*840c0*/  ISETP.LT.AND P4, PT, R3, UR6, !P2 ;  /* 0x0000000603007c0c */ /* 0x000fe2000d781270 */
[----:B------:R-:W-:Y:S01]  /*840d0*/  ULDC UR4, c[0x0][0x22c] ;  /* 0x00008b0000047ab9 */ /* 0x000fe20000000800 */
[C---:B------:R-:W-:Y:S01]  /*840e0*/  IADD3 R17, R5.reuse, UR28, RZ ;  /* 0x0000001c05117c10 */ /* 0x040fe2000fffe0ff */
[----:B------:R-:W-:Y:S01]  /*840f0*/  VIADD R2, R0, 0xad ;  /* 0x000000ad00027836 */ /* 0x000fe20000000000 */
[----:B------:R2:W-:Y:S01]  /*84100*/  @P1 STG.E desc[UR8][R8.64], R44 ;  /* 0x0000002c08001986 */ /* 0x0005e2000c101908 */
[----:B-1----:R-:W-:Y:S01]  /*84110*/  IMAD.WIDE R10, R5, 0x4, R232 ;  /* 0x00000004050a7825 */ /* 0x002fe200078e02e8 */
        /* <DEDUP_REMOVED lines=12> */
[C---:B--2---:R-:W-:Y:S01]  /*841e0*/  IMAD.WIDE R8, R17.reuse, 0x4, R232 ;  /* 0x0000000411087825 */ /* 0x044fe200078e02e8 */
[----:B------:R-:W-:Y:S01]  /*841f0*/  IADD3 R17, R17, UR28, RZ ;  /* 0x0000001c11117c10 */ /* 0x000fe2000fffe0ff */
[----:B------:R-:W-:-:S02]  /*84200*/  ULDC UR4, c[0x0][0x228] ;  /* 0x00008a0000047ab9 */ /* 0x000fc40000000800 */
[----:B------:R-:W-:Y:S01]  /*84210*/  ISETP.LT.AND P0, PT, R4, UR4, !P0 ;  /* 0x0000000404007c0c */ /* 0x000fe2000c701270 */
[----:B------:R-:W-:Y:S01]  /*84220*/  ULDC UR4, c[0x0][0x228] ;  /* 0x00008a0000047ab9 */ /* 0x000fe20000000800 */
[----:B-1----:R-:W-:Y:S01]  /*84230*/  IMAD.WIDE R10, R17, 0x4, R6 ;  /* 0x00000004110a7825 */ /* 0x002fe200078e0206 */
[----:B------:R1:W-:Y:S01]  /*84240*/  @P2 STG.E desc[UR8][R8.64], R64 ;  /* 0x0000004008002986 */ /* 0x0003e2000c101908 */
[----:B------:R-:W-:Y:S01]  /*84250*/  ISETP.LT.AND P2, PT, R3, UR4, !P5 ;  /* 0x0000000403007c0c */ /* 0x000fe2000ef41270 */
[----:B------:R-:W-:Y:S01]  /*84260*/  ULDC UR4, c[0x0][0x22c] ;  /* 0x00008b0000047ab9 */ /* 0x000fe20000000800 */
[----:B------:R-:W-:Y:S01]  /*84270*/  VIADD R2, R0, 0xaf ;  /* 0x000000af00027836 */ /* 0x000fe20000000000 */
[C---:B------:R-:W-:Y:S01]  /*84280*/  IADD3 R5, R17.reuse, UR28, RZ ;  /* 0x0000001c11057c10 */ /* 0x040fe2000fffe0ff */
[----:B------:R2:W-:Y:S01]  /*84290*/  @P4 STG.E desc[UR8][R10.64], R45 ;  /* 0x0000002d0a004986 */ /* 0x0005e2000c101908 */
[----:B----4-:R-:W-:Y:S02]  /*842a0*/  IMAD.WIDE R12, R17, 0x4, R232 ;  /* 0x00000004110c7825 */ /* 0x010fe400078e02e8 */
[----:B------:R-:W-:Y:S01]  /*842b0*/  ISETP.GE.AND P4, PT, R2, UR4, PT ;  /* 0x0000000402007c0c */ /* 0x000fe2000bf86270 */
[----:B------:R-:W-:-:S02]  /*842c0*/  ULDC UR4, c[0x0][0x228] ;  /* 0x00008a0000047ab9 */ /* 0x000fc40000000800 */
[C---:B------:R-:W-:Y:S01]  /*842d0*/  ISETP.LT.AND P5, PT, R4.reuse, UR4, !P5 ;  /* 0x0000000404007c0c */ /* 0x040fe2000efa1270 */
[----:B------:R-:W-:Y:S01]  /*842e0*/  IMAD.WIDE R14, R5, 0x4, R6 ;  /* 0x00000004050e7825 */ /* 0x000fe200078e0206 */
[----:B------:R-:W-:Y:S01]  /*842f0*/  ULDC UR4, c[0x0][0x228] ;  /* 0x00008a0000047ab9 */ /* 0x000fe20000000800 */
[----:B------:R4:W-:Y:S01]  /*84300*/  @P0 STG.E desc[UR8][R12.64], R73 ;  /* 0x000000490c000986 */ /* 0x0009e2000c101908 */
[----:B------:R-:W-:Y:S01]  /*84310*/  ISETP.LT.AND P0, PT, R3, UR4, !P6 ;  /* 0x0000000403007c0c */ /* 0x000fe2000f701270 */
[C---:B-1----:R-:W-:Y:S01]  /*84320*/  IMAD.WIDE R8, R5.reuse, 0x4, R232 ;  /* 0x0000000405087825 */ /* 0x042fe200078e02e8 */
[----:B------:R-:W-:Y:S01]  /*84330*/  IADD3 R17, R5, UR28, RZ ;  /* 0x0000001c05117c10 */ /* 0x000fe2000fffe0ff */
[----:B------:R1:W-:Y:S01]  /*84340*/  @P2 STG.E desc[UR8][R14.64], R69 ;  /* 0x000000450e002986 */ /* 0x0003e2000c101908 */
[----:B------:R-:W-:Y:S01]  /*84350*/  ISETP.LT.AND P6, PT, R4, UR6, !P6 ;  /* 0x0000000604007c0c */ /* 0x000fe2000f7c1270 */
[----:B------:R-:W-:Y:S01]  /*84360*/  VIADD R2, R0, 0xb0 ;  /* 0x000000b000027836 */ /* 0x000fe20000000000 */
[----:B------:R-:W-:Y:S01]  /*84370*/  ISETP.LT.AND P2, PT, R3, UR10, !P1 ;  /* 0x0000000a03007c0c */ /* 0x000fe2000cf41270 */
[----:B------:R-:W-:Y:S01]  /*84380*/  ULDC UR4, c[0x0][0x22c] ;  /* 0x00008b0000047ab9 */ /* 0x000fe20000000800 */
[C---:B------:R-:W-:Y:S01]  /*84390*/  VIADD R5, R17.reuse, UR28 ;  /* 0x0000001c11057c36 */ /* 0x040fe20008000000 */
[----:B------:R1:W-:Y:S01]  /*843a0*/  @P5 STG.E desc[UR8][R8.64], R65 ;  /* 0x0000004108005986 */ /* 0x0003e2000c101908 */
[C---:B--2---:R-:W-:Y:S01]  /*843b0*/  IMAD.WIDE R10, R17.reuse, 0x4, R6 ;  /* 0x00000004110a7825 */ /* 0x044fe200078e0206 */
[----:B------:R-:W-:Y:S01]  /*843c0*/  ISETP.GE.AND P5, PT, R2, UR4, PT ;  /* 0x0000000402007c0c */ /* 0x000fe2000bfa6270 */
[----:B------:R-:W-:Y:S01]  /*843d0*/  ULDC UR6, c[0x0][0x228] ;  /* 0x00008a0000067ab9 */ /* 0x000fe20000000800 */
[----:B------:R-:W-:Y:S01]  /*843e0*/  IADD3 R2, R0, 0xb1, RZ ;  /* 0x000000b100027810 */ /* 0x000fe20007ffe0ff */
[----:B----4-:R-:W-:Y:S01]  /*843f0*/  IMAD.WIDE R12, R17, 0x4, R232 ;  /* 0x00000004110c7825 */ /* 0x010fe200078e02e8 */
[----:B------:R-:W-:Y:S01]  /*84400*/  ULDC UR4, c[0x0][0x22c] ;  /* 0x00008b0000047ab9 */ /* 0x000fe20000000800 */
[----:B------:R-:W-:Y:S01]  /*84410*/  ISETP.LT.AND P1, PT, R4, UR6, !P1 ;  /* 0x0000000604007c0c */ /* 0x000fe2000cf21270 */
[----:B------:R-:W-:Y:S01]  /*84420*/  ULDC UR10, c[0x0][0x228] ;  /* 0x00008a00000a7ab9 */ /* 0x000fe20000000800 */
[C---:B-1----:R-:W-:Y:S01]  /*84430*/  IMAD.WIDE R14, R5.reuse, 0x4, R6 ;  /* 0x00000004050e7825 */ /* 0x042fe200078e0206 */
[----:B------:R1:W-:Y:S01]  /*84440*/  @P0 STG.E desc[UR8][R10.64], R46 ;  /* 0x0000002e0a000986 */ /* 0x0003e2000c101908 */
[----:B------:R-:W-:Y:S01]  /*84450*/  ISETP.GE.AND P0, PT, R2, UR4, PT ;  /* 0x0000000402007c0c */ /* 0x000fe2000bf06270 */
[----:B------:R-:W-:Y:S01]  /*84460*/  ULDC UR4, c[0x0][0x228] ;  /* 0x00008a0000047ab9 */ /* 0x000fe20000000800 */
[----:B------:R-:W-:Y:S01]  /*84470*/  IMAD.WIDE R8, R5, 0x4, R232 ;  /* 0x0000000405087825 */ /* 0x000fe200078e02e8 */
[----:B------:R2:W-:Y:S01]  /*84480*/  @P6 STG.E desc[UR8][R12.64], R74 ;  /* 0x0000004a0c006986 */ /* 0x0005e2000c101908 */
[----:B------:R-:W-:-:S03]  /*84490*/  ULDC UR6, c[0x0][0x228] ;  /* 0x00008a0000067ab9 */ /* 0x000fc60000000800 */
[----:B------:R4:W-:Y:S01]  /*844a0*/  @P2 STG.E desc[UR8][R14.64], R70 ;  /* 0x000000460e002986 */ /* 0x0009e2000c101908 */
[----:B------:R-:W-:Y:S01]  /*844b0*/  ISETP.LT.AND P2, PT, R3, UR4, !P3 ;  /* 0x0000000403007c0c */ /* 0x000fe2000df41270 */
[----:B------:R-:W-:Y:S01]  /*844c0*/  VIADD R2, R0, 0xb2 ;  /* 0x000000b200027836 */ /* 0x000fe20000000000 */
[----:B------:R-:W-:Y:S01]  /*844d0*/  IADD3 R5, R5, UR28, RZ ;  /* 0x0000001c05057c10 */ /* 0x000fe2000fffe0ff */
[----:B------:R-:W-:Y:S01]  /*844e0*/  ULDC UR4, c[0x0][0x22c] ;  /* 0x00008b0000047ab9 */ /* 0x000fe20000000800 */
[----:B------:R-:W-:Y:S01]  /*844f0*/  ISETP.LT.AND P3, PT, R4, UR6, !P3 ;  /* 0x0000000604007c0c */ /* 0x000fe2000df61270 */
[----:B------:R4:W-:Y:S01]  /*84500*/  @P1 STG.E desc[UR8][R8.64], R66 ;  /* 0x0000004208001986 */ /* 0x0009e2000c101908 */
[----:B------:R-:W-:Y:S01]  /*84510*/  ISETP.GE.AND P1, PT, R2, UR4, PT ;  /* 0x0000000402007c0c */ /* 0x000fe2000bf26270 */
[----:B-1----:R-:W-:Y:S01]  /*84520*/  IMAD.WIDE R10, R5, 0x4, R6 ;  /* 0x00000004050a7825 */ /* 0x002fe200078e0206 */
[----:B------:R-:W-:Y:S01]  /*84530*/  IADD3 R2, R0, 0xb3, RZ ;  /* 0x000000b300027810 */ /* 0x000fe20007ffe0ff */
[----:B------:R-:W-:Y:S01]  /*84540*/  ULDC UR4, c[0x0][0x22c] ;  /* 0x00008b0000047ab9 */ /* 0x000fe20000000800 */
[----:B------:R-:W-:Y:S01]  /*84550*/  ISETP.LT.AND P6, PT, R3, UR10, !P4 ;  /* 0x0000000a03007c0c */ /* 0x000fe2000e7c1270 */
[C---:B--2---:R-:W-:Y:S01]  /*84560*/  IMAD.WIDE R12, R5.reuse, 0x4, R232 ;  /* 0x00000004050c7825 */ /* 0x044fe200078e02e8 */
[----:B------:R-:W-:Y:S01]  /*84570*/  ULDC UR6, c[0x0][0x228] ;  /* 0x00008a0000067ab9 */ /* 0x000fe20000000800 */
[----:B------:R1:W-:Y:S01]  /*84580*/  @P2 STG.E desc[UR8][R10.64], R47 ;  /* 0x0000002f0a002986 */ /* 0x0003e2000c101908 */
[----:B------:R-:W-:Y:S01]  /*84590*/  ISETP.GE.AND P2, PT, R2, UR4, PT ;  /* 0x0000000402007c0c */ /* 0x000fe2000bf46270 */
[----:B------:R-:W-:Y:S01]  /*845a0*/  VIADD R17, R5, UR28 ;  /* 0x0000001c05117c36 */ /* 0x000fe20008000000 */
[----:B------:R-:W-:Y:S01]  /*845b0*/  ULDC UR4, c[0x0][0x228] ;  /* 0x00008a0000047ab9 */ /* 0x000fe20000000800 */
[----:B------:R-:W-:Y:S01]  /*845c0*/  ULDC UR10, c[0x0][0x228] ;  /* 0x00008a00000a7ab9 */ /* 0x000fe20000000800 */
[----:B------:R-:W-:Y:S01]  /*845d0*/  ISETP.LT.AND P4, PT, R4, UR4, !P4 ;  /* 0x0000000404007c0c */ /* 0x000fe2000e781270 */
[----:B------:R-:W-:Y:S01]  /*845e0*/  ULDC UR4, c[0x0][0x228] ;  /* 0x00008a0000047ab9 */ /* 0x000fe20000000800 */
[----:B----4-:R-:W-:Y:S01]  /*845f0*/  IMAD.WIDE R14, R17, 0x4, R6 ;  /* 0x00000004110e7825 */ /* 0x010fe200078e0206 */
[----:B------:R2:W-:Y:S01]  /*84600*/  @P3 STG.E desc[UR8][R12.64], R75 ;  /* 0x0000004b0c003986 */ /* 0x0005e2000c101908 */
[----:B------:R-:W-:Y:S01]  /*84610*/  ISETP.LT.AND P3, PT, R3, UR4, !P5 ;  /* 0x0000000403007c0c */ /* 0x000fe2000ef61270 */
[----:B------:R-:W-:Y:S01]  /*84620*/  ULDC UR4, c[0x0][0x22c] ;  /* 0x00008b0000047ab9 */ /* 0x000fe20000000800 */
[----:B------:R-:W-:Y:S01]  /*84630*/  VIADD R2, R0, 0xb4 ;  /* 0x000000b400027836 */ /* 0x000fe20000000000 */
[C---:B------:R-:W-:Y:S01]  /*84640*/  IADD3 R5, R17.reuse, UR28, RZ ;  /* 0x0000001c11057c10 */ /* 0x040fe2000fffe0ff */
[----:B------:R-:W-:Y:S01]  /*84650*/  @P6 STG.E desc[UR8][R14.64], R71 ;  /* 0x000000470e006986 */ /* 0x000fe2000c101908 */
[----:B------:R-:W-:Y:S01]  /*84660*/  IMAD.WIDE R8, R17, 0x4, R232 ;  /* 0x0000000411087825 */ /* 0x000fe200078e02e8 */
[----:B------:R-:W-:Y:S01]  /*84670*/  ISETP.LT.AND P5, PT, R4, UR6, !P5 ;  /* 0x0000000604007c0c */ /* 0x000fe2000efa1270 */
[----:B------:R-:W-:Y:S01]  /*84680*/  ULDC UR6, c[0x0][0x228] ;  /* 0x00008a0000067ab9 */ /* 0x000fe20000000800 */
[----:B------:R-:W-:Y:S01]  /*84690*/  ISETP.GE.AND P6, PT, R2, UR4, PT ;  /* 0x0000000402007c0c */ /* 0x000fe2000bfc6270 */
[----:B------:R-:W-:Y:S01]  /*846a0*/  VIADD R2, R0, 0xb5 ;  /* 0x000000b500027836 */ /* 0x000fe20000000000 */
[----:B------:R-:W-:Y:S01]  /*846b0*/  ULDC UR4, c[0x0][0x22c] ;  /* 0x00008b0000047ab9 */ /* 0x000fe20000000800 */
[C---:B-1----:R-:W-:Y:S01]  /*846c0*/  IMAD.WIDE R10, R5.reuse, 0x4, R6 ;  /* 0x00000004050a7825 */ /* 0x042fe200078e0206 */
[----:B------:R1:W-:Y:S02]  /*846d0*/  @P4 STG.E desc[UR8][R8.64], R67 ;  /* 0x0000004308004986 */ /* 0x0003e4000c101908 */
[----:B------:R-:W-:Y:S01]  /*846e0*/  ISETP.GE.AND P4, PT, R2, UR4, PT ;  /* 0x0000000402007c0c */ /* 0x000fe2000bf86270 */
[----:B------:R-:W-:Y:S01]  /*846f0*/  ULDC UR4, c[0x0][0x228] ;  /* 0x00008a0000047ab9 */ /* 0x000fe20000000800 */
[----:B------:R4:W-:Y:S01]  /*84700*/  @P3 STG.E desc[UR8][R10.64], R60 ;  /* 0x0000003c0a003986 */ /* 0x0009e2000c101908 */
[----:B--2---:R-:W-:Y:S01]  /*84710*/  IMAD.WIDE R12, R5, 0x4, R232 ;  /* 0x00000004050c7825 */ /* 0x004fe200078e02e8 */
        /* <DEDUP_REMOVED lines=9> */
[----:B-1----:R-:W-:-:S04]  /*847b0*/  IMAD.WIDE R8, R5, 0x4, R6 ;  /* 0x0000000405087825 */ /* 0x002fc800078e0206 */
[C---:B----4-:R-:W-:Y:S01]  /*847c0*/  IMAD.WIDE R10, R5.reuse, 0x4, R232 ;  /* 0x00000004050a7825 */ /* 0x050fe200078e02e8 */
[----:B------:R-:W-:Y:S01]  /*847d0*/  IADD3 R5, R5, UR28, RZ ;  /* 0x0000001c05057c10 */ /* 0x000fe2000fffe0ff */
[----:B------:R1:W-:Y:S01]  /*847e0*/  @P3 STG.E desc[UR8][R8.64], R80 ;  /* 0x0000005008003986 */ /* 0x0003e2000c101908 */
[----:B------:R-:W-:Y:S01]  /*847f0*/  ISETP.LT.AND P1, PT, R4, UR6, !P1 ;  /* 0x0000000604007c0c */ /* 0x000fe2000cf21270 */
[----:B------:R-:W-:Y:S01]  /*84800*/  ULDC UR6, c[0x0][0x228] ;  /* 0x00008a0000067ab9 */ /* 0x000fe20000000800 */
[----:B------:R-:W-:Y:S01]  /*84810*/  ISETP.GE.AND P3, PT, R2, UR4, PT ;  /* 0x0000000402007c0c */ /* 0x000fe2000bf66270 */
[----:B--2---:R-:W-:Y:S01]  /*84820*/  IMAD.WIDE R12, R5, 0x4, R6 ;  /* 0x00000004050c7825 */ /* 0x004fe200078e0206 */
        /* <DEDUP_REMOVED lines=32> */
[----:B------:R-:W-:Y:S01]  /*84a30*/  IADD3 R17, R17, UR28, RZ ;  /* 0x0000001c11117c10 */ /* 0x000fe2000fffe0ff */
[----:B------:R-:W-:-:S02]  /*84a40*/  ULDC UR4, c[0x0][0x228] ;  /* 0x00008a0000047ab9 */ /* 0x000fc40000000800 */
[----:B------:R-:W-:Y:S01]  /*84a50*/  ISETP.LT.AND P4, PT, R4, UR4, !P4 ;  /* 0x0000000404007c0c */ /* 0x000fe2000e781270 */
[----:B------:R-:W-:Y:S01]  /*84a60*/  ULDC UR4, c[0x0][0x228] ;  /* 0x00008a0000047ab9 */ /* 0x000fe20000000800 */
[----:B--2---:R-:W-:Y:S01]  /*84a70*/  IMAD.WIDE R10, R17, 0x4, R6 ;  /* 0x00000004110a7825 */ /* 0x004fe200078e0206 */
[----:B------:R1:W-:Y:S01]  /*84a80*/  @P6 STG.E desc[UR8][R8.64], R90 ;  /* 0x0000005a08006986 */ /* 0x0003e2000c101908 */
[----:B------:R-:W-:Y:S01]  /*84a90*/  ISETP.LT.AND P6, PT, R3, UR4, !P3 ;  /* 0x0000000403007c0c */ /* 0x000fe2000dfc1270 */
[----:B------:R-:W-:Y:S01]  /*84aa0*/  ULDC UR4, c[0x0][0x22c] ;  /* 0x00008b0000047ab9 */ /* 0x000fe20000000800 */
[----:B------:R-:W-:Y:S02]  /*84ab0*/  VIADD R2, R0, 0xba ;  /* 0x000000ba00027836 */ /* 0x000fe40000000000 */
[----:B------:R2:W-:Y:S01]  /*84ac0*/  @P1 STG.E desc[UR8][R10.64], R82 ;  /* 0x000000520a001986 */ /* 0x0005e2000c101908 */
[----:B----4-:R-:W-:Y:S02]  /*84ad0*/  IMAD.WIDE R12, R17, 0x4, R232 ;  /* 0x00000004110c7825 */ /* 0x010fe400078e02e8 */
[----:B------:R-:W-:Y:S01]  /*84ae0*/  ISETP.GE.AND P1, PT, R2, UR4, PT ;  /* 0x0000000402007c0c */ /* 0x000fe2000bf26270 */
[----:B------:R-:W-:-:S02]  /*84af0*/  ULDC UR4, c[0x0][0x228] ;  /* 0x00008a0000047ab9 */ /* 0x000fc40000000800 */
[----:B------:R-:W-:Y:S01]  /*84b00*/  ISETP.LT.AND P3, PT, R4, UR4, !P3 ;  /* 0x0000000404007c0c */ /* 0x000fe2000df61270 */
[----:B------:R-:W-:Y:S01]  /*84b10*/  ULDC UR4, c[0x0][0x228] ;  /* 0x00008a0000047ab9 */ /* 0x000fe20000000800 */
[----:B------:R-:W-:Y:S01]  /*84b20*/  IADD3 R5, R17, UR28, RZ ;  /* 0x0000001c11057c10 */ /* 0x000fe2000fffe0ff */
[----:B------:R4:W-:Y:S01]  /*84b30*/  @P4 STG.E desc[UR8][R12.64], R86 ;  /* 0x000000560c004986 */ /* 0x0009e2000c101908 */
[----:B------:R-:W-:Y:S01]  /*84b40*/  ISETP.LT.AND P4, PT, R3, UR4, !P5 ;  /* 0x0000000403007c0c */ /* 0x000fe2000ef81270 */
[----:B------:R-:W-:Y:S01]  /*84b50*/  VIADD R2, R0, 0xbb ;  /* 0x000000bb00027836 */ /* 0x000fe20000000000 */
[C---:B------:R-:W-:Y:S01]  /*84b60*/  IADD3 R17, R5.reuse, UR28, RZ ;  /* 0x0000001c05117c10 */ /* 0x040fe2000fffe0ff */
[C---:B------:R-:W-:Y:S01]  /*84b70*/  IMAD.WIDE R14, R5.reuse, 0x4, R6 ;  /* 0x00000004050e7825 */ /* 0x040fe200078e0206 */
[----:B------:R-:W-:Y:S01]  /*84b80*/  ISETP.LT.AND P5, PT, R4, UR6, !P5 ;  /* 0x0000000604007c0c */ /* 0x000fe2000efa1270 */
[----:B------:R-:W-:Y:S01]  /*84b90*/  ULDC UR4, c[0x0][0x22c] ;  /* 0x00008b0000047ab9 */ /* 0x000fe20000000800 */
[----:B------:R-:W-:Y:S01]  /*84ba0*/  ULDC UR6, c[0x0][0x228] ;  /* 0x00008a0000067ab9 */ /* 0x000fe20000000800 */
[----:B-1----:R-:W-:Y:S01]  /*84bb0*/  IMAD.WIDE R8, R5, 0x4, R232 ;  /* 0x0000000405087825 */ /* 0x002fe200078e02e8 */
[----:B------:R1:W-:Y:S01]  /*84bc0*/  @P6 STG.E desc[UR8][R14.64], R63 ;  /* 0x0000003f0e006986 */ /* 0x0003e2000c101908 */
[----:B------:R-:W-:Y:S01]  /*84bd0*/  ISETP.LT.AND P6, PT, R3, UR10, !P0 ;  /* 0x0000000a03007c0c */ /* 0x000fe2000c7c1270 */
[----:B------:R-:W-:Y:S01]  /*84be0*/  ULDC UR10, c[0x0][0x228] ;  /* 0x00008a00000a7ab9 */ /* 0x000fe20000000800 */
[C---:B--2---:R-:W-:Y:S01]  /*84bf0*/  IMAD.WIDE R10, R17.reuse, 0x4, R6 ;  /* 0x00000004110a7825 */ /* 0x044fe200078e0206 */
[----:B------:R2:W-:Y:S01]  /*84c00*/  @P3 STG.E desc[UR8][R8.64], R91 ;  /* 0x0000005b08003986 */ /* 0x0005e2000c101908 */
[----:B------:R-:W-:Y:S01]  /*84c10*/  ISETP.GE.AND P3, PT, R2, UR4, PT ;  /* 0x0000000402007c0c */ /* 0x000fe2000bf66270 */
[----:B------:R-:W-:Y:S01]  /*84c20*/  ULDC UR4, c[0x0][0x22c] ;  /* 0x00008b0000047ab9 */ /* 0x000fe20000000800 */
[----:B------:R-:W-:Y:S01]  /*84c30*/  IADD3 R2, R0, 0xbc, RZ ;  /* 0x000000bc00027810 */ /* 0x000fe20007ffe0ff */
[C---:B----4-:R-:W-:Y:S01]  /*84c40*/  IMAD.WIDE R12, R17.reuse, 0x4, R232 ;  /* 0x00000004110c7825 */ /* 0x050fe200078e02e8 */
[----:B------:R-:W-:Y:S01]  /*84c50*/  ISETP.LT.AND P0, PT, R4, UR6, !P0 ;  /* 0x0000000604007c0c */ /* 0x000fe2000c701270 */
[----:B------:R4:W-:Y:S01]  /*84c60*/  @P4 STG.E desc[UR8][R10.64], R83 ;  /* 0x000000530a004986 */ /* 0x0009e2000c101908 */
[----:B------:R-:W-:Y:S01]  /*84c70*/  ISETP.GE.AND P4, PT, R2, UR4, PT ;  /* 0x0000000402007c0c */ /* 0x000fe2000bf86270 */
[----:B------:R-:W-:Y:S01]  /*84c80*/  VIADD R5, R17, UR28 ;  /* 0x0000001c11057c36 */ /* 0x000fe20008000000 */
[----:B------:R-:W-:Y:S01]  /*84c90*/  ULDC UR4, c[0x0][0x228] ;  /* 0x00008a0000047ab9 */ /* 0x000fe20000000800 */
[----:B------:R3:W-:Y:S01]  /*84ca0*/  @P5 STG.E desc[UR8][R12.64], R87 ;  /* 0x000000570c005986 */ /* 0x0007e2000c101908 */
[----:B------:R-:W-:Y:S01]  /*84cb0*/  ISETP.LT.AND P5, PT, R3, UR4, !P2 ;  /* 0x0000000403007c0c */ /* 0x000fe2000d7a1270 */
[----:B-1----:R-:W-:Y:S01]  /*84cc0*/  IMAD.WIDE R14, R5, 0x4, R6 ;  /* 0x00000004050e7825 */ /* 0x002fe200078e0206 */
[----:B------:R-:W-:Y:S01]  /*84cd0*/  ULDC UR6, c[0x0][0x228] ;  /* 0x00008a0000067ab9 */ /* 0x000fe20000000800 */
[----:B------:R-:W-:-:S02]  /*84ce0*/  ULDC UR4, c[0x0][0x22c] ;  /* 0x00008b0000047ab9 */ /* 0x000fc40000000800 */
[C---:B--2---:R-:W-:Y:S01]  /*84cf0*/  IMAD.WIDE R8, R5.reuse, 0x4, R232 ;  /* 0x0000000405087825 */ /* 0x044fe200078e02e8 */
[----:B------:R-:W-:Y:S01]  /*84d00*/  IADD3 R5, R5, UR28, RZ ;  /* 0x0000001c05057c10 */ /* 0x000fe2000fffe0ff */
[----:B------:R1:W-:Y:S01]  /*84d10*/  @P6 STG.E desc[UR8][R14.64], R76 ;  /* 0x0000004c0e006986 */ /* 0x0003e2000c101908 */
[----:B------:R-:W-:Y:S01]  /*84d20*/  ISETP.LT.AND P2, PT, R4, UR6, !P2 ;  /* 0x0000000604007c0c */ /* 0x000fe2000d741270 */
[----:B------:R-:W-:Y:S01]  /*84d30*/  VIADD R2, R0, 0xbd ;  /* 0x000000bd00027836 */ /* 0x000fe20000000000 */
[----:B------:R-:W-:Y:S01]  /*84d40*/  ISETP.LT.AND P6, PT, R3, UR10, !P1 ;  /* 0x0000000a03007c0c */ /* 0x000fe2000cfc1270 */
[----:B------:R2:W-:Y:S01]  /*84d50*/  @P0 STG.E desc[UR8][R8.64], R104 ;  /* 0x0000006808000986 */ /* 0x0005e2000c101908 */
[C---:B----4-:R-:W-:Y:S01]  /*84d60*/  IMAD.WIDE R10, R5.reuse, 0x4, R6 ;  /* 0x00000004050a7825 */ /* 0x050fe200078e0206 */
[----:B------:R-:W-:Y:S01]  /*84d70*/  ULDC UR6, c[0x0][0x228] ;  /* 0x00008a0000067ab9 */ /* 0x000fe20000000800 */
[----:B------:R-:W-:Y:S01]  /*84d80*/  ISETP.GE.AND P0, PT, R2, UR4, PT ;  /* 0x0000000402007c0c */ /* 0x000fe2000bf06270 */
[----:B------:R-:W-:Y:S01]  /*84d90*/  ULDC UR4, c[0x0][0x22c] ;  /* 0x00008b0000047ab9 */ /* 0x000fe20000000800 */
[C---:B------:R-:W-:Y:S01]  /*84da0*/  VIADD R17, R5.reuse, UR28 ;  /* 0x0000001c05117c36 */ /* 0x040fe20008000000 */
[----:B------:R-:W-:Y:S01]  /*84db0*/  IADD3 R2, R0, 0xbe, RZ ;  /* 0x000000be00027810 */ /* 0x000fe20007ffe0ff */
[----:B---3--:R-:W-:Y:S01]  /*84dc0*/  IMAD.WIDE R12, R5, 0x4, R232 ;  /* 0x00000004050c7825 */ /* 0x008fe200078e02e8 */
[----:B------:R3:W-:Y:S01]  /*84dd0*/  @P5 STG.E desc[UR8][R10.64], R96 ;  /* 0x000000600a005986 */ /* 0x0007e2000c101908 */
[----:B------:R-:W-:Y:S01]  /*84de0*/  ULDC UR10, c[0x0][0x228] ;  /* 0x00008a00000a7ab9 */ /* 0x000fe20000000800 */
[----:B------:R-:W-:Y:S01]  /*84df0*/  ISETP.GE.AND P5, PT, R2, UR4, PT ;  /* 0x0000000402007c0c */ /* 0x000fe2000bfa6270 */
[----:B-1----:R-:W-:Y:S01]  /*84e00*/  IMAD.WIDE R14, R17, 0x4, R6 ;  /* 0x00000004110e7825 */ /* 0x002fe200078e0206 */
[----:B------:R-:W-:Y:S01]  /*84e10*/  ULDC UR4, c[0x0][0x228] ;  /* 0x00008a0000047ab9 */ /* 0x000fe20000000800 */
[----:B------:R1:W-:Y:S01]  /*84e20*/  @P2 STG.E desc[UR8][R12.64], R100 ;  /* 0x000000640c002986 */ /* 0x0003e2000c101908 */
[----:B------:R-:W-:Y:S01]  /*84e30*/  ISETP.LT.AND P1, PT, R4, UR4, !P1 ;  /* 0x0000000404007c0c */ /* 0x000fe2000cf21270 */
[----:B------:R-:W-:Y:S01]  /*84e40*/  ULDC UR4, c[0x0][0x228] ;  /* 0x00008a0000047ab9 */ /* 0x000fe20000000800 */
[----:B------:R-:W-:Y:S01]  /*84e50*/  VIADD R2, R0, 0xbf ;  /* 0x000000bf00027836 */ /* 0x000fe20000000000 */
[----:B------:R-:W-:Y:S01]  /*84e60*/  @P6 STG.E desc[UR8][R14.64], R77 ;  /* 0x0000004d0e006986 */ /* 0x000fe2000c101908 */
[----:B------:R-:W-:Y:S01]  /*84e70*/  ISETP.LT.AND P6, PT, R3, UR4, !P3 ;  /* 0x0000000403007c0c */ /* 0x000fe2000dfc1270 */
[----:B------:R-:W-:Y:S01]  /*84e80*/  ULDC UR4, c[0x0][0x22c] ;  /* 0x00008b0000047ab9 */ /* 0x000fe20000000800 */
[C---:B------:R-:W-:Y:S01]  /*84e90*/  IADD3 R5, R17.reuse, UR28, RZ ;  /* 0x0000001c11057c10 */ /* 0x040fe2000fffe0ff */
[----:B--2---:R-:W-:Y:S01]  /*84ea0*/  IMAD.WIDE R8, R17, 0x4, R232 ;  /* 0x0000000411087825 */ /* 0x004fe200078e02e8 */
[----:B------:R-:W-:Y:S01]  /*84eb0*/  ISETP.GE.AND P2, PT, R2, UR4, PT ;  /* 0x0000000402007c0c */ /* 0x000fe2000bf46270 */
[----:B------:R-:W-:Y:S01]  /*84ec0*/  ULDC UR4, c[0x0][0x22c] ;  /* 0x00008b0000047ab9 */ /* 0x000fe20000000800 */
[----:B------:R-:W-:Y:S01]  /*84ed0*/  ISETP.LT.AND P3, PT, R4, UR6, !P3 ;  /* 0x0000000604007c0c */ /* 0x000fe2000df61270 */
[----:B------:R-:W-:Y:S01]  /*84ee0*/  VIADD R2, R0, 0xc0 ;  /* 0x000000c000027836 */ /* 0x000fe20000000000 */
[----:B------:R-:W-:Y:S01]  /*84ef0*/  ULDC UR6, c[0x0][0x228] ;  /* 0x00008a0000067ab9 */ /* 0x000fe20000000800 */
[C---:B---3--:R-:W-:Y:S01]  /*84f00*/  IMAD.WIDE R10, R5.reuse, 0x4, R6 ;  /* 0x00000004050a7825 */ /* 0x048fe200078e0206 */
[----:B------:R2:W-:Y:S02]  /*84f10*/  @P1 STG.E desc[UR8][R8.64], R105 ;  /* 0x0000006908001986 */ /* 0x0005e4000c101908 */
        /* <DEDUP_REMOVED lines=14> */
[C---:B---3--:R-:W-:Y:S01]  /*85000*/  IMAD.WIDE R10, R5.reuse, 0x4, R232 ;  /* 0x00000004050a7825 */ /* 0x048fe200078e02e8 */
        /* <DEDUP_REMOVED lines=49> */
[----:B---3--:R-:W-:Y:S02]  /*85320*/  IMAD.WIDE R12, R17, 0x4, R232 ;  /* 0x00000004110c7825 */ /* 0x008fe400078e02e8 */
        /* <DEDUP_REMOVED lines=20> */
[----:B---3--:R-:W-:Y:S01]  /*85470*/  IMAD.WIDE R12, R17, 0x4, R232 ;  /* 0x00000004110c7825 */ /* 0x008fe200078e02e8 */
[----:B------:R-:W-:Y:S01]  /*85480*/  ULDC UR4, c[0x0][0x22c] ;  /* 0x00008b0000047ab9 */ /* 0x000fe20000000800 */
[----:B------:R-:W-:Y:S01]  /*85490*/  ISETP.LT.AND P4, PT, R4, UR6, !P4 ;  /* 0x0000000604007c0c */ /* 0x000fe2000e781270 */
[----:B------:R-:W-:Y:S01]  /*854a0*/  ULDC UR10, c[0x0][0x228] ;  /* 0x00008a00000a7ab9 */ /* 0x000fe20000000800 */
[C---:B-1----:R-:W-:Y:S01]  /*854b0*/  IMAD.WIDE R14, R5.reuse, 0x4, R6 ;  /* 0x00000004050e7825 */ /* 0x042fe200078e0206 */
[----:B------:R1:W-:Y:S01]  /*854c0*/  @P1 STG.E desc[UR8][R10.64], R93 ;  /* 0x0000005d0a001986 */ /* 0x0003e2000c101908 */
[----:B------:R-:W-:Y:S01]  /*854d0*/  ISETP.GE.AND P1, PT, R2, UR4, PT ;  /* 0x0000000402007c0c */ /* 0x000fe2000bf26270 */
[----:B------:R-:W-:Y:S01]  /*854e0*/  ULDC UR4, c[0x0][0x228] ;  /* 0x00008a0000047ab9 */ /* 0x000fe20000000800 */
[----:B----4-:R-:W-:Y:S01]  /*854f0*/  IMAD.WIDE R8, R5, 0x4, R232 ;  /* 0x0000000405087825 */ /* 0x010fe200078e02e8 */
        /* <DEDUP_REMOVED lines=23> */
[----:B---3--:R-:W-:Y:S01]  /*85670*/  IMAD.WIDE R14, R17, 0x4, R6 ;  /* 0x00000004110e7825 */ /* 0x008fe200078e0206 */
[----:B------:R2:W-:Y:S01]  /*85680*/  @P5 STG.E desc[UR8][R12.64], R122 ;  /* 0x0000007a0c005986 */ /* 0x0005e2000c101908 */
[----:B------:R-:W-:Y:S01]  /*85690*/  ISETP.LT.AND P5, PT, R3, UR4, !P6 ;  /* 0x0000000403007c0c */ /* 0x000fe2000f7a1270 */
[----:B------:R-:W-:Y:S01]  /*856a0*/  ULDC UR4, c[0x0][0x22c] ;  /* 0x00008b0000047ab9 */ /* 0x000fe20000000800 */
[----:B------:R-:W-:Y:S01]  /*856b0*/  VIADD R2, R0, 0xca ;  /* 0x000000ca00027836 */ /* 0x000fe20000000000 */
[C---:B------:R-:W-:Y:S01]  /*856c0*/  IADD3 R5, R17.reuse, UR28, RZ ;  /* 0x0000001c11057c10 */ /* 0x040fe2000fffe0ff */
[----:B------:R-:W-:Y:S01]  /*856d0*/  @P3 STG.E desc[UR8][R14.64], R118 ;  /* 0x000000760e003986 */ /* 0x000fe2000c101908 */
[----:B----4-:R-:W-:Y:S01]  /*856e0*/  IMAD.WIDE R8, R17, 0x4, R232 ;  /* 0x0000000411087825 */ /* 0x010fe200078e02e8 */
        /* <DEDUP_REMOVED lines=21> */
[C---:B---3--:R-:W-:Y:S01]  /*85840*/  IMAD.WIDE R10, R5.reuse, 0x4, R232 ;  /* 0x00000004050a7825 */ /* 0x048fe200078e02e8 */
        /* <DEDUP_REMOVED lines=180> */
[----:B---3--:R-:W-:Y:S02]  /*86390*/  IMAD.WIDE R12, R17, 0x4, R232 ;  /* 0x00000004110c7825 */ /* 0x008fe400078e02e8 */
        /* <DEDUP_REMOVED lines=14> */
[----:B------:R1:W-:Y:S03]  /*86480*/  @P6 STG.E desc[UR8][R14.64], R175 ;  /* 0x000000af0e006986 */ /* 0x0003e6000c101908 */
[C---:B--2---:R-:W-:Y:S01]  /*86490*/  IMAD.WIDE R10, R17.reuse, 0x4, R6 ;  /* 0x00000004110a7825 */ /* 0x044fe200078e0206 */
[----:B------:R2:W-:Y:S01]  /*864a0*/  @P2 STG.E desc[UR8][R8.64], R167 ;  /* 0x000000a708002986 */ /* 0x0005e2000c101908 */
[----:B------:R-:W-:Y:S01]  /*864b0*/  ISETP.GE.AND P2, PT, R2, UR4, PT ;  /* 0x0000000402007c0c */ /* 0x000fe2000bf46270 */
[----:B------:R-:W-:Y:S01]  /*864c0*/  ULDC UR4, c[0x0][0x22c] ;  /* 0x00008b0000047ab9 */ /* 0x000fe20000000800 */
[----:B------:R-:W-:Y:S01]  /*864d0*/  IADD3 R2, R0, 0xdd, RZ ;  /* 0x000000dd00027810 */ /* 0x000fe20007ffe0ff */
[----:B---3--:R-:W-:Y:S01]  /*864e0*/  IMAD.WIDE R12, R17, 0x4, R232 ;  /* 0x00000004110c7825 */ /* 0x008fe200078e02e8 */
[----:B------:R-:W-:Y:S01]  /*864f0*/  ISETP.LT.AND P6, PT, R3, UR10, !P0 ;  /* 0x0000000a03007c0c */ /* 0x000fe2000c7c1270 */
[----:B------:R3:W-:Y:S01]  /*86500*/  @P4 STG.E desc[UR8][R10.64], R128 ;  /* 0x000000800a004986 */ /* 0x0007e2000c101908 */
[----:B------:R-:W-:Y:S01]  /*86510*/  ISETP.LT.AND P0, PT, R4, UR6, !P0 ;  /* 0x0000000604007c0c */ /* 0x000fe2000c701270 */
[----:B------:R-:W-:Y:S01]  /*86520*/  VIADD R5, R17, UR28 ;  /* 0x0000001c11057c36 */ /* 0x000fe20008000000 */
[----:B------:R-:W-:Y:S01]  /*86530*/  ISETP.GE.AND P4, PT, R2, UR4, PT ;  /* 0x0000000402007c0c */ /* 0x000fe2000bf86270 */
[----:B------:R-:W-:Y:S01]  /*86540*/  ULDC UR4, c[0x0][0x228] ;  /* 0x00008a0000047ab9 */ /* 0x000fe20000000800 */
[----:B------:R4:W-:Y:S01]  /*86550*/  @P5 STG.E desc[UR8][R12.64], R184 ;  /* 0x000000b80c005986 */ /* 0x0009e2000c101908 */
[----:B------:R-:W-:Y:S01]  /*86560*/  ISETP.LT.AND P5, PT, R3, UR4, !P3 ;  /* 0x0000000403007c0c */ /* 0x000fe2000dfa1270 */
[C---:B-1----:R-:W-:Y:S01]  /*86570*/  IMAD.WIDE R14, R5.reuse, 0x4, R6 ;  /* 0x00000004050e7825 */ /* 0x042fe200078e0206 */
[----:B------:R-:W-:Y:S01]  /*86580*/  ULDC UR6, c[0x0][0x228] ;  /* 0x00008a0000067ab9 */ /* 0x000fe20000000800 */
[----:B------:R-:W-:Y:S01]  /*86590*/  ULDC UR4, c[0x0][0x22c] ;  /* 0x00008b0000047ab9 */ /* 0x000fe20000000800 */
[----:B------:R-:W-:Y:S01]  /*865a0*/  ULDC UR10, c[0x0][0x228] ;  /* 0x00008a00000a7ab9 */ /* 0x000fe20000000800 */
[C---:B--2---:R-:W-:Y:S01]  /*865b0*/  IMAD.WIDE R8, R5.reuse, 0x4, R232 ;  /* 0x0000000405087825 */ /* 0x044fe200078e02e8 */
[----:B------:R-:W-:-:S03]  /*865c0*/  IADD3 R5, R5, UR28, RZ ;  /* 0x0000001c05057c10 */ /* 0x000fc6000fffe0ff */
[----:B------:R-:W-:Y:S01]  /*865d0*/  VIADD R2, R0, 0xde ;  /* 0x000000de00027836 */ /* 0x000fe20000000000 */
[----:B------:R-:W-:Y:S01]  /*865e0*/  ISETP.LT.AND P3, PT, R4, UR6, !P3 ;  /* 0x0000000604007c0c */ /* 0x000fe2000df61270 */
[----:B------:R1:W-:Y:S01]  /*865f0*/  @P6 STG.E desc[UR8][R14.64], R180 ;  /* 0x000000b40e006986 */ /* 0x0003e2000c101908 */
[----:B---3--:R-:W-:Y:S01]  /*86600*/  IMAD.WIDE R10, R5, 0x4, R6 ;  /* 0x00000004050a7825 */ /* 0x008fe200078e0206 */
[----:B------:R-:W-:Y:S01]  /*86610*/  ISETP.LT.AND P6, PT, R3, UR10, !P1 ;  /* 0x0000000a03007c0c */ /* 0x000fe2000cfc1270 */
[----:B------:R-:W-:Y:S01]  /*86620*/  ULDC UR6, c[0x0][0x228] ;  /* 0x00008a0000067ab9 */ /* 0x000fe20000000800 */
[----:B------:R2:W-:Y:S01]  /*86630*/  @P0 STG.E desc[UR8][R8.64], R176 ;  /* 0x000000b008000986 */ /* 0x0005e2000c101908 */
[----:B------:R-:W-:Y:S01]  /*86640*/  ISETP.GE.AND P0, PT, R2, UR4, PT ;  /* 0x0000000402007c0c */ /* 0x000fe2000bf06270 */
[----:B------:R-:W-:Y:S01]  /*86650*/  ULDC UR4, c[0x0][0x22c] ;  /* 0x00008b0000047ab9 */ /* 0x000fe20000000800 */
[----:B------:R-:W-:Y:S01]  /*86660*/  IADD3 R2, R0, 0xdf, RZ ;  /* 0x000000df00027810 */ /* 0x000fe20007ffe0ff */
[----:B------:R3:W-:Y:S01]  /*86670*/  @P5 STG.E desc[UR8][R10.64], R129 ;  /* 0x000000810a005986 */ /* 0x0007e2000c101908 */
[C---:B------:R-:W-:Y:S01]  /*86680*/  VIADD R17, R5.reuse, UR28 ;  /* 0x0000001c05117c36 */ /* 0x040fe20008000000 */
[----:B------:R-:W-:Y:S01]  /*86690*/  ULDC UR10, c[0x0][0x228] ;  /* 0x00008a00000a7ab9 */ /* 0x000fe20000000800 */
[----:B----4-:R-:W-:Y:S01]  /*866a0*/  IMAD.WIDE R12, R5, 0x4, R232 ;  /* 0x00000004050c7825 */ /* 0x010fe200078e02e8 */
[----:B------:R-:W-:Y:S01]  /*866b0*/  ISETP.GE.AND P5, PT, R2, UR4, PT ;  /* 0x0000000402007c0c */ /* 0x000fe2000bfa6270 */
[----:B------:R-:W-:-:S02]  /*866c0*/  ULDC UR4, c[0x0][0x228] ;  /* 0x00008a0000047ab9 */ /* 0x000fc40000000800 */
[----:B------:R-:W-:Y:S01]  /*866d0*/  ISETP.LT.AND P1, PT, R4, UR4, !P1 ;  /* 0x0000000404007c0c */ /* 0x000fe2000cf21270 */
[----:B-1----:R-:W-:Y:S01]  /*866e0*/  IMAD.WIDE R14, R17, 0x4, R6 ;  /* 0x00000004110e7825 */ /* 0x002fe200078e0206 */
[----:B------:R-:W-:Y:S01]  /*866f0*/  ULDC UR4, c[0x0][0x228] ;  /* 0x00008a0000047ab9 */ /* 0x000fe20000000800 */
[----:B------:R1:W-:Y:S01]  /*86700*/  @P3 STG.E desc[UR8][R12.64], R185 ;  /* 0x000000b90c003986 */ /* 0x0003e2000c101908 */
[----:B------:R-:W-:Y:S01]  /*86710*/  ISETP.LT.AND P3, PT, R3, UR4, !P2 ;  /* 0x0000000403007c0c */ /* 0x000fe2000d761270 */
[----:B------:R-:W-:Y:S01]  /*86720*/  VIADD R2, R0, 0xe0 ;  /* 0x000000e000027836 */ /* 0x000fe20000000000 */
[----:B------:R-:W-:Y:S01]  /*86730*/  ULDC UR4, c[0x0][0x22c] ;  /* 0x00008b0000047ab9 */ /* 0x000fe20000000800 */
[----:B------:R-:W-:Y:S01]  /*86740*/  @P6 STG.E desc[UR8][R14.64], R181 ;  /* 0x000000b50e006986 */ /* 0x000fe2000c101908 */
[C---:B------:R-:W-:Y:S01]  /*86750*/  IADD3 R5, R17.reuse, UR28, RZ ;  /* 0x0000001c11057c10 */ /* 0x040fe2000fffe0ff */
[----:B--2---:R-:W-:Y:S01]  /*86760*/  IMAD.WIDE R8, R17, 0x4, R232 ;  /* 0x0000000411087825 */ /* 0x004fe200078e02e8 */
[----:B------:R-:W-:Y:S01]  /*86770*/  ISETP.LT.AND P6, PT, R4, UR6, !P2 ;  /* 0x0000000604007c0c */ /* 0x000fe2000d7c1270 */
[----:B------:R-:W-:Y:S01]  /*86780*/  ULDC UR6, c[0x0][0x228] ;  /* 0x00008a0000067ab9 */ /* 0x000fe20000000800 */
[----:B------:R-:W-:Y:S01]  /*86790*/  ISETP.GE.AND P2, PT, R2, UR4, PT ;  /* 0x0000000402007c0c */ /* 0x000fe2000bf46270 */
        /* <DEDUP_REMOVED lines=199> */
[C---:B---3--:R-:W-:Y:S02]  /*87410*/  IMAD.WIDE R12, R17.reuse, 0x4, R232 ;  /* 0x00000004110c7825 */ /* 0x048fe400078e02e8 */
[----:B------:R-:W-:Y:S01]  /*87420*/  ISETP.GE.AND P4, PT, R2, UR4, PT ;  /* 0x0000000402007c0c */ /* 0x000fe2000bf86270 */
[----:B------:R-:W-:Y:S01]  /*87430*/  ULDC UR4, c[0x0][0x228] ;  /* 0x00008a0000047ab9 */ /* 0x000fe20000000800 */
[----:B------:R-:W-:-:S02]  /*87440*/  IADD3 R5, R17, UR28, RZ ;  /* 0x0000001c11057c10 */ /* 0x000fc4000fffe0ff */
[C---:B------:R-:W-:Y:S01]  /*87450*/  ISETP.LT.AND P5, PT, R4.reuse, UR4, !P5 ;  /* 0x0000000404007c0c */ /* 0x040fe2000efa1270 */
[----:B------:R-:W-:Y:S01]  /*87460*/  ULDC UR4, c[0x0][0x228] ;  /* 0x00008a0000047ab9 */ /* 0x000fe20000000800 */
[----:B------:R3:W-:Y:S01]  /*87470*/  @P0 STG.E desc[UR8][R12.64], R210 ;  /* 0x000000d20c000986 */ /* 0x0007e2000c101908 */
[----:B------:R-:W-:Y:S01]  /*87480*/  ISETP.LT.AND P0, PT, R3, UR4, !P3 ;  /* 0x0000000403007c0c */ /* 0x000fe2000df01270 */
[C---:B------:R-:W-:Y:S01]  /*87490*/  IMAD.WIDE R14, R5.reuse, 0x4, R6 ;  /* 0x00000004050e7825 */ /* 0x040fe200078e0206 */
[C---:B------:R-:W-:Y:S01]  /*874a0*/  IADD3 R17, R5.reuse, UR28, RZ ;  /* 0x0000001c05117c10 */ /* 0x040fe2000fffe0ff */
[----:B------:R-:W-:Y:S01]  /*874b0*/  ULDC UR4, c[0x0][0x22c] ;  /* 0x00008b0000047ab9 */ /* 0x000fe20000000800 */
[----:B------:R-:W-:Y:S01]  /*874c0*/  ISETP.LT.AND P3, PT, R4, UR6, !P3 ;  /* 0x0000000604007c0c */ /* 0x000fe2000df61270 */
[----:B-1----:R-:W-:Y:S01]  /*874d0*/  IMAD.WIDE R8, R5, 0x4, R232 ;  /* 0x0000000405087825 */ /* 0x002fe200078e02e8 */
[----:B------:R1:W-:Y:S03]  /*874e0*/  @P6 STG.E desc[UR8][R14.64], R202 ;  /* 0x000000ca0e006986 */ /* 0x0003e6000c101908 */
        /* <DEDUP_REMOVED lines=8> */
[----:B---3--:R-:W-:Y:S01]  /*87570*/  IMAD.WIDE R12, R17, 0x4, R232 ;  /* 0x00000004110c7825 */ /* 0x008fe200078e02e8 */
[----:B------:R-:W-:Y:S01]  /*87580*/  ISETP.LT.AND P1, PT, R4, UR6, !P1 ;  /* 0x0000000604007c0c */ /* 0x000fe2000cf21270 */
[----:B------:R-:W-:Y:S01]  /*87590*/  ULDC UR4, c[0x0][0x22c] ;  /* 0x00008b0000047ab9 */ /* 0x000fe20000000800 */
[----:B------:R3:W-:Y:S01]  /*875a0*/  @P0 STG.E desc[UR8][R10.64], R139 ;  /* 0x0000008b0a000986 */ /* 0x0007e2000c101908 */
[----:B------:R-:W-:Y:S01]  /*875b0*/  ISETP.GE.AND P0, PT, R2, UR4, PT ;  /* 0x0000000402007c0c */ /* 0x000fe2000bf06270 */
[----:B-1----:R-:W-:Y:S01]  /*875c0*/  IMAD.WIDE R14, R5, 0x4, R6 ;  /* 0x00000004050e7825 */ /* 0x002fe200078e0206 */
[----:B------:R-:W-:Y:S01]  /*875d0*/  ULDC UR4, c[0x0][0x228] ;  /* 0x00008a0000047ab9 */ /* 0x000fe20000000800 */
[----:B------:R1:W-:Y:S01]  /*875e0*/  @P3 STG.E desc[UR8][R12.64], R211 ;  /* 0x000000d30c003986 */ /* 0x0003e2000c101908 */
[----:B------:R-:W-:Y:S01]  /*875f0*/  ULDC UR6, c[0x0][0x228] ;  /* 0x00008a0000067ab9 */ /* 0x000fe20000000800 */
[----:B------:R-:W-:Y:S01]  /*87600*/  ISETP.LT.AND P3, PT, R3, UR4, !P2 ;  /* 0x0000000403007c0c */ /* 0x000fe2000d761270 */
[C---:B--2---:R-:W-:Y:S01]  /*87610*/  IMAD.WIDE R8, R5.reuse, 0x4, R232 ;  /* 0x0000000405087825 */ /* 0x044fe200078e02e8 */
[----:B------:R-:W-:Y:S01]  /*87620*/  ISETP.LT.AND P2, PT, R4, UR6, !P2 ;  /* 0x0000000604007c0c */ /* 0x000fe2000d741270 */
[----:B------:R-:W-:Y:S01]  /*87630*/  ULDC UR10, c[0x0][0x228] ;  /* 0x00008a00000a7ab9 */ /* 0x000fe20000000800 */
[----:B------:R2:W-:Y:S01]  /*87640*/  @P6 STG.E desc[UR8][R14.64], R203 ;  /* 0x000000cb0e006986 */ /* 0x0005e2000c101908 */
[----:B------:R-:W-:Y:S01]  /*87650*/  VIADD R2, R0, 0xf4 ;  /* 0x000000f400027836 */ /* 0x000fe20000000000 */
[----:B------:R-:W-:Y:S01]  /*87660*/  IADD3 R5, R5, UR28, RZ ;  /* 0x0000001c05057c10 */ /* 0x000fe2000fffe0ff */
[----:B------:R-:W-:Y:S01]  /*87670*/  ULDC UR4, c[0x0][0x22c] ;  /* 0x00008b0000047ab9 */ /* 0x000fe20000000800 */
[----:B------:R-:W-:Y:S01]  /*87680*/  ISETP.LT.AND P6, PT, R3, UR10, !P4 ;  /* 0x0000000a03007c0c */ /* 0x000fe2000e7c1270 */
[----:B------:R4:W-:Y:S01]  /*87690*/  @P1 STG.E desc[UR8][R8.64], R207 ;  /* 0x000000cf08001986 */ /* 0x0009e2000c101908 */
[----:B------:R-:W-:Y:S01]  /*876a0*/  ISETP.GE.AND P1, PT, R2, UR4, PT ;  /* 0x0000000402007c0c */ /* 0x000fe2000bf26270 */
[C---:B------:R-:W-:Y:S01]  /*876b0*/  VIADD R17, R5.reuse, UR28 ;  /* 0x0000001c05117c36 */ /* 0x040fe20008000000 */
[----:B------:R-:W-:Y:S01]  /*876c0*/  ULDC UR4, c[0x0][0x228] ;  /* 0x00008a0000047ab9 */ /* 0x000fe20000000800 */
[C---:B---3--:R-:W-:Y:S01]  /*876d0*/  IMAD.WIDE R10, R5.reuse, 0x4, R6 ;  /* 0x00000004050a7825 */ /* 0x048fe200078e0206 */
[----:B------:R-:W-:Y:S01]  /*876e0*/  ISETP.LT.AND P4, PT, R4, UR4, !P4 ;  /* 0x0000000404007c0c */ /* 0x000fe2000e781270 */
[----:B------:R-:W-:Y:S01]  /*876f0*/  ULDC UR4, c[0x0][0x228] ;  /* 0x00008a0000047ab9 */ /* 0x000fe20000000800 */
[----:B------:R-:W-:Y:S01]  /*87700*/  ULDC UR6, c[0x0][0x228] ;  /* 0x00008a0000067ab9 */ /* 0x000fe20000000800 */
[----:B-1----:R-:W-:Y:S01]  /*87710*/  IMAD.WIDE R12, R5, 0x4, R232 ;  /* 0x00000004050c7825 */ /* 0x002fe200078e02e8 */
[----:B------:R1:W-:Y:S01]  /*87720*/  @P3 STG.E desc[UR8][R10.64], R140 ;  /* 0x0000008c0a003986 */ /* 0x0003e2000c101908 */
[----:B------:R-:W-:-:S02]  /*87730*/  ULDC UR10, c[0x0][0x228] ;  /* 0x00008a00000a7ab9 */ /* 0x000fc40000000800 */
[----:B--2---:R-:W-:Y:S01]  /*87740*/  IMAD.WIDE R14, R17, 0x4, R6 ;  /* 0x00000004110e7825 */ /* 0x004fe200078e0206 */
[----:B------:R2:W-:Y:S01]  /*87750*/  @P2 STG.E desc[UR8][R12.64], R212 ;  /* 0x000000d40c002986 */ /* 0x0005e2000c101908 */
[----:B------:R-:W-:Y:S02]  /*87760*/  IADD3 R2, R0, 0xf5, RZ ;  /* 0x000000f500027810 */ /* 0x000fe40007ffe0ff */
[----:B------:R-:W-:Y:S01]  /*87770*/  ISETP.LT.AND P2, PT, R3, UR4, !P5 ;  /* 0x0000000403007c0c */ /* 0x000fe2000ef41270 */
[----:B------:R-:W-:Y:S01]  /*87780*/  ULDC UR4, c[0x0][0x228] ;  /* 0x00008a0000047ab9 */ /* 0x000fe20000000800 */
[----:B------:R-:W-:Y:S01]  /*87790*/  ISETP.LT.AND P5, PT, R4, UR6, !P5 ;  /* 0x0000000604007c0c */ /* 0x000fe2000efa1270 */
[----:B------:R3:W-:Y:S01]  /*877a0*/  @P6 STG.E desc[UR8][R14.64], R220 ;  /* 0x000000dc0e006986 */ /* 0x0007e2000c101908 */
[----:B----4-:R-:W-:Y:S01]  /*877b0*/  IMAD.WIDE R8, R17, 0x4, R232 ;  /* 0x0000000411087825 */ /* 0x010fe200078e02e8 */
[----:B------:R-:W-:Y:S01]  /*877c0*/  ISETP.LT.AND P6, PT, R3, UR4, !P0 ;  /* 0x0000000403007c0c */ /* 0x000fe2000c7c1270 */
[----:B------:R-:W-:Y:S01]  /*877d0*/  ULDC UR4, c[0x0][0x228] ;  /* 0x00008a0000047ab9 */ /* 0x000fe20000000800 */
[----:B------:R-:W-:Y:S01]  /*877e0*/  ISETP.GE.AND P3, PT, R2, UR13, PT ;  /* 0x0000000d02007c0c */ /* 0x000fe2000bf66270 */
[----:B------:R-:W-:Y:S01]  /*877f0*/  VIADD R17, R17, UR28 ;  /* 0x0000001c11117c36 */ /* 0x000fe20008000000 */
[----:B------:R-:W-:Y:S01]  /*87800*/  IADD3 R2, R0, 0xf6, RZ ;  /* 0x000000f600027810 */ /* 0x000fe20007ffe0ff */
[----:B------:R4:W-:Y:S01]  /*87810*/  @P4 STG.E desc[UR8][R8.64], R216 ;  /* 0x000000d808004986 */ /* 0x0009e2000c101908 */
[----:B------:R-:W-:Y:S01]  /*87820*/  ULDC UR6, c[0x0][0x228] ;  /* 0x00008a0000067ab9 */ /* 0x000fe20000000800 */
[C---:B------:R-:W-:Y:S01]  /*87830*/  VIADD R5, R17.reuse, UR28 ;  /* 0x0000001c11057c36 */ /* 0x040fe20008000000 */
[----:B------:R-:W-:Y:S01]  /*87840*/  ISETP.GE.AND P4, PT, R2, UR11, PT ;  /* 0x0000000b02007c0c */ /* 0x000fe2000bf86270 */
[----:B-1----:R-:W-:Y:S01]  /*87850*/  IMAD.WIDE R10, R17, 0x4, R6 ;  /* 0x00000004110a7825 */ /* 0x002fe200078e0206 */
[----:B------:R-:W-:-:S03]  /*87860*/  IADD3 R2, R0, 0xf7, RZ ;  /* 0x000000f700027810 */ /* 0x000fc60007ffe0ff */
[----:B--2---:R-:W-:Y:S01]  /*87870*/  IMAD.WIDE R12, R17, 0x4, R232 ;  /* 0x00000004110c7825 */ /* 0x004fe200078e02e8 */
[----:B------:R-:W-:Y:S01]  /*87880*/  ISETP.LT.AND P0, PT, R4, UR4, !P0 ;  /* 0x0000000404007c0c */ /* 0x000fe2000c701270 */
[----:B------:R1:W-:Y:S01]  /*87890*/  @P2 STG.E desc[UR8][R10.64], R141 ;  /* 0x0000008d0a002986 */ /* 0x0003e2000c101908 */
[----:B------:R-:W-:Y:S01]  /*878a0*/  ULDC UR4, c[0x0][0x228] ;  /* 0x00008a0000047ab9 */ /* 0x000fe20000000800 */
[----:B---3--:R-:W-:Y:S01]  /*878b0*/  IMAD.WIDE R14, R5, 0x4, R6 ;  /* 0x00000004050e7825 */ /* 0x008fe200078e0206 */
[----:B------:R-:W-:Y:S01]  /*878c0*/  ISETP.GE.AND P2, PT, R2, UR7, PT ;  /* 0x0000000702007c0c */ /* 0x000fe2000bf46270 */
[----:B------:R2:W-:Y:S01]  /*878d0*/  @P5 STG.E desc[UR8][R12.64], R213 ;  /* 0x000000d50c005986 */ /* 0x0005e2000c101908 */
[----:B------:R-:W-:Y:S01]  /*878e0*/  ULDC UR7, c[0x0][0x228] ;  /* 0x00008a0000077ab9 */ /* 0x000fe20000000800 */
[----:B------:R-:W-:Y:S01]  /*878f0*/  ISETP.LT.AND P5, PT, R3, UR4, !P1 ;  /* 0x0000000403007c0c */ /* 0x000fe2000cfa1270 */
[C---:B----4-:R-:W-:Y:S01]  /*87900*/  IMAD.WIDE R8, R5.reuse, 0x4, R232 ;  /* 0x0000000405087825 */ /* 0x050fe200078e02e8 */
[----:B------:R3:W-:Y:S01]  /*87910*/  @P6 STG.E desc[UR8][R14.64], R221 ;  /* 0x000000dd0e006986 */ /* 0x0007e2000c101908 */
[----:B------:R-:W-:Y:S01]  /*87920*/  ISETP.LT.AND P1, PT, R4, UR6, !P1 ;  /* 0x0000000604007c0c */ /* 0x000fe2000cf21270 */
[----:B------:R-:W-:Y:S01]  /*87930*/  ULDC UR4, c[0x0][0x228] ;  /* 0x00008a0000047ab9 */ /* 0x000fe20000000800 */
[----:B------:R-:W-:-:S02]  /*87940*/  IADD3 R5, R5, UR28, RZ ;  /* 0x0000001c05057c10 */ /* 0x000fc4000fffe0ff */
[----:B------:R-:W-:Y:S02]  /*87950*/  ISETP.LT.AND P6, PT, R3, UR7, !P3 ;  /* 0x0000000703007c0c */ /* 0x000fe4000dfc1270 */
[----:B------:R-:W-:Y:S01]  /*87960*/  ISETP.LT.AND P3, PT, R4, UR10, !P3 ;  /* 0x0000000a04007c0c */ /* 0x000fe2000df61270 */
[C---:B------:R-:W-:Y:S02]  /*87970*/  VIADD R19, R5.reuse, UR28 ;  /* 0x0000001c05137c36 */ /* 0x040fe40008000000 */
[C---:B-1----:R-:W-:Y:S01]  /*87980*/  IMAD.WIDE R10, R5.reuse, 0x4, R6 ;  /* 0x00000004050a7825 */ /* 0x042fe200078e0206 */
[----:B------:R1:W-:Y:S03]  /*87990*/  @P0 STG.E desc[UR8][R8.64], R217 ;  /* 0x000000d908000986 */ /* 0x0003e6000c101908 */
[----:B--2---:R-:W-:Y:S01]  /*879a0*/  IMAD.WIDE R12, R5, 0x4, R232 ;  /* 0x00000004050c7825 */ /* 0x004fe200078e02e8 */
[----:B------:R2:W-:Y:S03]  /*879b0*/  @P5 STG.E desc[UR8][R10.64], R142 ;  /* 0x0000008e0a005986 */ /* 0x0005e6000c101908 */
[----:B------:R-:W-:-:S02]  /*879c0*/  VIADD R2, R0, 0xf8 ;  /* 0x000000f800027836 */ /* 0x000fc40000000000 */
[C---:B---3--:R-:W-:Y:S01]  /*879d0*/  IMAD.WIDE R14, R19.reuse, 0x4, R6 ;  /* 0x00000004130e7825 */ /* 0x048fe200078e0206 */
[----:B------:R3:W-:Y:S03]  /*879e0*/  @P1 STG.E desc[UR8][R12.64], R214 ;  /* 0x000000d60c001986 */ /* 0x0007e6000c101908 */
[----:B------:R-:W-:Y:S01]  /*879f0*/  IMAD.WIDE R16, R19, 0x4, R232 ;  /* 0x0000000413107825 */ /* 0x000fe200078e02e8 */
[----:B------:R-:W-:Y:S01]  /*87a00*/  ISETP.GE.AND P0, PT, R2, UR5, PT ;  /* 0x0000000502007c0c */ /* 0x000fe2000bf06270 */
[----:B------:R4:W-:Y:S01]  /*87a10*/  @P6 STG.E desc[UR8][R14.64], R222 ;  /* 0x000000de0e006986 */ /* 0x0009e2000c101908 */
[----:B------:R-:W-:-:S03]  /*87a20*/  ULDC UR5, c[0x0][0x228] ;  /* 0x00008a0000057ab9 */ /* 0x000fc60000000800 */
[----:B------:R4:W-:Y:S01]  /*87a30*/  @P3 STG.E desc[UR8][R16.64], R218 ;  /* 0x000000da10003986 */ /* 0x0009e2000c101908 */
[----:B------:R-:W-:Y:S01]  /*87a40*/  ISETP.LT.AND P3, PT, R3, UR4, !P4 ;  /* 0x0000000403007c0c */ /* 0x000fe2000e761270 */
[----:B------:R-:W-:Y:S01]  /*87a50*/  ULDC UR4, c[0x0][0x228] ;  /* 0x00008a0000047ab9 */ /* 0x000fe20000000800 */
[----:B------:R-:W-:Y:S01]  /*87a60*/  ISETP.LT.AND P4, PT, R4, UR5, !P4 ;  /* 0x0000000504007c0c */ /* 0x000fe2000e781270 */
[----:B------:R-:W-:Y:S01]  /*87a70*/  ULDC UR5, c[0x0][0x228] ;  /* 0x00008a0000057ab9 */ /* 0x000fe20000000800 */
[----:B------:R-:W-:Y:S02]  /*87a80*/  IADD3 R19, R19, UR28, RZ ;  /* 0x0000001c13137c10 */ /* 0x000fe4000fffe0ff */
[----:B------:R-:W-:Y:S01]  /*87a90*/  ISETP.LT.AND P6, PT, R3, UR4, !P2 ;  /* 0x0000000403007c0c */ /* 0x000fe2000d7c1270 */
[----:B------:R-:W-:Y:S02]  /*87aa0*/  ULDC UR4, c[0x0][0x228] ;  /* 0x00008a0000047ab9 */ /* 0x000fe40000000800 */
[----:B-1----:R-:W-:Y:S01]  /*87ab0*/  IMAD.WIDE R8, R19, 0x4, R6 ;  /* 0x0000000413087825 */ /* 0x002fe200078e0206 */
[----:B------:R-:W-:-:S03]  /*87ac0*/  IADD3 R2, R0, 0xf9, RZ ;  /* 0x000000f900027810 */ /* 0x000fc60007ffe0ff */
[C---:B--2---:R-:W-:Y:S01]  /*87ad0*/  IMAD.WIDE R10, R19.reuse, 0x4, R232 ;  /* 0x00000004130a7825 */ /* 0x044fe200078e02e8 */
[----:B------:R1:W-:Y:S03]  /*87ae0*/  @P3 STG.E desc[UR8][R8.64], R143 ;  /* 0x0000008f08003986 */ /* 0x0003e6000c101908 */
[----:B------:R-:W-:Y:S01]  /*87af0*/  VIADD R5, R19, UR28 ;  /* 0x0000001c13057c36 */ /* 0x000fe20008000000 */
[----:B------:R2:W-:Y:S01]  /*87b00*/  @P4 STG.E desc[UR8][R10.64], R215 ;  /* 0x000000d70a004986 */ /* 0x0005e2000c101908 */
[----:B------:R-:W-:Y:S01]  /*87b10*/  ISETP.LT.AND P2, PT, R4, UR5, !P2 ;  /* 0x0000000504007c0c */ /* 0x000fe2000d741270 */
[----:B------:R-:W-:Y:S01]  /*87b20*/  ULDC UR5, c[0x0][0x228] ;  /* 0x00008a0000057ab9 */ /* 0x000fe20000000800 */
[----:B---3--:R-:W-:Y:S01]  /*87b30*/  IMAD.WIDE R12, R5, 0x4, R6 ;  /* 0x00000004050c7825 */ /* 0x008fe200078e0206 */
[----:B------:R-:W-:Y:S01]  /*87b40*/  ISETP.LT.AND P4, PT, R3, UR4, !P0 ;  /* 0x0000000403007c0c */ /* 0x000fe2000c781270 */
[----:B------:R-:W-:Y:S01]  /*87b50*/  ULDC UR4, c[0x0][0x228] ;  /* 0x00008a0000047ab9 */ /* 0x000fe20000000800 */
[----:B------:R-:W-:Y:S01]  /*87b60*/  ISETP.GE.AND P5, PT, R2, UR21, PT ;  /* 0x0000001502007c0c */ /* 0x000fe2000bfa6270 */
[----:B------:R-:W-:Y:S01]  /*87b70*/  VIADD R2, R0, 0xfa ;  /* 0x000000fa00027836 */ /* 0x000fe20000000000 */
[----:B------:R-:W-:Y:S01]  /*87b80*/  ISETP.LT.AND P0, PT, R4, UR4, !P0 ;  /* 0x0000000404007c0c */ /* 0x000fe2000c701270 */
[C---:B----4-:R-:W-:Y:S01]  /*87b90*/  IMAD.WIDE R14, R5.reuse, 0x4, R232 ;  /* 0x00000004050e7825 */ /* 0x050fe200078e02e8 */
[----:B------:R3:W-:Y:S01]  /*87ba0*/  @P6 STG.E desc[UR8][R12.64], R223 ;  /* 0x000000df0c006986 */ /* 0x0007e2000c101908 */
[----:B------:R-:W-:Y:S01]  /*87bb0*/  IADD3 R5, R5, UR28, RZ ;  /* 0x0000001c05057c10 */ /* 0x000fe2000fffe0ff */
[----:B------:R-:W-:Y:S01]  /*87bc0*/  ULDC UR4, c[0x0][0x228] ;  /* 0x00008a0000047ab9 */ /* 0x000fe20000000800 */
[----:B------:R-:W-:-:S02]  /*87bd0*/  ISETP.LT.AND P6, PT, R3, UR5, !P5 ;  /* 0x0000000503007c0c */ /* 0x000fc4000efc1270 */
[----:B------:R-:W-:Y:S02]  /*87be0*/  ISETP.LT.AND P5, PT, R4, UR4, !P5 ;  /* 0x0000000404007c0c */ /* 0x000fe4000efa1270 */
[----:B------:R-:W-:Y:S01]  /*87bf0*/  ISETP.GE.AND P1, PT, R2, UR19, PT ;  /* 0x0000001302007c0c */ /* 0x000fe2000bf26270 */
[C---:B------:R-:W-:Y:S01]  /*87c00*/  VIADD R17, R5.reuse, UR28 ;  /* 0x0000001c05117c36 */ /* 0x040fe20008000000 */
[----:B------:R-:W-:Y:S01]  /*87c10*/  IADD3 R2, R0, 0xfb, RZ ;  /* 0x000000fb00027810 */ /* 0x000fe20007ffe0ff */
[C---:B-1----:R-:W-:Y:S01]  /*87c20*/  IMAD.WIDE R8, R5.reuse, 0x4, R6 ;  /* 0x0000000405087825 */ /* 0x042fe200078e0206 */
[----:B------:R1:W-:Y:S02]  /*87c30*/  @P2 STG.E desc[UR8][R14.64], R219 ;  /* 0x000000db0e002986 */ /* 0x0003e4000c101908 */
[----:B------:R-:W-:Y:S01]  /*87c40*/  ISETP.GE.AND P3, PT, R2, UR17, PT ;  /* 0x0000001102007c0c */ /* 0x000fe2000bf66270 */
[----:B--2---:R-:W-:Y:S01]  /*87c50*/  IMAD.WIDE R10, R5, 0x4, R232 ;  /* 0x00000004050a7825 */ /* 0x004fe200078e02e8 */
[----:B------:R2:W-:Y:S03]  /*87c60*/  @P4 STG.E desc[UR8][R8.64], R144 ;  /* 0x0000009008004986 */ /* 0x0005e6000c101908 */
[----:B------:R-:W-:-:S02]  /*87c70*/  VIADD R2, R0, 0xfc ;  /* 0x000000fc00027836 */ /* 0x000fc40000000000 */
[C---:B---3--:R-:W-:Y:S01]  /*87c80*/  IMAD.WIDE R12, R17.reuse, 0x4, R6 ;  /* 0x00000004110c7825 */ /* 0x048fe200078e0206 */
[----:B------:R3:W-:Y:S03]  /*87c90*/  @P0 STG.E desc[UR8][R10.64], R228 ;  /* 0x000000e40a000986 */ /* 0x0007e6000c101908 */
[C---:B-1----:R-:W-:Y:S01]  /*87ca0*/  IMAD.WIDE R14, R17.reuse, 0x4, R232 ;  /* 0x00000004110e7825 */ /* 0x042fe200078e02e8 */
[----:B------:R-:W-:Y:S01]  /*87cb0*/  ISETP.GE.AND P2, PT, R2, UR15, PT ;  /* 0x0000000f02007c0c */ /* 0x000fe2000bf46270 */
[----:B------:R1:W-:Y:S02]  /*87cc0*/  @P6 STG.E desc[UR8][R12.64], R148 ;  /* 0x000000940c006986 */ /* 0x0003e4000c101908 */
[----:B------:R-:W-:Y:S01]  /*87cd0*/  VIADD R17, R17, UR28 ;  /* 0x0000001c11117c36 */ /* 0x000fe20008000000 */
[----:B------:R-:W-:Y:S01]  /*87ce0*/  ISETP.LT.AND P4, PT, R3, UR4, !P1 ;  /* 0x0000000403007c0c */ /* 0x000fe2000cf81270 */
[----:B------:R4:W-:Y:S01]  /*87cf0*/  @P5 STG.E desc[UR8][R14.64], R24 ;  /* 0x000000180e005986 */ /* 0x0009e2000c101908 */
[----:B------:R-:W-:Y:S01]  /*87d00*/  ISETP.LT.AND P1, PT, R4, UR4, !P1 ;  /* 0x0000000404007c0c */ /* 0x000fe2000cf21270 */
[----:B------:R-:W-:Y:S01]  /*87d10*/  VIADD R5, R17, UR28 ;  /* 0x0000001c11057c36 */ /* 0x000fe20008000000 */
[----:B------:R-:W-:-:S02]  /*87d20*/  ISETP.LT.AND P5, PT, R3, UR4, !P3 ;  /* 0x0000000403007c0c */ /* 0x000fc4000dfa1270 */
[----:B------:R-:W-:Y:S02]  /*87d30*/  ISETP.LT.AND P3, PT, R4, UR4, !P3 ;  /* 0x0000000404007c0c */ /* 0x000fe4000df61270 */
[----:B------:R-:W-:Y:S01]  /*87d40*/  ISETP.LT.AND P6, PT, R3, UR4, !P2 ;  /* 0x0000000403007c0c */ /* 0x000fe2000d7c1270 */
[----:B--2---:R-:W-:Y:S01]  /*87d50*/  IMAD.WIDE R8, R17, 0x4, R6 ;  /* 0x0000000411087825 */ /* 0x004fe200078e0206 */
[----:B------:R-:W-:Y:S02]  /*87d60*/  IADD3 R2, R0, 0xfd, RZ ;  /* 0x000000fd00027810 */ /* 0x000fe40007ffe0ff */
[----:B------:R-:W-:Y:S01]  /*87d70*/  IADD3 R19, R5, UR28, RZ ;  /* 0x0000001c05137c10 */ /* 0x000fe2000fffe0ff */
[----:B---3--:R-:W-:Y:S01]  /*87d80*/  IMAD.WIDE R10, R17, 0x4, R232 ;  /* 0x00000004110a7825 */ /* 0x008fe200078e02e8 */
[----:B------:R-:W-:-:S03]  /*87d90*/  ISETP.GE.AND P0, PT, R2, UR23, PT ;  /* 0x0000001702007c0c */ /* 0x000fc6000bf06270 */
[C---:B-1----:R-:W-:Y:S01]  /*87da0*/  IMAD.WIDE R12, R5.reuse, 0x4, R6 ;  /* 0x00000004050c7825 */ /* 0x042fe200078e0206 */
[----:B------:R-:W-:Y:S01]  /*87db0*/  IADD3 R2, R0, 0xfe, RZ ;  /* 0x000000fe00027810 */ /* 0x000fe20007ffe0ff */
[----:B------:R1:W-:Y:S02]  /*87dc0*/  @P4 STG.E desc[UR8][R8.64], R145 ;  /* 0x0000009108004986 */ /* 0x0003e4000c101908 */
[----:B----4-:R-:W-:Y:S02]  /*87dd0*/  IMAD.WIDE R14, R5, 0x4, R232 ;  /* 0x00000004050e7825 */ /* 0x010fe400078e02e8 */
[----:B------:R-:W-:Y:S02]  /*87de0*/  @P1 STG.E desc[UR8][R10.64], R229 ;  /* 0x000000e50a001986 */ /* 0x000fe4000c101908 */
[C---:B------:R-:W-:Y:S01]  /*87df0*/  IMAD.WIDE R16, R19.reuse, 0x4, R6 ;  /* 0x0000000413107825 */ /* 0x040fe200078e0206 */
[----:B------:R-:W-:Y:S01]  /*87e00*/  ISETP.GE.AND P4, PT, R2, UR27, PT ;  /* 0x0000001b02007c0c */ /* 0x000fe2000bf86270 */
[----:B------:R-:W-:Y:S02]  /*87e10*/  @P5 STG.E desc[UR8][R12.64], R149 ;  /* 0x000000950c005986 */ /* 0x000fe4000c101908 */
[----:B------:R-:W-:Y:S01]  /*87e20*/  VIADD R0, R0, 0xff ;  /* 0x000000ff00007836 */ /* 0x000fe20000000000 */
[----:B-1----:R-:W-:Y:S01]  /*87e30*/  IADD3 R9, R19, UR28, RZ ;  /* 0x0000001c13097c10 */ /* 0x002fe2000fffe0ff */
[----:B------:R1:W-:Y:S01]  /*87e40*/  @P3 STG.E desc[UR8][R14.64], R25 ;  /* 0x000000190e003986 */ /* 0x0003e2000c101908 */
[----:B------:R-:W-:-:S02]  /*87e50*/  ISETP.LT.AND P2, PT, R4, UR4, !P2 ;  /* 0x0000000404007c0c */ /* 0x000fc4000d741270 */
[----:B------:R-:W-:Y:S01]  /*87e60*/  ISETP.GE.AND P1, PT, R0, UR25, PT ;  /* 0x0000001900007c0c */ /* 0x000fe2000bf26270 */
[----:B------:R2:W-:Y:S01]  /*87e70*/  @P6 STG.E desc[UR8][R16.64], R146 ;  /* 0x0000009210006986 */ /* 0x0005e2000c101908 */
[----:B------:R-:W-:Y:S01]  /*87e80*/  ISETP.LT.AND P6, PT, R3, UR4, !P0 ;  /* 0x0000000403007c0c */ /* 0x000fe2000c7c1270 */
[----:B------:R-:W-:Y:S01]  /*87e90*/  VIADD R21, R9, UR28 ;  /* 0x0000001c09157c36 */ /* 0x000fe20008000000 */
[C---:B------:R-:W-:Y:S02]  /*87ea0*/  ISETP.LT.AND P0, PT, R4.reuse, UR4, !P0 ;  /* 0x0000000404007c0c */ /* 0x040fe4000c701270 */
[C---:B------:R-:W-:Y:S02]  /*87eb0*/  ISETP.LT.AND P5, PT, R3.reuse, UR4, !P4 ;  /* 0x0000000403007c0c */ /* 0x040fe4000e7a1270 */
[----:B------:R-:W-:Y:S02]  /*87ec0*/  ISETP.LT.AND P4, PT, R4, UR4, !P4 ;  /* 0x0000000404007c0c */ /* 0x000fe4000e781270 */
[----:B------:R-:W-:-:S02]  /*87ed0*/  ISETP.LT.AND P3, PT, R3, UR4, !P1 ;  /* 0x0000000403007c0c */ /* 0x000fc4000cf61270 */
[----:B------:R-:W-:Y:S01]  /*87ee0*/  ISETP.LT.AND P1, PT, R4, UR4, !P1 ;  /* 0x0000000404007c0c */ /* 0x000fe2000cf21270 */
[----:B------:R-:W-:Y:S01]  /*87ef0*/  IMAD.WIDE R2, R19, 0x4, R232 ;  /* 0x0000000413027825 */ /* 0x000fe200078e02e8 */
[----:B-1----:R-:W-:-:S03]  /*87f00*/  IADD3 R15, R21, UR28, RZ ;  /* 0x0000001c150f7c10 */ /* 0x002fc6000fffe0ff */
[C---:B------:R-:W-:Y:S01]  /*87f10*/  IMAD.WIDE R4, R9.reuse, 0x4, R6 ;  /* 0x0000000409047825 */ /* 0x040fe200078e0206 */
[----:B------:R2:W-:Y:S03]  /*87f20*/  @P2 STG.E desc[UR8][R2.64], R230 ;  /* 0x000000e602002986 */ /* 0x0005e6000c101908 */
[----:B------:R-:W-:Y:S01]  /*87f30*/  IMAD.WIDE R8, R9, 0x4, R232 ;  /* 0x0000000409087825 */ /* 0x000fe200078e02e8 */
[----:B------:R2:W-:Y:S03]  /*87f40*/  @P6 STG.E desc[UR8][R4.64], R150 ;  /* 0x0000009604006986 */ /* 0x0005e6000c101908 */
[C---:B------:R-:W-:Y:S01]  /*87f50*/  IMAD.WIDE R10, R21.reuse, 0x4, R6 ;  /* 0x00000004150a7825 */ /* 0x040fe200078e0206 */
[----:B------:R2:W-:Y:S03]  /*87f60*/  @P0 STG.E desc[UR8][R8.64], R26 ;  /* 0x0000001a08000986 */ /* 0x0005e6000c101908 */
[----:B------:R-:W-:Y:S01]  /*87f70*/  IMAD.WIDE R12, R21, 0x4, R232 ;  /* 0x00000004150c7825 */ /* 0x000fe200078e02e8 */
[----:B------:R2:W-:Y:S03]  /*87f80*/  @P5 STG.E desc[UR8][R10.64], R147 ;  /* 0x000000930a005986 */ /* 0x0005e6000c101908 */
[C---:B------:R-:W-:Y:S01]  /*87f90*/  IMAD.WIDE R6, R15.reuse, 0x4, R6 ;  /* 0x000000040f067825 */ /* 0x040fe200078e0206 */
[----:B------:R2:W-:Y:S04]  /*87fa0*/  @P4 STG.E desc[UR8][R12.64], R231 ;  /* 0x000000e70c004986 */ /* 0x0005e8000c101908 */
[----:B------:R2:W-:Y:S01]  /*87fb0*/  @P3 STG.E desc[UR8][R6.64], R151 ;  /* 0x0000009706003986 */ /* 0x0005e2000c101908 */
[----:B------:R-:W-:Y:S01]  /*87fc0*/  IMAD.WIDE R232, R15, 0x4, R232 ;  /* 0x000000040fe87825 */ /* 0x000fe200078e02e8 */
[----:B------:R-:W-:Y:S06]  /*87fd0*/  @!P1 EXIT ;  /* 0x000000000000994d */ /* 0x000fec0003800000 */
[----:B------:R-:W-:Y:S01]  /*87fe0*/  STG.E desc[UR8][R232.64], R27 ;  /* 0x0000001be8007986 */ /* 0x000fe2000c101908 */
[----:B------:R-:W-:Y:S05]  /*87ff0*/  EXIT ;  /* 0x000000000000794d */ /* 0x000fea0003800000 */
.L_x_2:
[----:B------:R-:W-:-:S00]  /*88000*/  BRA `(.L_x_2) ;  /* 0xfffffffc00fc7947 */ /* 0x000fc0000383ffff */
[----:B------:R-:W-:-:S00]  /*88010*/  NOP ;  /* 0x0000000000007918 */ /* 0x000fc00000000000 */
        /* <DEDUP_REMOVED lines=14> */
.L_x_3:


//--------------------- .nv.shared.matmul_kernel  --------------------------
	.section	.nv.shared.matmul_kernel,"aw",@nobits
	.sectionflags	@""
	.align	16
	.zero		1024


//--------------------- .nv.shared.reserved.0     --------------------------
	.section	.nv.shared.reserved.0,"aw",@nobits
	.weak		__nv_reservedSMEM_offset_0_alias
	.size		__nv_reservedSMEM_offset_0_alias, 0, 0
	.other		__nv_reservedSMEM_offset_0_alias,@"STO_CUDA_RESERVED_SHARED STV_DEFAULT"
__nv_reservedSMEM_offset_0_alias:
	.zero		0


//--------------------- .nv.constant0.matmul_kernel --------------------------
	.section	.nv.constant0.matmul_kernel,"a",@progbits
	.sectionflags	@""
	.align	4
.nv.constant0.matmul_kernel:
	.zero		608


//--------------------- SYMBOLS --------------------------

	.type		.nv.reservedSmem.offset0,@object
	.size		.nv.reservedSmem.offset0,0x4
